def matmul_kernel(
    a_ptr,
    b_ptr,
    c_ptr,
    M,
    N,
    K,
    stride_am,
    stride_ak,
    stride_bk,
    stride_bn,
    stride_cm,
    stride_cn,
    BLOCK_M: tl.constexpr,
    BLOCK_N: tl.constexpr,
    BLOCK_K: tl.constexpr,
    GROUP_M: tl.constexpr,
):
    pid = tl.program_id(axis=0)
    num_pid_m = tl.cdiv(M, BLOCK_M)
    num_pid_n = tl.cdiv(N, BLOCK_N)
    num_pid_in_group = GROUP_M * num_pid_n
    group_id = pid // num_pid_in_group
    first_pid_m = group_id * GROUP_M
    group_size_m = min(num_pid_m - first_pid_m, GROUP_M)
    pid_m = first_pid_m + ((pid % num_pid_in_group) % group_size_m)
    pid_n = (pid % num_pid_in_group) // group_size_m

    offs_am = (pid_m * BLOCK_M + tl.arange(0, BLOCK_M)) % M
    offs_bn = (pid_n * BLOCK_N + tl.arange(0, BLOCK_N)) % N
    offs_k = tl.arange(0, BLOCK_K)
    a_ptrs = a_ptr + offs_am[:, None] * stride_am + offs_k[None, :] * stride_ak
    b_ptrs = b_ptr + offs_k[:, None] * stride_bk + offs_bn[None, :] * stride_bn

    acc = tl.zeros((BLOCK_M, BLOCK_N), dtype=tl.float32)
    for kk in range(0, tl.cdiv(K, BLOCK_K)):
        a = tl.load(a_ptrs, mask=offs_k[None, :] < K - kk * BLOCK_K, other=0.0)
        b = tl.load(b_ptrs, mask=offs_k[:, None] < K - kk * BLOCK_K, other=0.0)
        acc = tl.dot(a, b, acc)
        a_ptrs += BLOCK_K * stride_ak
        b_ptrs += BLOCK_K * stride_bk

    c = acc.to(c_ptr.dtype.element_ty)
    offs_cm = pid_m * BLOCK_M + tl.arange(0, BLOCK_M)
    offs_cn = pid_n * BLOCK_N + tl.arange(0, BLOCK_N)
    c_ptrs = c_ptr + offs_cm[:, None] * stride_cm + offs_cn[None, :] * stride_cn
    mask = (offs_cm[:, None] < M) & (offs_cn[None, :] < N)
    tl.store(c_ptrs, c, mask=mask)

# config = {"BLOCK_K": 64, "BLOCK_M": 128, "BLOCK_N": 256, "GROUP_M": 8, "arch": "sm_100", "dtype": "fp16", "num_ctas": 1, "num_stages": 3, "num_warps": 4}
# arch = sm_100


// ===== COMPILED SASS (sm_100a) =====

	.target	sm_100a

	.elftype	@"ET_EXEC"


//--------------------- .note.nv.tkinfo           --------------------------
	.section	.note.nv.tkinfo,"",@"SHT_NOTE"
	.sectionflags	@"SHF_NOTE_NV_TKINFO"
	.tkinfo
        /*0018*/ 	.word	0x00000081
        /*0030*/ 	.string	""
        /*0030*/ 	.string	"ptxas-blackwell"
        /*0030*/ 	.string	"Cuda compilation tools, release 12.9, V12.9.86"
        /*0030*/ 	.string	"Build cuda_12.9.r12.9/compiler.36037853_0"
        /*0030*/ 	.string	"-v  -suppress-debug-info  -lineinfo  -arch sm_100a "



//--------------------- .note.nv.cuver            --------------------------
	.section	.note.nv.cuver,"",@"SHT_NOTE"
	.sectionflags	@"SHF_NOTE_NV_CUVER"
        /*0018*/ 	.short	0x0001
        /*001a*/ 	.short	0x0064
        /*001c*/ 	.short	0x0001
        /*001e*/ 	.short	0x0000
        /*0020*/ 	.short	0x0001
        /*0022*/ 	.short	0x0000


//--------------------- .nv.info                  --------------------------
	.section	.nv.info,"",@"SHT_CUDA_INFO"
	.align	4


	//----- nvinfo : EIATTR_REGCOUNT
	.align		4
        /*0000*/ 	.byte	0x04, 0x2f
        /*0002*/ 	.short	(.L_4 - .L_3)
	.align		4
.L_3:
        /*0004*/ 	.word	index@(matmul_kernel)
        /*0008*/ 	.word	0x00000080


	//----- nvinfo : EIATTR_FRAME_SIZE
	.align		4
.L_4:
        /*000c*/ 	.byte	0x04, 0x11
        /*000e*/ 	.short	(.L_6 - .L_5)
	.align		4
.L_5:
        /*0010*/ 	.word	index@($__internal_2_$__cuda_sm10x_tcgen05_guardrail_trap_unallocated_columns_being_dealloced)
        /*0014*/ 	.word	0x000007b0


	//----- nvinfo : EIATTR_FRAME_SIZE
	.align		4
.L_6:
        /*0018*/ 	.byte	0x04, 0x11
        /*001a*/ 	.short	(.L_8 - .L_7)
	.align		4
.L_7:
        /*001c*/ 	.word	index@($__internal_1_$__cuda_sm10x_tcgen05_guardrail_trap_phase_invalid_during_alloc)
        /*0020*/ 	.word	0x000007b0


	//----- nvinfo : EIATTR_FRAME_SIZE
	.align		4
.L_8:
        /*0024*/ 	.byte	0x04, 0x11
        /*0026*/ 	.short	(.L_10 - .L_9)
	.align		4
.L_9:
        /*0028*/ 	.word	index@($__internal_0_$__cuda_sm10x_tcgen05_guardrail_trap_col_being_dealloced_not_returned_by_alloc)
        /*002c*/ 	.word	0x000007b0


	//----- nvinfo : EIATTR_FRAME_SIZE
	.align		4
.L_10:
        /*0030*/ 	.byte	0x04, 0x11
        /*0032*/ 	.short	(.L_12 - .L_11)
	.align		4
.L_11:
        /*0034*/ 	.word	index@(matmul_kernel)
        /*0038*/ 	.word	0x000007b0


	//----- nvinfo : EIATTR_MIN_STACK_SIZE
	.align		4
.L_12:
        /*003c*/ 	.byte	0x04, 0x12
        /*003e*/ 	.short	(.L_14 - .L_13)
	.align		4
.L_13:
        /*0040*/ 	.word	index@(matmul_kernel)
        /*0044*/ 	.word	0x000007b0
.L_14:


//--------------------- .nv.info.matmul_kernel    --------------------------
	.section	.nv.info.matmul_kernel,"",@"SHT_CUDA_INFO"
	.sectionflags	@""
	.align	4


	//----- nvinfo : EIATTR_CUDA_API_VERSION
	.align		4
        /*0000*/ 	.byte	0x04, 0x37
        /*0002*/ 	.short	(.L_16 - .L_15)
.L_15:
        /*0004*/ 	.word	0x00000081


	//----- nvinfo : EIATTR_KPARAM_INFO
	.align		4
.L_16:
        /*0008*/ 	.byte	0x04, 0x17
        /*000a*/ 	.short	(.L_18 - .L_17)
.L_17:
        /*000c*/ 	.word	0x00000000
        /*0010*/ 	.short	0x000d
        /*0012*/ 	.short	0x0048
        /*0014*/ 	.byte	0x00, 0xf4, 0x21, 0x00


	//----- nvinfo : EIATTR_KPARAM_INFO
	.align		4
.L_18:
        /*0018*/ 	.byte	0x04, 0x17
        /*001a*/ 	.short	(.L_20 - .L_19)
.L_19:
        /*001c*/ 	.word	0x00000000
        /*0020*/ 	.short	0x000c
        /*0022*/ 	.short	0x0040
        /*0024*/ 	.byte	0x00, 0xf4, 0x21, 0x00


	//----- nvinfo : EIATTR_KPARAM_INFO
	.align		4
.L_20:
        /*0028*/ 	.byte	0x04, 0x17
        /*002a*/ 	.short	(.L_22 - .L_21)
.L_21:
        /*002c*/ 	.word	0x00000000
        /*0030*/ 	.short	0x000b
        /*0032*/ 	.short	0x0038
        /*0034*/ 	.byte	0x00, 0xf0, 0x11, 0x00


	//----- nvinfo : EIATTR_KPARAM_INFO
	.align		4
.L_22:
        /*0038*/ 	.byte	0x04, 0x17
        /*003a*/ 	.short	(.L_24 - .L_23)
.L_23:
        /*003c*/ 	.word	0x00000000
        /*0040*/ 	.short	0x000a
        /*0042*/ 	.short	0x0034
        /*0044*/ 	.byte	0x00, 0xf0, 0x11, 0x00


	//----- nvinfo : EIATTR_KPARAM_INFO
	.align		4
.L_24:
        /*0048*/ 	.byte	0x04, 0x17
        /*004a*/ 	.short	(.L_26 - .L_25)
.L_25:
        /*004c*/ 	.word	0x00000000
        /*0050*/ 	.short	0x0009
        /*0052*/ 	.short	0x0030
        /*0054*/ 	.byte	0x00, 0xf0, 0x11, 0x00


	//----- nvinfo : EIATTR_KPARAM_INFO
	.align		4
.L_26:
        /*0058*/ 	.byte	0x04, 0x17
        /*005a*/ 	.short	(.L_28 - .L_27)
.L_27:
        /*005c*/ 	.word	0x00000000
        /*0060*/ 	.short	0x0008
        /*0062*/ 	.short	0x002c
        /*0064*/ 	.byte	0x00, 0xf0, 0x11, 0x00


	//----- nvinfo : EIATTR_KPARAM_INFO
	.align		4
.L_28:
        /*0068*/ 	.byte	0x04, 0x17
        /*006a*/ 	.short	(.L_30 - .L_29)
.L_29:
        /*006c*/ 	.word	0x00000000
        /*0070*/ 	.short	0x0007
        /*0072*/ 	.short	0x0028
        /*0074*/ 	.byte	0x00, 0xf0, 0x11, 0x00


	//----- nvinfo : EIATTR_KPARAM_INFO
	.align		4
.L_30:
        /*0078*/ 	.byte	0x04, 0x17
        /*007a*/ 	.short	(.L_32 - .L_31)
.L_31:
        /*007c*/ 	.word	0x00000000
        /*0080*/ 	.short	0x0006
        /*0082*/ 	.short	0x0024
        /*0084*/ 	.byte	0x00, 0xf0, 0x11, 0x00


	//----- nvinfo : EIATTR_KPARAM_INFO
	.align		4
.L_32:
        /*0088*/ 	.byte	0x04, 0x17
        /*008a*/ 	.short	(.L_34 - .L_33)
.L_33:
        /*008c*/ 	.word	0x00000000
        /*0090*/ 	.short	0x0005
        /*0092*/ 	.short	0x0020
        /*0094*/ 	.byte	0x00, 0xf0, 0x11, 0x00


	//----- nvinfo : EIATTR_KPARAM_INFO
	.align		4
.L_34:
        /*0098*/ 	.byte	0x04, 0x17
        /*009a*/ 	.short	(.L_36 - .L_35)
.L_35:
        /*009c*/ 	.word	0x00000000
        /*00a0*/ 	.short	0x0004
        /*00a2*/ 	.short	0x001c
        /*00a4*/ 	.byte	0x00, 0xf0, 0x11, 0x00


	//----- nvinfo : EIATTR_KPARAM_INFO
	.align		4
.L_36:
        /*00a8*/ 	.byte	0x04, 0x17
        /*00aa*/ 	.short	(.L_38 - .L_37)
.L_37:
        /*00ac*/ 	.word	0x00000000
        /*00b0*/ 	.short	0x0003
        /*00b2*/ 	.short	0x0018
        /*00b4*/ 	.byte	0x00, 0xf0, 0x11, 0x00


	//----- nvinfo : EIATTR_KPARAM_INFO
	.align		4
.L_38:
        /*00b8*/ 	.byte	0x04, 0x17
        /*00ba*/ 	.short	(.L_40 - .L_39)
.L_39:
        /*00bc*/ 	.word	0x00000000
        /*00c0*/ 	.short	0x0002
        /*00c2*/ 	.short	0x0010
        /*00c4*/ 	.byte	0x00, 0xf4, 0x21, 0x00


	//----- nvinfo : EIATTR_KPARAM_INFO
	.align		4
.L_40:
        /*00c8*/ 	.byte	0x04, 0x17
        /*00ca*/ 	.short	(.L_42 - .L_41)
.L_41:
        /*00cc*/ 	.word	0x00000000
        /*00d0*/ 	.short	0x0001
        /*00d2*/ 	.short	0x0008
        /*00d4*/ 	.byte	0x00, 0xf4, 0x21, 0x00


	//----- nvinfo : EIATTR_KPARAM_INFO
	.align		4
.L_42:
        /*00d8*/ 	.byte	0x04, 0x17
        /*00da*/ 	.short	(.L_44 - .L_43)
.L_43:
        /*00dc*/ 	.word	0x00000000
        /*00e0*/ 	.short	0x0000
        /*00e2*/ 	.short	0x0000
        /*00e4*/ 	.byte	0x00, 0xf4, 0x21, 0x00


	//----- nvinfo : EIATTR_AT_ENTRY_FRAGMENTS
	.align		4
.L_44:
        /*00e8*/ 	.byte	0x04, 0x4f
        /*00ea*/ 	.short	(.L_46 - .L_45)


	//   ....[0]....
.L_45:
        /*00ec*/ 	.word	0x00000004


	//----- nvinfo : EIATTR_RESERVED_SMEM_USED
	.align		4
.L_46:
        /*00f0*/ 	.byte	0x01, 0x41
	.zero		2


	//----- nvinfo : EIATTR_SPARSE_MMA_MASK
	.align		4
        /*00f4*/ 	.byte	0x03, 0x50
        /*00f6*/ 	.short	0x0000


	//----- nvinfo : EIATTR_TCGEN05_1CTA_USED
	.align		4
        /*00f8*/ 	.byte	0x01, 0x51
	.zero		2


	//----- nvinfo : EIATTR_MAXREG_COUNT
	.align		4
        /*00fc*/ 	.byte	0x03, 0x1b
        /*00fe*/ 	.short	0x00ff


	//----- nvinfo : EIATTR_NUM_BARRIERS
	.align		4
        /*0100*/ 	.byte	0x02, 0x4c
        /*0102*/ 	.byte	0x01
	.zero		1


	//----- nvinfo : EIATTR_ANNOTATIONS
	.align		4
        /*0104*/ 	.byte	0x04, 0x55
        /*0106*/ 	.short	(.L_48 - .L_47)


	//   ....[0]....
.L_47:
        /*0108*/ 	.word	0x00000001
        /*010c*/ 	.byte	0xe0, 0x03, 0x00, 0x00, 0x01, 0x00, 0x00, 0x00, 0x00, 0x04, 0x00, 0x00, 0x01, 0x00, 0x00, 0x00
        /* <DEDUP_REMOVED lines=1088> */
        /*451c*/ 	.byte	0x30, 0x27, 0x02, 0x00, 0x01, 0x00, 0x00, 0x00, 0x60, 0x27, 0x02, 0x00


	//----- nvinfo : EIATTR_INT_WARP_WIDE_INSTR_OFFSETS
	.align		4
.L_48:
        /*4528*/ 	.byte	0x04, 0x31
        /*452a*/ 	.short	(.L_50 - .L_49)


	//   ....[0]....
.L_49:
        /*452c*/ 	.word	0x000084b0


	//   ....[1]....
        /*4530*/ 	.word	0x000084c0


	//   ....[2]....
        /*4534*/ 	.word	0x0000b2c0


	//   ....[3]....
        /*4538*/ 	.word	0x00025600


	//   ....[4]....
        /*453c*/ 	.word	0x00025650


	//----- nvinfo : EIATTR_COOP_GROUP_MASK_REGIDS
	.align		4
.L_50:
        /*4540*/ 	.byte	0x04, 0x29
        /*4542*/ 	.short	(.L_52 - .L_51)


	//   ....[0]....
.L_51:
        /*4544*/ 	.word	0xffffffff


	//   ....[1]....
        /*4548*/ 	.word	0xffffffff


	//   ....[2]....
        /*454c*/ 	.word	0xffffffff


	//   ....[3]....
        /*4550*/ 	.word	0xffffffff


	//----- nvinfo : EIATTR_COOP_GROUP_INSTR_OFFSETS
	.align		4
.L_52:
        /*4554*/ 	.byte	0x04, 0x28
        /*4556*/ 	.short	(.L_54 - .L_53)


	//   ....[0]....
.L_53:
        /*4558*/ 	.word	0x00000070


	//   ....[1]....
        /*455c*/ 	.word	0x00000330


	//   ....[2]....
        /*4560*/ 	.word	0x00025490


	//   ....[3]....
        /*4564*/ 	.word	0x00025700


	//----- nvinfo : EIATTR_VRC_CTA_INIT_COUNT
	.align		4
.L_54:
        /*4568*/ 	.byte	0x02, 0x4a
        /*456a*/ 	.byte	0x80
	.zero		1


	//----- nvinfo : EIATTR_MBARRIER_INSTR_OFFSETS
	.align		4
        /*456c*/ 	.byte	0x04, 0x39
        /*456e*/ 	.short	(.L_56 - .L_55)


	//   ....[0]....
.L_55:
        /*4570*/ 	.word	0x00008680
        /*4574*/ 	.word	0x000000ff
        /*4578*/ 	.word	0x00000000
        /*457c*/ 	.short	0x0100
        /*457e*/ 	.byte	0x06
	.zero		1


	//   ....[1]....
        /*4580*/ 	.word	0x0000b2e0
        /*4584*/ 	.word	0x000000ff
        /*4588*/ 	.word	0x00010008
        /*458c*/ 	.short	0x0100
        /*458e*/ 	.byte	0x09
	.zero		1


	//   ....[2]....
        /*4590*/ 	.word	0x00014a40
        /*4594*/ 	.word	0x000000ff
        /*4598*/ 	.word	0x00000000
        /*459c*/ 	.short	0x010a
        /*459e*/ 	.byte	0x06
	.zero		1


	//   ....[3]....
        /*45a0*/ 	.word	0x0001ad50
        /*45a4*/ 	.word	0x000000ff
        /*45a8*/ 	.word	0x00000000
        /*45ac*/ 	.short	0x010a
        /*45ae*/ 	.byte	0x06
	.zero		1


	//   ....[4]....
        /*45b0*/ 	.word	0x0001ae10
        /*45b4*/ 	.word	0x000000ff
        /*45b8*/ 	.word	0x00010000
        /*45bc*/ 	.short	0x0108
        /*45be*/ 	.byte	0x09
	.zero		1


	//   ....[5]....
        /*45c0*/ 	.word	0x0001af30
        /*45c4*/ 	.word	0x000000ff
        /*45c8*/ 	.word	0x00010008
        /*45cc*/ 	.short	0x0108
        /*45ce*/ 	.byte	0x09
	.zero		1


	//   ....[6]....
        /*45d0*/ 	.word	0x00025720
        /*45d4*/ 	.word	0x000000ff
        /*45d8*/ 	.word	0x00000000
        /*45dc*/ 	.short	0x010a
        /*45de*/ 	.byte	0x06
	.zero		1


	//   ....[7]....
        /*45e0*/ 	.word	0x00025750
        /*45e4*/ 	.word	0x000000ff
        /*45e8*/ 	.word	0x00000000
        /*45ec*/ 	.short	0x010a
        /*45ee*/ 	.byte	0x06
	.zero		1


	//----- nvinfo : EIATTR_NUM_MBARRIERS
	.align		4
.L_56:
        /*45f0*/ 	.byte	0x03, 0x38
        /*45f2*/ 	.short	0x0002


	//----- nvinfo : EIATTR_EXIT_INSTR_OFFSETS
	.align		4
        /*45f4*/ 	.byte	0x04, 0x1c
        /*45f6*/ 	.short	(.L_58 - .L_57)


	//   ....[0]....
.L_57:
        /*45f8*/ 	.word	0x00025710


	//----- nvinfo : EIATTR_REQNTID
	.align		4
.L_58:
        /*45fc*/ 	.byte	0x04, 0x10
        /*45fe*/ 	.short	(.L_60 - .L_59)
.L_59:
        /*4600*/ 	.word	0x00000080
        /*4604*/ 	.word	0x00000001
        /*4608*/ 	.word	0x00000001


	//----- nvinfo : EIATTR_CRS_STACK_SIZE
	.align		4
.L_60:
        /*460c*/ 	.byte	0x04, 0x1e
        /*460e*/ 	.short	(.L_62 - .L_61)
.L_61:
        /*4610*/ 	.word	0x00000000


	//----- nvinfo : EIATTR_CBANK_PARAM_SIZE
	.align		4
.L_62:
        /*4614*/ 	.byte	0x03, 0x19
        /*4616*/ 	.short	0x0050


	//----- nvinfo : EIATTR_PARAM_CBANK
	.align		4
        /*4618*/ 	.byte	0x04, 0x0a
        /*461a*/ 	.short	(.L_64 - .L_63)
	.align		4
.L_63:
        /*461c*/ 	.word	index@(.nv.constant0.matmul_kernel)
        /*4620*/ 	.short	0x0380
        /*4622*/ 	.short	0x0050


	//----- nvinfo : EIATTR_SW_WAR
	.align		4
.L_64:
        /*4624*/ 	.byte	0x04, 0x36
        /*4626*/ 	.short	(.L_66 - .L_65)
.L_65:
        /*4628*/ 	.word	0x00000008
.L_66:


//--------------------- .nv.compat                --------------------------
	.section	.nv.compat,"",@"SHT_CUDA_COMPAT_INFO"
	.align	4
        /*0000*/ 	.byte	0x02, 0x02, 0x02, 0x00, 0x02, 0x05, 0x05, 0x00, 0x02, 0x03, 0x00, 0x00, 0x02, 0x06, 0x01, 0x00


//--------------------- .nv.callgraph             --------------------------
	.section	.nv.callgraph,"",@"SHT_CUDA_CALLGRAPH"
	.align	4
	.sectionentsize	8
	.align		4
        /*0000*/ 	.word	0x00000000
	.align		4
        /*0004*/ 	.word	0xffffffff
	.align		4
        /*0008*/ 	.word	0x00000000
	.align		4
        /*000c*/ 	.word	0xfffffffe
	.align		4
        /*0010*/ 	.word	0x00000000
	.align		4
        /*0014*/ 	.word	0xfffffffd
	.align		4
        /*0018*/ 	.word	0x00000000
	.align		4
        /*001c*/ 	.word	0xfffffffc


//--------------------- .text.matmul_kernel       --------------------------
	.section	.text.matmul_kernel,"ax",@progbits
	.align	128
        .global         matmul_kernel
        .type           matmul_kernel,@function
        .size           matmul_kernel,(.L_x_21 - matmul_kernel)
        .other          matmul_kernel,@"STO_CUDA_ENTRY STV_DEFAULT"
matmul_kernel:
.text.matmul_kernel:
[----:B------:R-:W0:Y:S01]  /*0000*/  LDC R1, c[0x0][0x37c] ;  /* 0x0000df00ff017b82 */ /* 0x000e220000000800 */
[----:B------:R-:W1:Y:S01]  /*0010*/  S2R R0, SR_TID.X ;  /* 0x0000000000007919 */ /* 0x000e620000002100 */
[----:B0-----:R-:W-:Y:S01]  /*0020*/  VIADD R1, R1, 0xfffff850 ;  /* 0xfffff85001017836 */ /* 0x001fe20000000000 */
[----:B-1----:R-:W-:-:S13]  /*0030*/  ISETP.GE.U32.AND P0, PT, R0, 0x20, PT ;  /* 0x000000200000780c */ /* 0x002fda0003f06070 */
[----:B------:R-:W-:Y:S02]  /*0040*/  VOTEU.ANY UP0, P0 ;  /* 0x0000000000ff7886 */ /* 0x000fe40000000100 */
[----:B------:R-:W-:Y:S05]  /*0050*/  BRA.U UP0, `(.L_x_0) ;  /* 0x0000000100b87547 */ /* 0x000fea000b800000 */
[----:B------:R-:W0:Y:S01]  /*0060*/  S2UR UR6, SR_CgaCtaId ;  /* 0x00000000000679c3 */ /* 0x000e220000008800 */
[----:B------:R-:W-:Y:S01]  /*0070*/  NOP ;  /* 0x0000000000007918 */ /* 0x000fe20000000000 */
[----:B------:R-:W-:Y:S02]  /*0080*/  UMOV UR4, 0x40 ;  /* 0x0000004000047882 */ /* 0x000fe40000000000 */
[----:B0-----:R-:W-:-:S09]  /*0090*/  ULEA UR4, UR6, UR4, 0x18 ;  /* 0x0000000406047291 */ /* 0x001fd2000f8ec0ff */
[----:B------:R-:W0:Y:S01]  /*00a0*/  LDS.U8 R0, [UR4] ;  /* 0x00000004ff007984 */ /* 0x000e220008000000 */
[----:B------:R-:W-:Y:S02]  /*00b0*/  UMOV UR4, 0x400 ;  /* 0x0000040000047882 */ /* 0x000fe40000000000 */
[----:B------:R-:W-:Y:S01]  /*00c0*/  ULEA UR4, UR6, UR4, 0x18 ;  /* 0x0000000406047291 */ /* 0x000fe2000f8ec0ff */
[----:B0-----:R-:W-:-:S13]  /*00d0*/  ISETP.NE.AND P0, PT, R0, RZ, PT ;  /* 0x000000ff0000720c */ /* 0x001fda0003f05270 */
[----:B------:R-:W-:Y:S05]  /*00e0*/  @P0 BRA `(.L_x_1) ;  /* 0x00000000007c0947 */ /* 0x000fea0003800000 */
[----:B------:R-:W-:-:S13]  /*00f0*/  ELECT P0, URZ, PT ;  /* 0x0000000000ff782f */ /* 0x000fda0003800000 */
[----:B------:R-:W-:Y:S05]  /*0100*/  @!P0 BRA `(.L_x_2) ;  /* 0x0000000000848947 */ /* 0x000fea0003800000 */
[----:B------:R-:W-:Y:S01]  /*0110*/  UMOV UR5, 0x10 ;  /* 0x0000001000057882 */ /* 0x000fe20000000000 */
[----:B------:R-:W-:Y:S02]  /*0120*/  IMAD.MOV.U32 R4, RZ, RZ, 0x1 ;  /* 0x00000001ff047424 */ /* 0x000fe400078e00ff */
[----:B------:R-:W-:Y:S02]  /*0130*/  IMAD.MOV.U32 R5, RZ, RZ, 0xffff ;  /* 0x0000ffffff057424 */ /* 0x000fe400078e00ff */
[----:B------:R-:W-:Y:S04]  /*0140*/  DEPBAR.LE SB0, 0x36 ;  /* 0x00008d800000791a */ /* 0x000fe80000000000 */
[----:B------:R-:W0:Y:S02]  /*0150*/  UTCATOMSWS.FIND_AND_SET.ALIGN UP1, UR5, UR5 ;  /* 0x00000005000575e3 */ /* 0x000e240008020800 */
[----:B0-----:R-:W-:-:S04]  /*0160*/  PLOP3.LUT P0, PT, PT, PT, UP1, 0x80, 0x8 ;  /* 0x000000000008781c */ /* 0x001fc80003f0f018 */
[----:B------:R-:W-:-:S04]  /*0170*/  SEL R0, RZ, 0xffffffff, !P0 ;  /* 0xffffffffff007807 */ /* 0x000fc80004000000 */
[----:B------:R-:W-:Y:S01]  /*0180*/  ISETP.NE.AND P0, PT, R0, RZ, PT ;  /* 0x000000ff0000720c */ /* 0x000fe20003f05270 */
[----:B------:R-:W-:-:S12]  /*0190*/  IMAD.U32 R0, RZ, RZ, UR5 ;  /* 0x00000005ff007e24 */ /* 0x000fd8000f8e00ff */
[----:B------:R-:W-:Y:S05]  /*01a0*/  @P0 BRA `(.L_x_3) ;  /* 0x0000000000240947 */ /* 0x000fea0003800000 */
.L_x_4:
[----:B------:R-:W-:Y:S05]  /*01b0*/  NANOSLEEP 0x64 ;  /* 0x000000640000795d */ /* 0x000fea0003800000 */
[----:B------:R-:W-:-:S05]  /*01c0*/  UMOV UR5, 0x10 ;  /* 0x0000001000057882 */ /* 0x000fca0000000000 */
[----:B------:R-:W-:Y:S04]  /*01d0*/  DEPBAR.LE SB0, 0x36 ;  /* 0x00008d800000791a */ /* 0x000fe80000000000 */
[----:B------:R-:W0:Y:S02]  /*01e0*/  UTCATOMSWS.FIND_AND_SET.ALIGN UP1, UR5, UR5 ;  /* 0x00000005000575e3 */ /* 0x000e240008020800 */
[----:B0-----:R-:W-:-:S04]  /*01f0*/  PLOP3.LUT P0, PT, PT, PT, UP1, 0x80, 0x8 ;  /* 0x000000000008781c */ /* 0x001fc80003f0f018 */
[----:B------:R-:W-:-:S04]  /*0200*/  SEL R0, RZ, 0xffffffff, !P0 ;  /* 0xffffffffff007807 */ /* 0x000fc80004000000 */
[----:B------:R-:W-:Y:S01]  /*0210*/  ISETP.NE.AND P0, PT, R0, RZ, PT ;  /* 0x000000ff0000720c */ /* 0x000fe20003f05270 */
[----:B------:R-:W-:-:S12]  /*0220*/  IMAD.U32 R0, RZ, RZ, UR5 ;  /* 0x00000005ff007e24 */ /* 0x000fd8000f8e00ff */
[----:B------:R-:W-:Y:S05]  /*0230*/  @!P0 BRA `(.L_x_4) ;  /* 0xfffffffc00dc8947 */ /* 0x000fea000383ffff */
.L_x_3:
[C---:B------:R-:W-:Y:S01]  /*0240*/  VIADD R3, R0.reuse, 0x10 ;  /* 0x0000001000037836 */ /* 0x040fe20000000000 */
[----:B------:R-:W-:Y:S01]  /*0250*/  UMOV UR5, 0x50 ;  /* 0x0000005000057882 */ /* 0x000fe20000000000 */
[----:B------:R-:W-:Y:S01]  /*0260*/  SHF.L.U32 R2, R5, R0, RZ ;  /* 0x0000000005027219 */ /* 0x000fe200000006ff */
[----:B------:R-:W-:Y:S01]  /*0270*/  ULEA UR5, UR6, UR5, 0x18 ;  /* 0x0000000506057291 */ /* 0x000fe2000f8ec0ff */
[----:B------:R-:W-:Y:S01]  /*0280*/  IMAD.SHL.U32 R0, R0, 0x20, RZ ;  /* 0x0000002000007824 */ /* 0x000fe200078e00ff */
[----:B------:R-:W-:-:S04]  /*0290*/  SHF.L.U32 R3, R4, R3, RZ ;  /* 0x0000000304037219 */ /* 0x000fc800000006ff */
[----:B------:R-:W-:-:S05]  /*02a0*/  LOP3.LUT R2, R3, R2, RZ, 0xfc, !PT ;  /* 0x0000000203027212 */ /* 0x000fca00078efcff */
[----:B------:R0:W-:Y:S04]  /*02b0*/  ATOMS.OR RZ, [UR5], R2 ;  /* 0x00000002ffff798c */ /* 0x0001e8000b000005 */
[----:B------:R0:W-:Y:S01]  /*02c0*/  STS [UR4], R0 ;  /* 0x00000000ff007988 */ /* 0x0001e20008000804 */
[----:B------:R-:W-:Y:S05]  /*02d0*/  BRA `(.L_x_2) ;  /* 0x0000000000107947 */ /* 0x000fea0003800000 */
.L_x_1:
[----:B------:R-:W-:Y:S01]  /*02e0*/  IMAD.MOV.U32 R0, RZ, RZ, -0x1 ;  /* 0xffffffffff007424 */ /* 0x000fe200078e00ff */
[----:B------:R-:W-:-:S04]  /*02f0*/  MOV R2, 0x320 ;  /* 0x0000032000027802 */ /* 0x000fc80000000f00 */
[----:B------:R0:W-:Y:S03]  /*0300*/  STS [UR4], R0 ;  /* 0x00000000ff007988 */ /* 0x0001e60008000804 */
[----:B0-----:R-:W-:Y:S05]  /*0310*/  CALL.REL.NOINC `($__internal_1_$__cuda_sm10x_tcgen05_guardrail_trap_phase_invalid_during_alloc) ;  /* 0x0000025400247944 */ /* 0x001fea0003c00000 */
.L_x_2:
[----:B------:R-:W-:Y:S05]  /*0320*/  WARPSYNC.ALL ;  /* 0x0000000000007948 */ /* 0x000fea0003800000 */
[----:B------:R-:W-:Y:S01]  /*0330*/  NOP ;  /* 0x0000000000007918 */ /* 0x000fe20000000000 */
.L_x_0:
[----:B------:R-:W1:Y:S01]  /*0340*/  LDC.64 R64, c[0x0][0x398] ;  /* 0x0000e600ff407b82 */ /* 0x000e620000000a00 */
[----:B------:R-:W2:Y:S01]  /*0350*/  S2R R5, SR_CTAID.X ;  /* 0x0000000000057919 */ /* 0x000ea20000002500 */
[----:B------:R-:W-:Y:S01]  /*0360*/  UMOV UR9, 0x400 ;  /* 0x0000040000097882 */ /* 0x000fe20000000000 */
[----:B------:R-:W3:Y:S05]  /*0370*/  S2R R14, SR_TID.X ;  /* 0x00000000000e7919 */ /* 0x000eea0000002100 */
[----:B------:R-:W4:Y:S08]  /*0380*/  S2UR UR4, SR_CgaCtaId ;  /* 0x00000000000479c3 */ /* 0x000f300000008800 */
[----:B------:R-:W-:Y:S06]  /*0390*/  BAR.SYNC.DEFER_BLOCKING 0x0 ;  /* 0x0000000000007b1d */ /* 0x000fec0000010000 */
[----:B------:R-:W0:Y:S01]  /*03a0*/  LDCU.64 UR20, c[0x0][0x358] ;  /* 0x00006b00ff1477ac */ /* 0x000e220008000a00 */
[----:B------:R-:W0:Y:S02]  /*03b0*/  LDCU.128 UR12, c[0x0][0x380] ;  /* 0x00007000ff0c77ac */ /* 0x000e240008000c00 */
[----:B01----:R-:W-:Y:S01]  /*03c0*/  VIADD R0, R65, 0xff ;  /* 0x000000ff41007836 */ /* 0x003fe20000000000 */
[----:B------:R-:W-:Y:S01]  /*03d0*/  IABS R13, R64 ;  /* 0x00000040000d7213 */ /* 0x000fe20000000000 */
[----:B------:R0:W-:Y:S03]  /*03e0*/  STL [R1+0x66c], R64 ;  /* 0x00066c4001007387 */ /* 0x0001e60000100800 */
[----:B------:R-:W-:Y:S01]  /*03f0*/  SHF.R.S32.HI R3, RZ, 0x1f, R0 ;  /* 0x0000001fff037819 */ /* 0x000fe20000011400 */
[----:B------:R-:W-:Y:S01]  /*0400*/  STL [R1+0x670], R65 ;  /* 0x0006704101007387 */ /* 0x000fe20000100800 */
[----:B----4-:R-:W-:-:S02]  /*0410*/  ULEA UR9, UR4, UR9, 0x18 ;  /* 0x0000000904097291 */ /* 0x010fc4000f8ec0ff */
[----:B------:R-:W-:Y:S02]  /*0420*/  LEA.HI R3, R3, R0, RZ, 0x8 ;  /* 0x0000000003037211 */ /* 0x000fe400078f40ff */
[----:B--2---:R-:W-:Y:S02]  /*0430*/  IABS R8, R5 ;  /* 0x0000000500087213 */ /* 0x004fe40000000000 */
[----:B------:R-:W-:-:S05]  /*0440*/  SHF.R.S32.HI R3, RZ, 0x8, R3 ;  /* 0x00000008ff037819 */ /* 0x000fca0000011403 */
[----:B------:R-:W-:-:S05]  /*0450*/  IMAD.SHL.U32 R4, R3, 0x8, RZ ;  /* 0x0000000803047824 */ /* 0x000fca00078e00ff */
[-C--:B------:R-:W-:Y:S02]  /*0460*/  IABS R7, R4.reuse ;  /* 0x0000000400077213 */ /* 0x080fe40000000000 */
[----:B------:R-:W-:Y:S02]  /*0470*/  IABS R10, R4 ;  /* 0x00000004000a7213 */ /* 0x000fe40000000000 */
[----:B------:R-:W1:Y:S08]  /*0480*/  I2F.RP R0, R7 ;  /* 0x0000000700007306 */ /* 0x000e700000209400 */
[----:B-1----:R-:W1:Y:S02]  /*0490*/  MUFU.RCP R0, R0 ;  /* 0x0000000000007308 */ /* 0x002e640000001000 */
[----:B-1----:R-:W-:-:S02]  /*04a0*/  VIADD R2, R0, 0xffffffe ;  /* 0x0ffffffe00027836 */ /* 0x002fc40000000000 */
[----:B------:R-:W-:-:S04]  /*04b0*/  IMAD.MOV R0, RZ, RZ, -R10 ;  /* 0x000000ffff007224 */ /* 0x000fc800078e0a0a */
[----:B------:R1:W2:Y:S02]  /*04c0*/  F2I.FTZ.U32.TRUNC.NTZ R3, R2 ;  /* 0x0000000200037305 */ /* 0x0002a4000021f000 */
[----:B-1----:R-:W-:Y:S02]  /*04d0*/  IMAD.MOV.U32 R2, RZ, RZ, RZ ;  /* 0x000000ffff027224 */ /* 0x002fe400078e00ff */
[----:B--2---:R-:W-:-:S04]  /*04e0*/  IMAD.MOV R6, RZ, RZ, -R3 ;  /* 0x000000ffff067224 */ /* 0x004fc800078e0a03 */
[----:B------:R-:W-:Y:S02]  /*04f0*/  IMAD R9, R6, R7, RZ ;  /* 0x0000000706097224 */ /* 0x000fe400078e02ff */
[----:B------:R-:W-:Y:S01]  /*0500*/  IMAD.MOV.U32 R6, RZ, RZ, R8 ;  /* 0x000000ffff067224 */ /* 0x000fe200078e0008 */
[----:B------:R-:W-:Y:S01]  /*0510*/  IABS R8, R65 ;  /* 0x0000004100087213 */ /* 0x000fe20000000000 */
[----:B------:R-:W-:-:S06]  /*0520*/  IMAD.HI.U32 R3, R3, R9, R2 ;  /* 0x0000000903037227 */ /* 0x000fcc00078e0002 */
[----:B------:R-:W-:-:S04]  /*0530*/  IMAD.HI.U32 R3, R3, R6, RZ ;  /* 0x0000000603037227 */ /* 0x000fc800078e00ff */
[----:B------:R-:W-:-:S05]  /*0540*/  IMAD R0, R3, R0, R6 ;  /* 0x0000000003007224 */ /* 0x000fca00078e0206 */
[----:B------:R-:W-:-:S13]  /*0550*/  ISETP.GT.U32.AND P1, PT, R7, R0, PT ;  /* 0x000000000700720c */ /* 0x000fda0003f24070 */
[----:B------:R-:W-:Y:S02]  /*0560*/  @!P1 IMAD.IADD R0, R0, 0x1, -R7 ;  /* 0x0000000100009824 */ /* 0x000fe400078e0a07 */
[----:B------:R-:W-:Y:S01]  /*0570*/  @!P1 VIADD R3, R3, 0x1 ;  /* 0x0000000103039836 */ /* 0x000fe20000000000 */
[----:B------:R-:W-:Y:S02]  /*0580*/  ISETP.NE.AND P1, PT, R4, RZ, PT ;  /* 0x000000ff0400720c */ /* 0x000fe40003f25270 */
[----:B------:R-:W-:Y:S02]  /*0590*/  ISETP.GE.U32.AND P0, PT, R0, R7, PT ;  /* 0x000000070000720c */ /* 0x000fe40003f06070 */
[----:B------:R-:W-:-:S04]  /*05a0*/  LOP3.LUT R0, R5, R4, RZ, 0x3c, !PT ;  /* 0x0000000405007212 */ /* 0x000fc800078e3cff */
[----:B------:R-:W-:Y:S01]  /*05b0*/  ISETP.GE.AND P2, PT, R0, RZ, PT ;  /* 0x000000ff0000720c */ /* 0x000fe20003f46270 */
[----:B------:R-:W-:-:S06]  /*05c0*/  VIADD R0, R64, 0x7f ;  /* 0x0000007f40007836 */ /* 0x000fcc0000000000 */
[----:B------:R-:W-:-:S04]  /*05d0*/  @P0 VIADD R3, R3, 0x1 ;  /* 0x0000000103030836 */ /* 0x000fc80000000000 */
[----:B------:R-:W-:Y:S01]  /*05e0*/  IMAD.MOV.U32 R2, RZ, RZ, R3 ;  /* 0x000000ffff027224 */ /* 0x000fe200078e0003 */
[----:B------:R-:W-:-:S03]  /*05f0*/  SHF.R.S32.HI R3, RZ, 0x1f, R0 ;  /* 0x0000001fff037819 */ /* 0x000fc60000011400 */
[----:B------:R-:W-:Y:S01]  /*0600*/  @!P2 IMAD.MOV R2, RZ, RZ, -R2 ;  /* 0x000000ffff02a224 */ /* 0x000fe200078e0a02 */
[----:B------:R-:W-:Y:S02]  /*0610*/  @!P1 LOP3.LUT R2, RZ, R4, RZ, 0x33, !PT ;  /* 0x00000004ff029212 */ /* 0x000fe400078e33ff */
[----:B------:R-:W-:-:S03]  /*0620*/  LEA.HI R3, R3, R0, RZ, 0x7 ;  /* 0x0000000003037211 */ /* 0x000fc600078f38ff */
[----:B------:R-:W-:Y:S02]  /*0630*/  IMAD.SHL.U32 R10, R2, 0x8, RZ ;  /* 0x00000008020a7824 */ /* 0x000fe400078e00ff */
[----:B------:R-:W-:-:S03]  /*0640*/  IMAD.MOV R2, RZ, RZ, -R2 ;  /* 0x000000ffff027224 */ /* 0x000fc600078e0a02 */
[----:B------:R-:W-:Y:S01]  /*0650*/  LEA.HI.SX32 R3, R3, -R10, 0x19 ;  /* 0x8000000a03037211 */ /* 0x000fe200078fcaff */
[----:B------:R-:W-:-:S03]  /*0660*/  IMAD R12, R4, R2, R5 ;  /* 0x00000002040c7224 */ /* 0x000fc600078e0205 */
[----:B------:R-:W-:Y:S02]  /*0670*/  VIMNMX R11, PT, PT, R3, 0x8, PT ;  /* 0x00000008030b7848 */ /* 0x000fe40003fe0100 */
[----:B------:R-:W-:Y:S02]  /*0680*/  IABS R9, R12 ;  /* 0x0000000c00097213 */ /* 0x000fe40000000000 */
[-C--:B------:R-:W-:Y:S02]  /*0690*/  IABS R7, R11.reuse ;  /* 0x0000000b00077213 */ /* 0x080fe40000000000 */
[----:B------:R-:W-:Y:S02]  /*06a0*/  IABS R4, R11 ;  /* 0x0000000b00047213 */ /* 0x000fe40000000000 */
[----:B------:R-:W1:Y:S08]  /*06b0*/  I2F.RP R0, R7 ;  /* 0x0000000700007306 */ /* 0x000e700000209400 */
[----:B-1----:R-:W1:Y:S02]  /*06c0*/  MUFU.RCP R0, R0 ;  /* 0x0000000000007308 */ /* 0x002e640000001000 */
[----:B-1----:R-:W-:-:S02]  /*06d0*/  VIADD R3, R0, 0xffffffe ;  /* 0x0ffffffe00037836 */ /* 0x002fc40000000000 */
[----:B------:R-:W-:-:S04]  /*06e0*/  IMAD.MOV R0, RZ, RZ, -R4 ;  /* 0x000000ffff007224 */ /* 0x000fc800078e0a04 */
[----:B------:R-:W1:Y:S02]  /*06f0*/  F2I.FTZ.U32.TRUNC.NTZ R3, R3 ;  /* 0x0000000300037305 */ /* 0x000e64000021f000 */
[----:B-1----:R-:W-:-:S04]  /*0700*/  IMAD.MOV R6, RZ, RZ, -R3 ;  /* 0x000000ffff067224 */ /* 0x002fc800078e0a03 */
[----:B------:R-:W-:Y:S02]  /*0710*/  IMAD.MOV.U32 R2, RZ, RZ, R6 ;  /* 0x000000ffff027224 */ /* 0x000fe400078e0006 */
[----:B------:R-:W1:Y:S02]  /*0720*/  I2F.RP R6, R8 ;  /* 0x0000000800067306 */ /* 0x000e640000209400 */
[----:B------:R-:W-:Y:S02]  /*0730*/  IMAD R5, R2, R7, RZ ;  /* 0x0000000702057224 */ /* 0x000fe400078e02ff */
[----:B------:R-:W-:-:S04]  /*0740*/  IMAD.MOV.U32 R2, RZ, RZ, RZ ;  /* 0x000000ffff027224 */ /* 0x000fc800078e00ff */
[----:B------:R-:W-:Y:S02]  /*0750*/  IMAD.HI.U32 R2, R3, R5, R2 ;  /* 0x0000000503027227 */ /* 0x000fe400078e0002 */
[----:B------:R-:W2:Y:S04]  /*0760*/  I2F.RP R3, R13 ;  /* 0x0000000d00037306 */ /* 0x000ea80000209400 */
[----:B------:R-:W-:-:S04]  /*0770*/  IMAD.HI.U32 R2, R2, R9, RZ ;  /* 0x0000000902027227 */ /* 0x000fc800078e00ff */
[----:B------:R-:W-:Y:S01]  /*0780*/  IMAD R0, R2, R0, R9 ;  /* 0x0000000002007224 */ /* 0x000fe200078e0209 */
[----:B-1----:R-:W1:Y:S01]  /*0790*/  MUFU.RCP R6, R6 ;  /* 0x0000000600067308 */ /* 0x002e620000001000 */
[----:B---3--:R-:W-:-:S03]  /*07a0*/  LOP3.LUT R9, R14, 0x7f, RZ, 0xc0, !PT ;  /* 0x0000007f0e097812 */ /* 0x008fc600078ec0ff */
[----:B------:R-:W-:-:S04]  /*07b0*/  ISETP.GT.U32.AND P1, PT, R7, R0, PT ;  /* 0x000000000700720c */ /* 0x000fc80003f24070 */
[----:B--2---:R-:W2:Y:S09]  /*07c0*/  MUFU.RCP R3, R3 ;  /* 0x0000000300037308 */ /* 0x004eb20000001000 */
[----:B------:R-:W-:Y:S02]  /*07d0*/  @!P1 IMAD.IADD R0, R0, 0x1, -R7 ;  /* 0x0000000100009824 */ /* 0x000fe400078e0a07 */
[----:B------:R-:W-:Y:S01]  /*07e0*/  @!P1 VIADD R2, R2, 0x1 ;  /* 0x0000000102029836 */ /* 0x000fe20000000000 */
[----:B------:R-:W-:-:S02]  /*07f0*/  ISETP.NE.AND P1, PT, R11, RZ, PT ;  /* 0x000000ff0b00720c */ /* 0x000fc40003f25270 */
[----:B------:R-:W-:Y:S01]  /*0800*/  ISETP.GE.U32.AND P0, PT, R0, R7, PT ;  /* 0x000000070000720c */ /* 0x000fe20003f06070 */
[----:B-1----:R-:W-:Y:S01]  /*0810*/  VIADD R7, R6, 0xffffffe ;  /* 0x0ffffffe06077836 */ /* 0x002fe20000000000 */
[----:B------:R-:W-:Y:S01]  /*0820*/  LOP3.LUT R0, R12, R11, RZ, 0x3c, !PT ;  /* 0x0000000b0c007212 */ /* 0x000fe200078e3cff */
[----:B--2---:R-:W-:Y:S01]  /*0830*/  VIADD R4, R3, 0xffffffe ;  /* 0x0ffffffe03047836 */ /* 0x004fe20000000000 */
[----:B------:R-:W-:Y:S02]  /*0840*/  SHF.R.U32.HI R3, RZ, 0x6, R14 ;  /* 0x00000006ff037819 */ /* 0x000fe4000001160e */
[----:B------:R-:W-:Y:S01]  /*0850*/  ISETP.GE.AND P2, PT, R0, RZ, PT ;  /* 0x000000ff0000720c */ /* 0x000fe20003f46270 */
[----:B------:R1:W2:Y:S01]  /*0860*/  F2I.FTZ.U32.TRUNC.NTZ R5, R4 ;  /* 0x0000000400057305 */ /* 0x0002a2000021f000 */
[----:B------:R-:W-:-:S05]  /*0870*/  SGXT.U32 R3, R3, 0x1 ;  /* 0x000000010303781a */ /* 0x000fca0000000000 */
[----:B------:R-:W-:Y:S02]  /*0880*/  @P0 VIADD R2, R2, 0x1 ;  /* 0x0000000102020836 */ /* 0x000fe40000000000 */
[----:B------:R-:W3:Y:S01]  /*0890*/  F2I.FTZ.U32.TRUNC.NTZ R7, R7 ;  /* 0x0000000700077305 */ /* 0x000ee2000021f000 */
[----:B-1----:R-:W-:-:S03]  /*08a0*/  IMAD.MOV.U32 R4, RZ, RZ, RZ ;  /* 0x000000ffff047224 */ /* 0x002fc600078e00ff */
[----:B------:R-:W-:Y:S01]  /*08b0*/  @!P2 IMAD.MOV R2, RZ, RZ, -R2 ;  /* 0x000000ffff02a224 */ /* 0x000fe200078e0a02 */
[----:B------:R-:W-:Y:S01]  /*08c0*/  @!P1 LOP3.LUT R2, RZ, R11, RZ, 0x33, !PT ;  /* 0x0000000bff029212 */ /* 0x000fe200078e33ff */
[----:B--2---:R-:W-:Y:S01]  /*08d0*/  IMAD.MOV R6, RZ, RZ, -R5 ;  /* 0x000000ffff067224 */ /* 0x004fe200078e0a05 */
[----:B------:R-:W-:-:S03]  /*08e0*/  ISETP.NE.U32.AND P2, PT, R9, RZ, PT ;  /* 0x000000ff0900720c */ /* 0x000fc60003f45070 */
[----:B------:R-:W-:Y:S02]  /*08f0*/  IMAD.MOV R0, RZ, RZ, -R2 ;  /* 0x000000ffff007224 */ /* 0x000fe400078e0a02 */
[----:B------:R-:W-:Y:S02]  /*0900*/  IMAD.SHL.U32 R2, R2, 0x100, RZ ;  /* 0x0000010002027824 */ /* 0x000fe400078e00ff */
[----:B------:R-:W-:Y:S02]  /*0910*/  IMAD R0, R11, R0, R12 ;  /* 0x000000000b007224 */ /* 0x000fe400078e020c */
[----:B------:R-:W-:Y:S01]  /*0920*/  IMAD R11, R6, R13, RZ ;  /* 0x0000000d060b7224 */ /* 0x000fe200078e02ff */
[----:B------:R-:W-:Y:S01]  /*0930*/  LOP3.LUT R3, R2, R3, RZ, 0xfc, !PT ;  /* 0x0000000302037212 */ /* 0x000fe200078efcff */
[----:B------:R-:W-:Y:S01]  /*0940*/  IMAD.IADD R0, R10, 0x1, R0 ;  /* 0x000000010a007824 */ /* 0x000fe200078e0200 */
[----:B------:R-:W-:Y:S01]  /*0950*/  STL [R1+0x648], R2 ;  /* 0x0006480201007387 */ /* 0x000fe20000100800 */
[----:B---3--:R-:W-:Y:S01]  /*0960*/  IMAD.MOV R15, RZ, RZ, -R7 ;  /* 0x000000ffff0f7224 */ /* 0x008fe200078e0a07 */
[----:B------:R-:W-:Y:S01]  /*0970*/  LOP3.LUT R16, R3, 0xfe, RZ, 0xfc, !PT ;  /* 0x000000fe03107812 */ /* 0x000fe200078efcff */
[----:B0-----:R-:W-:Y:S01]  /*0980*/  IMAD R64, R0, 0x80, R9 ;  /* 0x0000008000407824 */ /* 0x001fe200078e0209 */
[----:B------:R-:W-:Y:S01]  /*0990*/  IABS R0, R3 ;  /* 0x0000000300007213 */ /* 0x000fe20000000000 */
[----:B------:R-:W-:Y:S01]  /*09a0*/  IMAD.HI.U32 R5, R5, R11, R4 ;  /* 0x0000000b05057227 */ /* 0x000fe200078e0004 */
[----:B------:R-:W-:-:S02]  /*09b0*/  LOP3.LUT R14, R3, 0x2, RZ, 0xfc, !PT ;  /* 0x00000002030e7812 */ /* 0x000fc400078efcff */
[----:B------:R-:W-:Y:S01]  /*09c0*/  IABS R10, R64 ;  /* 0x00000040000a7213 */ /* 0x000fe20000000000 */
[----:B------:R-:W-:Y:S01]  /*09d0*/  IMAD.MOV.U32 R6, RZ, RZ, RZ ;  /* 0x000000ffff067224 */ /* 0x000fe200078e00ff */
[----:B------:R-:W-:Y:S01]  /*09e0*/  IABS R17, R14 ;  /* 0x0000000e00117213 */ /* 0x000fe20000000000 */
[----:B------:R-:W-:Y:S01]  /*09f0*/  IMAD R11, R15, R8, RZ ;  /* 0x000000080f0b7224 */ /* 0x000fe200078e02ff */
[----:B------:R-:W-:Y:S01]  /*0a00*/  IABS R15, R16 ;  /* 0x00000010000f7213 */ /* 0x000fe20000000000 */
[----:B------:R-:W-:Y:S01]  /*0a10*/  IMAD.HI.U32 R5, R5, R10, RZ ;  /* 0x0000000a05057227 */ /* 0x000fe200078e00ff */
[----:B------:R-:W-:Y:S01]  /*0a20*/  ISETP.GE.AND P0, PT, R16, RZ, PT ;  /* 0x000000ff1000720c */ /* 0x000fe20003f06270 */
[----:B------:R-:W-:Y:S01]  /*0a30*/  STL [R1+0x644], R64 ;  /* 0x0006444001007387 */ /* 0x000fe20000100800 */
[----:B------:R-:W-:Y:S01]  /*0a40*/  LOP3.LUT R16, R3, 0x8, RZ, 0xfc, !PT ;  /* 0x0000000803107812 */ /* 0x000fe200078efcff */
[----:B------:R-:W-:Y:S01]  /*0a50*/  IMAD.HI.U32 R4, R7, R11, R6 ;  /* 0x0000000b07047227 */ /* 0x000fe200078e0006 */
[C---:B------:R-:W-:Y:S01]  /*0a60*/  LOP3.LUT R20, R3.reuse, 0x18, RZ, 0xfc, !PT ;  /* 0x0000001803147812 */ /* 0x040fe200078efcff */
[----:B------:R-:W-:Y:S01]  /*0a70*/  STL [R1+0x674], R64 ;  /* 0x0006744001007387 */ /* 0x000fe20000100800 */
[----:B------:R-:W-:Y:S01]  /*0a80*/  IABS R19, R16 ;  /* 0x0000001000137213 */ /* 0x000fe20000000000 */
[----:B------:R-:W-:Y:S01]  /*0a90*/  IMAD.MOV.U32 R11, RZ, RZ, R0 ;  /* 0x000000ffff0b7224 */ /* 0x000fe200078e0000 */
[C---:B------:R-:W-:Y:S01]  /*0aa0*/  LOP3.LUT R22, R3.reuse, 0x1a, RZ, 0xfc, !PT ;  /* 0x0000001a03167812 */ /* 0x040fe200078efcff */
[----:B------:R-:W-:Y:S01]  /*0ab0*/  IMAD.MOV R5, RZ, RZ, -R5 ;  /* 0x000000ffff057224 */ /* 0x000fe200078e0a05 */
[----:B------:R-:W-:Y:S01]  /*0ac0*/  IABS R21, R20 ;  /* 0x0000001400157213 */ /* 0x000fe20000000000 */
[----:B------:R-:W-:Y:S01]  /*0ad0*/  IMAD.HI.U32 R0, R4, R11, RZ ;  /* 0x0000000b04007227 */ /* 0x000fe200078e00ff */
[----:B------:R-:W-:-:S02]  /*0ae0*/  LOP3.LUT R24, R3, 0x1c, RZ, 0xfc, !PT ;  /* 0x0000001c03187812 */ /* 0x000fc400078efcff */
[----:B------:R-:W-:Y:S01]  /*0af0*/  IABS R23, R22 ;  /* 0x0000001600177213 */ /* 0x000fe20000000000 */
[----:B------:R-:W-:Y:S01]  /*0b00*/  IMAD.MOV R12, RZ, RZ, -R0 ;  /* 0x000000ffff0c7224 */ /* 0x000fe200078e0a00 */
[----:B------:R-:W-:Y:S01]  /*0b10*/  IABS R25, R24 ;  /* 0x0000001800197213 */ /* 0x000fe20000000000 */
[----:B------:R-:W-:Y:S01]  /*0b20*/  IMAD R0, R13, R5, R10 ;  /* 0x000000050d007224 */ /* 0x000fe200078e020a */
[C---:B------:R-:W-:Y:S01]  /*0b30*/  LOP3.LUT R10, R3.reuse, 0x4, RZ, 0xfc, !PT ;  /* 0x00000004030a7812 */ /* 0x040fe200078efcff */
[----:B------:R-:W-:Y:S01]  /*0b40*/  IMAD.HI.U32 R7, R4, R15, RZ ;  /* 0x0000000f04077227 */ /* 0x000fe200078e00ff */
[----:B------:R-:W-:Y:S02]  /*0b50*/  LOP3.LUT R26, R3, 0x20, RZ, 0xfc, !PT ;  /* 0x00000020031a7812 */ /* 0x000fe400078efcff */
[----:B------:R-:W-:Y:S01]  /*0b60*/  ISETP.GT.U32.AND P1, PT, R13, R0, PT ;  /* 0x000000000d00720c */ /* 0x000fe20003f24070 */
[----:B------:R-:W-:Y:S01]  /*0b70*/  IMAD R5, R8, R12, R11 ;  /* 0x0000000c08057224 */ /* 0x000fe200078e020b */
[----:B------:R-:W-:Y:S01]  /*0b80*/  IABS R11, R10 ;  /* 0x0000000a000b7213 */ /* 0x000fe20000000000 */
[----:B------:R-:W-:Y:S01]  /*0b90*/  IMAD.MOV R7, RZ, RZ, -R7 ;  /* 0x000000ffff077224 */ /* 0x000fe200078e0a07 */
[----:B------:R-:W-:Y:S01]  /*0ba0*/  LOP3.LUT R12, R3, 0x6, RZ, 0xfc, !PT ;  /* 0x00000006030c7812 */ /* 0x000fe200078efcff */
[----:B------:R-:W-:Y:S01]  /*0bb0*/  IMAD.HI.U32 R6, R4, R17, RZ ;  /* 0x0000001104067227 */ /* 0x000fe200078e00ff */
[----:B------:R-:W-:-:S02]  /*0bc0*/  ISETP.GT.U32.AND P3, PT, R8, R5, PT ;  /* 0x000000050800720c */ /* 0x000fc40003f64070 */
[C---:B------:R-:W-:Y:S01]  /*0bd0*/  LOP3.LUT R27, R3.reuse, 0x24, RZ, 0xfc, !PT ;  /* 0x00000024031b7812 */ /* 0x040fe200078efcff */
[----:B------:R-:W-:Y:S01]  /*0be0*/  IMAD R15, R8, R7, R15 ;  /* 0x00000007080f7224 */ /* 0x000fe200078e020f */
[C---:B------:R-:W-:Y:S01]  /*0bf0*/  LOP3.LUT R30, R3.reuse, 0x30, RZ, 0xfc, !PT ;  /* 0x00000030031e7812 */ /* 0x040fe200078efcff */
[----:B------:R-:W-:Y:S01]  /*0c00*/  IMAD.MOV R6, RZ, RZ, -R6 ;  /* 0x000000ffff067224 */ /* 0x000fe200078e0a06 */
[----:B------:R-:W-:Y:S01]  /*0c10*/  LOP3.LUT R28, R3, 0x2e, RZ, 0xfc, !PT ;  /* 0x0000002e031c7812 */ /* 0x000fe200078efcff */
[----:B------:R-:W-:Y:S01]  /*0c20*/  @!P1 IMAD.IADD R0, R0, 0x1, -R13 ;  /* 0x0000000100009824 */ /* 0x000fe200078e0a0d */
[C---:B------:R-:W-:Y:S01]  /*0c30*/  ISETP.GT.U32.AND P4, PT, R8.reuse, R15, PT ;  /* 0x0000000f0800720c */ /* 0x040fe20003f84070 */
[----:B------:R-:W-:Y:S01]  /*0c40*/  IMAD R7, R8, R6, R17 ;  /* 0x0000000608077224 */ /* 0x000fe200078e0211 */
[----:B------:R-:W-:Y:S01]  /*0c50*/  IABS R17, R12 ;  /* 0x0000000c00117213 */ /* 0x000fe20000000000 */
[----:B------:R-:W-:Y:S01]  /*0c60*/  IMAD.HI.U32 R6, R4, R11, RZ ;  /* 0x0000000b04067227 */ /* 0x000fe200078e00ff */
[----:B------:R-:W-:-:S02]  /*0c70*/  ISETP.GT.U32.AND P5, PT, R13, R0, PT ;  /* 0x000000000d00720c */ /* 0x000fc40003fa4070 */
[----:B------:R-:W-:Y:S01]  /*0c80*/  IABS R29, R30 ;  /* 0x0000001e001d7213 */ /* 0x000fe20000000000 */
[----:B------:R-:W-:Y:S01]  /*0c90*/  @!P3 IMAD.IADD R5, R5, 0x1, -R8 ;  /* 0x000000010505b824 */ /* 0x000fe200078e0a08 */
[----:B------:R-:W-:Y:S01]  /*0ca0*/  ISETP.GE.AND P3, PT, R14, RZ, PT ;  /* 0x000000ff0e00720c */ /* 0x000fe20003f66270 */
[----:B------:R-:W-:Y:S01]  /*0cb0*/  IMAD.MOV R9, RZ, RZ, -R6 ;  /* 0x000000ffff097224 */ /* 0x000fe200078e0a06 */
[C---:B------:R-:W-:Y:S01]  /*0cc0*/  LOP3.LUT R14, R3.reuse, 0xa, RZ, 0xfc, !PT ;  /* 0x0000000a030e7812 */ /* 0x040fe200078efcff */
[----:B------:R-:W-:Y:S01]  /*0cd0*/  IMAD.HI.U32 R6, R4, R17, RZ ;  /* 0x0000001104067227 */ /* 0x000fe200078e00ff */
[C---:B------:R-:W-:Y:S02]  /*0ce0*/  ISETP.GT.U32.AND P1, PT, R8.reuse, R5, PT ;  /* 0x000000050800720c */ /* 0x040fe40003f24070 */
[----:B------:R-:W-:Y:S01]  /*0cf0*/  LOP3.LUT R32, R3, 0x32, RZ, 0xfc, !PT ;  /* 0x0000003203207812 */ /* 0x000fe200078efcff */
[----:B------:R-:W-:Y:S01]  /*0d00*/  @!P4 IMAD.IADD R15, R15, 0x1, -R8 ;  /* 0x000000010f0fc824 */ /* 0x000fe200078e0a08 */
[C---:B------:R-:W-:Y:S01]  /*0d10*/  ISETP.GT.U32.AND P4, PT, R8.reuse, R7, PT ;  /* 0x000000070800720c */ /* 0x040fe20003f84070 */
[----:B------:R-:W-:Y:S01]  /*0d20*/  IMAD R11, R8, R9, R11 ;  /* 0x00000009080b7224 */ /* 0x000fe200078e020b */
[C---:B------:R-:W-:Y:S01]  /*0d30*/  LOP3.LUT R33, R3.reuse, 0x34, RZ, 0xfc, !PT ;  /* 0x0000003403217812 */ /* 0x040fe200078efcff */
[----:B------:R-:W-:Y:S01]  /*0d40*/  @!P5 IMAD.IADD R0, R0, 0x1, -R13 ;  /* 0x000000010000d824 */ /* 0x000fe200078e0a0d */
[C---:B------:R-:W-:Y:S01]  /*0d50*/  ISETP.GE.AND P5, PT, R3.reuse, RZ, PT ;  /* 0x000000ff0300720c */ /* 0x040fe20003fa6270 */
[----:B------:R-:W-:Y:S01]  /*0d60*/  IMAD.MOV R13, RZ, RZ, -R6 ;  /* 0x000000ffff0d7224 */ /* 0x000fe200078e0a06 */
[----:B------:R-:W-:Y:S01]  /*0d70*/  ISETP.GT.U32.AND P6, PT, R8, R15, PT ;  /* 0x0000000f0800720c */ /* 0x000fe20003fc4070 */
[----:B------:R-:W-:Y:S01]  /*0d80*/  IMAD.HI.U32 R6, R4, R19, RZ ;  /* 0x0000001304067227 */ /* 0x000fe200078e00ff */
[----:B------:R0:W-:Y:S01]  /*0d90*/  STL [R1+0x678], R0 ;  /* 0x0006780001007387 */ /* 0x0001e20000100800 */
[----:B------:R-:W-:-:S02]  /*0da0*/  LOP3.LUT R35, R3, 0x38, RZ, 0xfc, !PT ;  /* 0x0000003803237812 */ /* 0x000fc400078efcff */
[--C-:B------:R-:W-:Y:S01]  /*0db0*/  @!P1 IMAD.IADD R5, R5, 0x1, -R8.reuse ;  /* 0x0000000105059824 */ /* 0x100fe200078e0a08 */
[C---:B------:R-:W-:Y:S01]  /*0dc0*/  ISETP.GT.U32.AND P1, PT, R8.reuse, R11, PT ;  /* 0x0000000b0800720c */ /* 0x040fe20003f24070 */
[----:B------:R-:W-:Y:S01]  /*0dd0*/  @!P4 IMAD.IADD R7, R7, 0x1, -R8 ;  /* 0x000000010707c824 */ /* 0x000fe200078e0a08 */
[C---:B------:R-:W-:Y:S01]  /*0de0*/  LOP3.LUT R34, R3.reuse, 0x36, RZ, 0xfc, !PT ;  /* 0x0000003603227812 */ /* 0x040fe200078efcff */
[C---:B------:R-:W-:Y:S01]  /*0df0*/  IMAD R13, R8.reuse, R13, R17 ;  /* 0x0000000d080d7224 */ /* 0x040fe200078e0211 */
[----:B------:R-:W-:Y:S01]  /*0e00*/  LOP3.LUT R36, R3, 0x3a, RZ, 0xfc, !PT ;  /* 0x0000003a03247812 */ /* 0x000fe200078efcff */
[----:B------:R-:W-:Y:S01]  /*0e10*/  IMAD.MOV R6, RZ, RZ, -R6 ;  /* 0x000000ffff067224 */ /* 0x000fe200078e0a06 */
[C---:B------:R-:W-:Y:S01]  /*0e20*/  ISETP.GT.U32.AND P4, PT, R8.reuse, R7, PT ;  /* 0x000000070800720c */ /* 0x040fe20003f84070 */
[----:B------:R-:W-:Y:S01]  /*0e30*/  IMAD.MOV.U32 R18, RZ, RZ, R5 ;  /* 0x000000ffff127224 */ /* 0x000fe200078e0005 */
[----:B------:R-:W-:Y:S01]  /*0e40*/  IABS R31, R36 ;  /* 0x00000024001f7213 */ /* 0x000fe20000000000 */
[C---:B------:R-:W-:Y:S01]  /*0e50*/  IMAD R5, R8.reuse, R6, R19 ;  /* 0x0000000608057224 */ /* 0x040fe200078e0213 */
[----:B------:R-:W-:Y:S01]  /*0e60*/  IABS R6, R14 ;  /* 0x0000000e00067213 */ /* 0x000fe20000000000 */
[----:B------:R-:W-:Y:S01]  /*0e70*/  @!P5 IMAD.MOV R18, RZ, RZ, -R18 ;  /* 0x000000ffff12d224 */ /* 0x000fe200078e0a12 */
[----:B------:R-:W-:Y:S01]  /*0e80*/  ISETP.GT.U32.AND P5, PT, R8, R13, PT ;  /* 0x0000000d0800720c */ /* 0x000fe20003fa4070 */
[--C-:B------:R-:W-:Y:S01]  /*0e90*/  @!P1 IMAD.IADD R11, R11, 0x1, -R8.reuse ;  /* 0x000000010b0b9824 */ /* 0x100fe200078e0a08 */
[----:B------:R-:W-:Y:S01]  /*0ea0*/  LOP3.LUT R37, R3, 0x3e, RZ, 0xfc, !PT ;  /* 0x0000003e03257812 */ /* 0x000fe200078efcff */
[--C-:B------:R-:W-:Y:S01]  /*0eb0*/  @!P6 IMAD.IADD R15, R15, 0x1, -R8.reuse ;  /* 0x000000010f0fe824 */ /* 0x100fe200078e0a08 */
[----:B------:R-:W-:Y:S01]  /*0ec0*/  ISETP.GE.AND P6, PT, R10, RZ, PT ;  /* 0x000000ff0a00720c */ /* 0x000fe20003fc6270 */
[----:B------:R1:W-:Y:S01]  /*0ed0*/  STL [R1+0x24], R18 ;  /* 0x0000241201007387 */ /* 0x0003e20000100800 */
[C---:B------:R-:W-:Y:S01]  /*0ee0*/  ISETP.GT.U32.AND P1, PT, R8.reuse, R11, PT ;  /* 0x0000000b0800720c */ /* 0x040fe20003f24070 */
[----:B------:R-:W-:Y:S01]  /*0ef0*/  @!P4 IMAD.IADD R7, R7, 0x1, -R8 ;  /* 0x000000010707c824 */ /* 0x000fe200078e0a08 */
[----:B------:R-:W-:Y:S01]  /*0f00*/  ISETP.GT.U32.AND P4, PT, R8, R5, PT ;  /* 0x000000050800720c */ /* 0x000fe20003f84070 */
[----:B------:R-:W-:Y:S01]  /*0f10*/  IMAD.MOV.U32 R9, RZ, RZ, R15 ;  /* 0x000000ffff097224 */ /* 0x000fe200078e000f */
[C---:B------:R-:W-:Y:S01]  /*0f20*/  LOP3.LUT R10, R3.reuse, 0xc, RZ, 0xfc, !PT ;  /* 0x0000000c030a7812 */ /* 0x040fe200078efcff */
[----:B------:R-:W-:Y:S01]  /*0f30*/  IMAD.MOV.U32 R15, RZ, RZ, R6 ;  /* 0x000000ffff0f7224 */ /* 0x000fe200078e0006 */
[C---:B------:R-:W-:Y:S01]  /*0f40*/  LOP3.LUT R38, R3.reuse, 0x48, RZ, 0xfc, !PT ;  /* 0x0000004803267812 */ /* 0x040fe200078efcff */
[----:B0-----:R-:W-:Y:S01]  /*0f50*/  IMAD.MOV.U32 R0, RZ, RZ, R7 ;  /* 0x000000ffff007224 */ /* 0x001fe200078e0007 */
[----:B------:R-:W-:Y:S01]  /*0f60*/  IABS R17, R10 ;  /* 0x0000000a00117213 */ /* 0x000fe20000000000 */
[----:B------:R-:W-:Y:S01]  /*0f70*/  IMAD.HI.U32 R6, R4, R15, RZ ;  /* 0x0000000f04067227 */ /* 0x000fe200078e00ff */
[----:B-1----:R-:W-:-:S02]  /*0f80*/  LOP3.LUT R18, R3, 0x16, RZ, 0xfc, !PT ;  /* 0x0000001603127812 */ /* 0x002fc400078efcff */
[----:B------:R-:W-:Y:S01]  /*0f90*/  IABS R39, R38 ;  /* 0x0000002600277213 */ /* 0x000fe20000000000 */
[----:B------:R-:W-:Y:S01]  /*0fa0*/  @!P0 IMAD.MOV R9, RZ, RZ, -R9 ;  /* 0x000000ffff098224 */ /* 0x000fe200078e0a09 */
[----:B------:R-:W-:Y:S01]  /*0fb0*/  ISETP.GE.AND P0, PT, R12, RZ, PT ;  /* 0x000000ff0c00720c */ /* 0x000fe20003f06270 */
[----:B------:R-:W-:Y:S01]  /*0fc0*/  @!P3 IMAD.MOV R0, RZ, RZ, -R0 ;  /* 0x000000ffff00b224 */ /* 0x000fe200078e0a00 */
[----:B------:R-:W-:Y:S01]  /*0fd0*/  ISETP.GE.AND P3, PT, R16, RZ, PT ;  /* 0x000000ff1000720c */ /* 0x000fe20003f66270 */
[----:B------:R-:W-:Y:S01]  /*0fe0*/  @!P5 IMAD.IADD R13, R13, 0x1, -R8 ;  /* 0x000000010d0dd824 */ /* 0x000fe200078e0a08 */
[----:B------:R-:W-:Y:S01]  /*0ff0*/  STL [R1+0x668], R9 ;  /* 0x0006680901007387 */ /* 0x000fe20000100800 */
[----:B------:R-:W-:Y:S01]  /*1000*/  IMAD.MOV R7, RZ, RZ, -R6 ;  /* 0x000000ffff077224 */ /* 0x000fe200078e0a06 */
[----:B------:R-:W-:Y:S01]  /*1010*/  LOP3.LUT R12, R3, 0xe, RZ, 0xfc, !PT ;  /* 0x0000000e030c7812 */ /* 0x000fe200078efcff */
[--C-:B------:R-:W-:Y:S01]  /*1020*/  @!P1 IMAD.IADD R11, R11, 0x1, -R8.reuse ;  /* 0x000000010b0b9824 */ /* 0x100fe200078e0a08 */
[----:B------:R0:W-:Y:S01]  /*1030*/  STL [R1+0x20], R0 ;  /* 0x0000200001007387 */ /* 0x0001e20000100800 */
[C---:B------:R-:W-:Y:S01]  /*1040*/  IMAD R7, R8.reuse, R7, R15 ;  /* 0x0000000708077224 */ /* 0x040fe200078e020f */
[----:B------:R-:W-:Y:S01]  /*1050*/  ISETP.GT.U32.AND P5, PT, R8, R13, PT ;  /* 0x0000000d0800720c */ /* 0x000fe20003fa4070 */
[----:B------:R-:W-:Y:S01]  /*1060*/  @!P4 IMAD.IADD R5, R5, 0x1, -R8 ;  /* 0x000000010505c824 */ /* 0x000fe200078e0a08 */
[----:B------:R-:W-:Y:S01]  /*1070*/  IABS R15, R12 ;  /* 0x0000000c000f7213 */ /* 0x000fe20000000000 */
[----:B------:R-:W-:Y:S01]  /*1080*/  IMAD.HI.U32 R6, R4, R17, RZ ;  /* 0x0000001104067227 */ /* 0x000fe200078e00ff */
[----:B------:R-:W-:-:S02]  /*1090*/  ISETP.GE.AND P1, PT, R14, RZ, PT ;  /* 0x000000ff0e00720c */ /* 0x000fc40003f26270 */
[C---:B------:R-:W-:Y:S01]  /*10a0*/  ISETP.GT.U32.AND P4, PT, R8.reuse, R5, PT ;  /* 0x000000050800720c */ /* 0x040fe20003f84070 */
[----:B------:R-:W-:Y:S01]  /*10b0*/  IMAD.MOV R6, RZ, RZ, -R6 ;  /* 0x000000ffff067224 */ /* 0x000fe200078e0a06 */
[C---:B------:R-:W-:Y:S01]  /*10c0*/  LOP3.LUT R14, R3.reuse, 0x10, RZ, 0xfc, !PT ;  /* 0x00000010030e7812 */ /* 0x040fe200078efcff */
[----:B0-----:R-:W-:Y:S01]  /*10d0*/  IMAD.MOV.U32 R0, RZ, RZ, R11 ;  /* 0x000000ffff007224 */ /* 0x001fe200078e000b */
[----:B------:R-:W-:Y:S01]  /*10e0*/  LOP3.LUT R16, R3, 0x12, RZ, 0xfc, !PT ;  /* 0x0000001203107812 */ /* 0x000fe200078efcff */
[C---:B------:R-:W-:Y:S01]  /*10f0*/  IMAD R11, R8.reuse, R6, R17 ;  /* 0x00000006080b7224 */ /* 0x040fe200078e0211 */
[----:B------:R-:W-:Y:S01]  /*1100*/  IABS R6, R14 ;  /* 0x0000000e00067213 */ /* 0x000fe20000000000 */
[----:B------:R-:W-:Y:S01]  /*1110*/  @!P6 IMAD.MOV R0, RZ, RZ, -R0 ;  /* 0x000000ffff00e224 */ /* 0x000fe200078e0a00 */
[----:B------:R-:W-:Y:S01]  /*1120*/  ISETP.GT.U32.AND P6, PT, R8, R7, PT ;  /* 0x000000070800720c */ /* 0x000fe20003fc4070 */
[----:B------:R-:W-:Y:S01]  /*1130*/  @!P5 IMAD.IADD R13, R13, 0x1, -R8 ;  /* 0x000000010d0dd824 */ /* 0x000fe200078e0a08 */
[----:B------:R-:W-:-:S02]  /*1140*/  ISETP.GE.AND P5, PT, R10, RZ, PT ;  /* 0x000000ff0a00720c */ /* 0x000fc40003fa6270 */
[----:B------:R0:W-:Y:S01]  /*1150*/  STL [R1+0x1c], R0 ;  /* 0x00001c0001007387 */ /* 0x0001e20000100800 */
[--C-:B------:R-:W-:Y:S01]  /*1160*/  @!P4 IMAD.IADD R5, R5, 0x1, -R8.reuse ;  /* 0x000000010505c824 */ /* 0x100fe200078e0a08 */
[----:B------:R-:W-:Y:S02]  /*1170*/  ISETP.GT.U32.AND P4, PT, R8, R11, PT ;  /* 0x0000000b0800720c */ /* 0x000fe40003f84070 */
[----:B------:R-:W-:Y:S02]  /*1180*/  IABS R17, R16 ;  /* 0x0000001000117213 */ /* 0x000fe40000000000 */
[----:B------:R-:W-:Y:S02]  /*1190*/  IABS R19, R18 ;  /* 0x0000001200137213 */ /* 0x000fe40000000000 */
[----:B------:R-:W-:Y:S01]  /*11a0*/  LOP3.LUT R40, R3, 0x4a, RZ, 0xfc, !PT ;  /* 0x0000004a03287812 */ /* 0x000fe200078efcff */
[----:B------:R-:W-:Y:S01]  /*11b0*/  @!P6 IMAD.IADD R7, R7, 0x1, -R8 ;  /* 0x000000010707e824 */ /* 0x000fe200078e0a08 */
[----:B------:R-:W-:Y:S01]  /*11c0*/  ISETP.GE.AND P6, PT, R12, RZ, PT ;  /* 0x000000ff0c00720c */ /* 0x000fe20003fc6270 */
[----:B0-----:R-:W-:Y:S01]  /*11d0*/  IMAD.MOV.U32 R0, RZ, RZ, R13 ;  /* 0x000000ffff007224 */ /* 0x001fe200078e000d */
[C---:B------:R-:W-:Y:S01]  /*11e0*/  LOP3.LUT R42, R3.reuse, 0x4c, RZ, 0xfc, !PT ;  /* 0x0000004c032a7812 */ /* 0x040fe200078efcff */
[----:B------:R-:W-:Y:S01]  /*11f0*/  IMAD.MOV.U32 R13, RZ, RZ, R6 ;  /* 0x000000ffff0d7224 */ /* 0x000fe200078e0006 */
[----:B------:R-:W-:Y:S01]  /*1200*/  LOP3.LUT R44, R3, 0x4e, RZ, 0xfc, !PT ;  /* 0x0000004e032c7812 */ /* 0x000fe200078efcff */
[----:B------:R-:W-:Y:S01]  /*1210*/  @!P0 IMAD.MOV R0, RZ, RZ, -R0 ;  /* 0x000000ffff008224 */ /* 0x000fe200078e0a00 */
[----:B------:R-:W-:Y:S01]  /*1220*/  ISETP.GT.U32.AND P0, PT, R8, R7, PT ;  /* 0x000000070800720c */ /* 0x000fe20003f04070 */
[----:B------:R-:W-:Y:S01]  /*1230*/  @!P4 IMAD.IADD R11, R11, 0x1, -R8 ;  /* 0x000000010b0bc824 */ /* 0x000fe200078e0a08 */
[----:B------:R-:W-:Y:S01]  /*1240*/  LOP3.LUT R45, R3, 0x50, RZ, 0xfc, !PT ;  /* 0x00000050032d7812 */ /* 0x000fe200078efcff */
[----:B------:R-:W-:Y:S01]  /*1250*/  IMAD.HI.U32 R6, R4, R13, RZ ;  /* 0x0000000d04067227 */ /* 0x000fe200078e00ff */
[----:B------:R0:W-:Y:S01]  /*1260*/  STL [R1+0x18], R0 ;  /* 0x0000180001007387 */ /* 0x0001e20000100800 */
[----:B------:R-:W-:-:S02]  /*1270*/  IABS R41, R44 ;  /* 0x0000002c00297213 */ /* 0x000fc40000000000 */
[----:B------:R-:W-:Y:S01]  /*1280*/  ISETP.GT.U32.AND P4, PT, R8, R11, PT ;  /* 0x0000000b0800720c */ /* 0x000fe20003f84070 */
[----:B------:R-:W-:Y:S01]  /*1290*/  IMAD.MOV R6, RZ, RZ, -R6 ;  /* 0x000000ffff067224 */ /* 0x000fe200078e0a06 */
[----:B------:R-:W-:Y:S01]  /*12a0*/  IABS R43, R45 ;  /* 0x0000002d002b7213 */ /* 0x000fe20000000000 */
[C---:B------:R-:W-:Y:S01]  /*12b0*/  IMAD.HI.U32 R10, R4.reuse, R17, RZ ;  /* 0x00000011040a7227 */ /* 0x040fe200078e00ff */
[C---:B------:R-:W-:Y:S02]  /*12c0*/  LOP3.LUT R46, R3.reuse, 0x54, RZ, 0xfc, !PT ;  /* 0x00000054032e7812 */ /* 0x040fe400078efcff */
[C---:B------:R-:W-:Y:S01]  /*12d0*/  LOP3.LUT R49, R3.reuse, 0x58, RZ, 0xfc, !PT ;  /* 0x0000005803317812 */ /* 0x040fe200078efcff */
[----:B0-----:R-:W-:Y:S01]  /*12e0*/  IMAD.MOV.U32 R0, RZ, RZ, R5 ;  /* 0x000000ffff007224 */ /* 0x001fe200078e0005 */
[C---:B------:R-:W-:Y:S01]  /*12f0*/  LOP3.LUT R50, R3.reuse, 0x5a, RZ, 0xfc, !PT ;  /* 0x0000005a03327812 */ /* 0x040fe200078efcff */
[----:B------:R-:W-:Y:S01]  /*1300*/  IMAD.HI.U32 R5, R4, R15, RZ ;  /* 0x0000000f04057227 */ /* 0x000fe200078e00ff */
[----:B------:R-:W-:-:S02]  /*1310*/  LOP3.LUT R48, R3, 0x56, RZ, 0xfc, !PT ;  /* 0x0000005603307812 */ /* 0x000fc400078efcff */
[----:B------:R-:W-:Y:S01]  /*1320*/  IABS R47, R50 ;  /* 0x00000032002f7213 */ /* 0x000fe20000000000 */
[----:B------:R-:W-:Y:S01]  /*1330*/  @!P3 IMAD.MOV R0, RZ, RZ, -R0 ;  /* 0x000000ffff00b224 */ /* 0x000fe200078e0a00 */
[----:B------:R-:W-:Y:S01]  /*1340*/  ISETP.GE.AND P3, PT, R14, RZ, PT ;  /* 0x000000ff0e00720c */ /* 0x000fe20003f66270 */
[----:B------:R-:W-:Y:S01]  /*1350*/  IMAD.MOV R5, RZ, RZ, -R5 ;  /* 0x000000ffff057224 */ /* 0x000fe200078e0a05 */
[----:B------:R-:W-:Y:S01]  /*1360*/  LOP3.LUT R51, R3, 0x5c, RZ, 0xfc, !PT ;  /* 0x0000005c03337812 */ /* 0x000fe200078efcff */
[--C-:B------:R-:W-:Y:S01]  /*1370*/  @!P0 IMAD.IADD R7, R7, 0x1, -R8.reuse ;  /* 0x0000000107078824 */ /* 0x100fe200078e0a08 */
[----:B------:R0:W-:Y:S01]  /*1380*/  STL [R1+0x14], R0 ;  /* 0x0000140001007387 */ /* 0x0001e20000100800 */
[----:B------:R-:W-:Y:S01]  /*1390*/  IMAD R5, R8, R5, R15 ;  /* 0x0000000508057224 */ /* 0x000fe200078e020f */
[----:B------:R-:W-:Y:S01]  /*13a0*/  ISETP.GE.AND P0, PT, R16, RZ, PT ;  /* 0x000000ff1000720c */ /* 0x000fe20003f06270 */
[----:B------:R-:W-:Y:S01]  /*13b0*/  @!P4 IMAD.IADD R11, R11, 0x1, -R8 ;  /* 0x000000010b0bc824 */ /* 0x000fe200078e0a08 */
[C---:B------:R-:W-:Y:S01]  /*13c0*/  LOP3.LUT R52, R3.reuse, 0x5e, RZ, 0xfc, !PT ;  /* 0x0000005e03347812 */ /* 0x040fe200078efcff */
[----:B------:R-:W-:Y:S01]  /*13d0*/  IMAD R13, R8, R6, R13 ;  /* 0x00000006080d7224 */ /* 0x000fe200078e020d */
[C---:B------:R-:W-:Y:S01]  /*13e0*/  LOP3.LUT R6, R3.reuse, 0x14, RZ, 0xfc, !PT ;  /* 0x0000001403067812 */ /* 0x040fe200078efcff */
[----:B------:R-:W-:Y:S01]  /*13f0*/  IMAD.MOV R10, RZ, RZ, -R10 ;  /* 0x000000ffff0a7224 */ /* 0x000fe200078e0a0a */
[----:B------:R-:W-:Y:S01]  /*1400*/  LOP3.LUT R53, R3, 0x60, RZ, 0xfc, !PT ;  /* 0x0000006003357812 */ /* 0x000fe200078efcff */
[----:B------:R-:W-:Y:S01]  /*1410*/  IMAD.HI.U32 R14, R4, R25, RZ ;  /* 0x00000019040e7227 */ /* 0x000fe200078e00ff */
[----:B------:R-:W-:-:S02]  /*1420*/  ISETP.GE.AND P4, PT, R6, RZ, PT ;  /* 0x000000ff0600720c */ /* 0x000fc40003f86270 */
[C---:B------:R-:W-:Y:S01]  /*1430*/  LOP3.LUT R54, R3.reuse, 0x62, RZ, 0xfc, !PT ;  /* 0x0000006203367812 */ /* 0x040fe200078efcff */
[----:B0-----:R-:W-:Y:S01]  /*1440*/  IMAD.MOV.U32 R0, RZ, RZ, R7 ;  /* 0x000000ffff007224 */ /* 0x001fe200078e0007 */
[C---:B------:R-:W-:Y:S01]  /*1450*/  LOP3.LUT R55, R3.reuse, 0x64, RZ, 0xfc, !PT ;  /* 0x0000006403377812 */ /* 0x040fe200078efcff */
[C---:B------:R-:W-:Y:S01]  /*1460*/  IMAD R15, R8.reuse, R10, R17 ;  /* 0x0000000a080f7224 */ /* 0x040fe200078e0211 */
[----:B------:R-:W-:Y:S01]  /*1470*/  IABS R17, R6 ;  /* 0x0000000600117213 */ /* 0x000fe20000000000 */
[----:B------:R-:W-:Y:S01]  /*1480*/  @!P1 IMAD.MOV R0, RZ, RZ, -R0 ;  /* 0x000000ffff009224 */ /* 0x000fe200078e0a00 */
[----:B------:R-:W-:Y:S01]  /*1490*/  ISETP.GT.U32.AND P1, PT, R8, R5, PT ;  /* 0x000000050800720c */ /* 0x000fe20003f24070 */
[C---:B------:R-:W-:Y:S01]  /*14a0*/  IMAD.HI.U32 R7, R4.reuse, R21, RZ ;  /* 0x0000001504077227 */ /* 0x040fe200078e00ff */
[C---:B------:R-:W-:Y:S02]  /*14b0*/  LOP3.LUT R56, R3.reuse, 0x6c, RZ, 0xfc, !PT ;  /* 0x0000006c03387812 */ /* 0x040fe400078efcff */
[----:B------:R0:W-:Y:S01]  /*14c0*/  STL [R1+0x10], R0 ;  /* 0x0000100001007387 */ /* 0x0001e20000100800 */
[----:B------:R-:W-:Y:S01]  /*14d0*/  IMAD.HI.U32 R6, R4, R17, RZ ;  /* 0x0000001104067227 */ /* 0x000fe200078e00ff */
[----:B------:R-:W-:-:S02]  /*14e0*/  LOP3.LUT R58, R3, 0x6e, RZ, 0xfc, !PT ;  /* 0x0000006e033a7812 */ /* 0x000fc400078efcff */
[C---:B------:R-:W-:Y:S01]  /*14f0*/  LOP3.LUT R59, R3.reuse, 0x70, RZ, 0xfc, !PT ;  /* 0x00000070033b7812 */ /* 0x040fe200078efcff */
[----:B------:R-:W-:Y:S01]  /*1500*/  IMAD.MOV R10, RZ, RZ, -R6 ;  /* 0x000000ffff0a7224 */ /* 0x000fe200078e0a06 */
[C---:B------:R-:W-:Y:S01]  /*1510*/  LOP3.LUT R60, R3.reuse, 0x72, RZ, 0xfc, !PT ;  /* 0x00000072033c7812 */ /* 0x040fe200078efcff */
[----:B------:R-:W-:Y:S01]  /*1520*/  IMAD.HI.U32 R6, R4, R19, RZ ;  /* 0x0000001304067227 */ /* 0x000fe200078e00ff */
[----:B------:R-:W-:Y:S02]  /*1530*/  LOP3.LUT R61, R3, 0x74, RZ, 0xfc, !PT ;  /* 0x00000074033d7812 */ /* 0x000fe400078efcff */
[----:B------:R-:W-:Y:S01]  /*1540*/  IABS R57, R60 ;  /* 0x0000003c00397213 */ /* 0x000fe20000000000 */
[----:B------:R-:W-:Y:S01]  /*1550*/  @!P1 IMAD.IADD R5, R5, 0x1, -R8 ;  /* 0x0000000105059824 */ /* 0x000fe200078e0a08 */
[C---:B------:R-:W-:Y:S01]  /*1560*/  LOP3.LUT R62, R3.reuse, 0x76, RZ, 0xfc, !PT ;  /* 0x00000076033e7812 */ /* 0x040fe200078efcff */
[----:B0-----:R-:W-:Y:S01]  /*1570*/  IMAD.MOV.U32 R0, RZ, RZ, R11 ;  /* 0x000000ffff007224 */ /* 0x001fe200078e000b */
[C---:B------:R-:W-:Y:S01]  /*1580*/  LOP3.LUT R66, R3.reuse, 0x78, RZ, 0xfc, !PT ;  /* 0x0000007803427812 */ /* 0x040fe200078efcff */
[C---:B------:R-:W-:Y:S01]  /*1590*/  IMAD R10, R8.reuse, R10, R17 ;  /* 0x0000000a080a7224 */ /* 0x040fe200078e0211 */
[C---:B------:R-:W-:Y:S01]  /*15a0*/  ISETP.GT.U32.AND P1, PT, R8.reuse, R5, PT ;  /* 0x000000050800720c */ /* 0x040fe20003f24070 */
[----:B------:R-:W-:Y:S01]  /*15b0*/  @!P5 IMAD.MOV R0, RZ, RZ, -R0 ;  /* 0x000000ffff00d224 */ /* 0x000fe200078e0a00 */
[----:B------:R-:W-:Y:S01]  /*15c0*/  ISETP.GT.U32.AND P5, PT, R8, R13, PT ;  /* 0x0000000d0800720c */ /* 0x000fe20003fa4070 */
[----:B------:R-:W-:Y:S01]  /*15d0*/  IMAD.HI.U32 R11, R4, R23, RZ ;  /* 0x00000017040b7227 */ /* 0x000fe200078e00ff */
[----:B------:R-:W-:-:S02]  /*15e0*/  LOP3.LUT R68, R3, 0x7a, RZ, 0xfc, !PT ;  /* 0x0000007a03447812 */ /* 0x000fc400078efcff */
[----:B------:R0:W-:Y:S01]  /*15f0*/  STL [R1+0xc], R0 ;  /* 0x00000c0001007387 */ /* 0x0001e20000100800 */
[----:B------:R-:W-:Y:S01]  /*1600*/  IMAD.MOV R6, RZ, RZ, -R6 ;  /* 0x000000ffff067224 */ /* 0x000fe200078e0a06 */
[C---:B------:R-:W-:Y:S01]  /*1610*/  LOP3.LUT R69, R3.reuse, 0x7c, RZ, 0xfc, !PT ;  /* 0x0000007c03457812 */ /* 0x040fe200078efcff */
[----:B------:R-:W-:Y:S01]  /*1620*/  IMAD.MOV R7, RZ, RZ, -R7 ;  /* 0x000000ffff077224 */ /* 0x000fe200078e0a07 */
[C---:B------:R-:W-:Y:S01]  /*1630*/  LOP3.LUT R70, R3.reuse, 0x7e, RZ, 0xfc, !PT ;  /* 0x0000007e03467812 */ /* 0x040fe200078efcff */
[----:B------:R-:W-:Y:S01]  /*1640*/  IMAD.MOV R16, RZ, RZ, -R11 ;  /* 0x000000ffff107224 */ /* 0x000fe200078e0a0b */
[----:B------:R-:W-:Y:S01]  /*1650*/  LOP3.LUT R71, R3, 0x80, RZ, 0xfc, !PT ;  /* 0x0000008003477812 */ /* 0x000fe200078efcff */
[--C-:B------:R-:W-:Y:S01]  /*1660*/  @!P1 IMAD.IADD R5, R5, 0x1, -R8.reuse ;  /* 0x0000000105059824 */ /* 0x100fe200078e0a08 */
[C---:B------:R-:W-:Y:S01]  /*1670*/  ISETP.GT.U32.AND P1, PT, R8.reuse, R15, PT ;  /* 0x0000000f0800720c */ /* 0x040fe20003f24070 */
[----:B------:R-:W-:Y:S01]  /*1680*/  @!P5 IMAD.IADD R13, R13, 0x1, -R8 ;  /* 0x000000010d0dd824 */ /* 0x000fe200078e0a08 */
[----:B------:R-:W-:Y:S01]  /*1690*/  IABS R63, R70 ;  /* 0x00000046003f7213 */ /* 0x000fe20000000000 */
[C---:B------:R-:W-:Y:S01]  /*16a0*/  IMAD R11, R8.reuse, R6, R19 ;  /* 0x00000006080b7224 */ /* 0x040fe200078e0213 */
[----:B------:R-:W-:Y:S01]  /*16b0*/  IABS R19, R26 ;  /* 0x0000001a00137213 */ /* 0x000fe20000000000 */
[----:B------:R-:W-:Y:S01]  /*16c0*/  IMAD.MOV.U32 R2, RZ, RZ, R5 ;  /* 0x000000ffff027224 */ /* 0x000fe200078e0005 */
[C---:B------:R-:W-:Y:S01]  /*16d0*/  ISETP.GT.U32.AND P5, PT, R8.reuse, R13, PT ;  /* 0x0000000d0800720c */ /* 0x040fe20003fa4070 */
[C---:B------:R-:W-:Y:S01]  /*16e0*/  IMAD R12, R8.reuse, R7, R21 ;  /* 0x00000007080c7224 */ /* 0x040fe200078e0215 */
[----:B------:R-:W-:Y:S01]  /*16f0*/  IABS R67, R71 ;  /* 0x0000004700437213 */ /* 0x000fe20000000000 */
[----:B------:R-:W-:Y:S01]  /*1700*/  IMAD.MOV R14, RZ, RZ, -R14 ;  /* 0x000000ffff0e7224 */ /* 0x000fe200078e0a0e */
[C---:B------:R-:W-:Y:S01]  /*1710*/  LOP3.LUT R72, R3.reuse, 0x82, RZ, 0xfc, !PT ;  /* 0x0000008203487812 */ /* 0x040fe200078efcff */
[C---:B------:R-:W-:Y:S01]  /*1720*/  IMAD R7, R8.reuse, R16, R23 ;  /* 0x0000001008077224 */ /* 0x040fe200078e0217 */
[----:B------:R-:W-:Y:S01]  /*1730*/  LOP3.LUT R23, R3, 0x1e, RZ, 0xfc, !PT ;  /* 0x0000001e03177812 */ /* 0x000fe200078efcff */
[----:B------:R-:W-:Y:S01]  /*1740*/  @!P1 IMAD.IADD R15, R15, 0x1, -R8 ;  /* 0x000000010f0f9824 */ /* 0x000fe200078e0a08 */
[----:B------:R-:W-:Y:S01]  /*1750*/  LOP3.LUT R74, R3, 0x88, RZ, 0xfc, !PT ;  /* 0x00000088034a7812 */ /* 0x000fe200078efcff */
[----:B------:R-:W-:Y:S01]  /*1760*/  @!P6 IMAD.MOV R2, RZ, RZ, -R2 ;  /* 0x000000ffff02e224 */ /* 0x000fe200078e0a02 */
[C---:B------:R-:W-:Y:S01]  /*1770*/  ISETP.GT.U32.AND P6, PT, R8.reuse, R11, PT ;  /* 0x0000000b0800720c */ /* 0x040fe20003fc4070 */
[C---:B------:R-:W-:Y:S01]  /*1780*/  IMAD R14, R8.reuse, R14, R25 ;  /* 0x0000000e080e7224 */ /* 0x040fe200078e0219 */
[C---:B------:R-:W-:Y:S01]  /*1790*/  ISETP.GT.U32.AND P1, PT, R8.reuse, R15, PT ;  /* 0x0000000f0800720c */ /* 0x040fe20003f24070 */
[----:B------:R-:W-:Y:S01]  /*17a0*/  @!P5 IMAD.IADD R13, R13, 0x1, -R8 ;  /* 0x000000010d0dd824 */ /* 0x000fe200078e0a08 */
[----:B------:R-:W-:Y:S01]  /*17b0*/  ISETP.GT.U32.AND P5, PT, R8, R10, PT ;  /* 0x0000000a0800720c */ /* 0x000fe20003fa4070 */
[C---:B------:R-:W-:Y:S01]  /*17c0*/  IMAD.HI.U32 R6, R4.reuse, R19, RZ ;  /* 0x0000001304067227 */ /* 0x040fe200078e00ff */
[----:B------:R-:W-:Y:S01]  /*17d0*/  IABS R17, R23 ;  /* 0x0000001700117213 */ /* 0x000fe20000000000 */
[----:B------:R1:W-:Y:S01]  /*17e0*/  STL [R1+0x8], R2 ;  /* 0x0000080201007387 */ /* 0x0003e20000100800 */
[C---:B------:R-:W-:Y:S01]  /*17f0*/  LOP3.LUT R25, R3.reuse, 0x22, RZ, 0xfc, !PT ;  /* 0x0000002203197812 */ /* 0x040fe200078efcff */
[----:B0-----:R-:W-:Y:S01]  /*1800*/  IMAD.MOV.U32 R0, RZ, RZ, R13 ;  /* 0x000000ffff007224 */ /* 0x001fe200078e000d */
[----:B------:R-:W-:Y:S01]  /*1810*/  LOP3.LUT R77, R3, 0x8c, RZ, 0xfc, !PT ;  /* 0x0000008c034d7812 */ /* 0x000fe200078efcff */
[----:B------:R-:W-:Y:S01]  /*1820*/  IMAD.HI.U32 R5, R4, R17, RZ ;  /* 0x0000001104057227 */ /* 0x000fe200078e00ff */
[----:B------:R-:W-:-:S02]  /*1830*/  IABS R21, R25 ;  /* 0x0000001900157213 */ /* 0x000fc40000000000 */
[----:B------:R-:W-:Y:S01]  /*1840*/  LOP3.LUT R76, R3, 0x8a, RZ, 0xfc, !PT ;  /* 0x0000008a034c7812 */ /* 0x000fe200078efcff */
[--C-:B------:R-:W-:Y:S01]  /*1850*/  @!P1 IMAD.IADD R15, R15, 0x1, -R8.reuse ;  /* 0x000000010f0f9824 */ /* 0x100fe200078e0a08 */
[----:B------:R-:W-:Y:S01]  /*1860*/  ISETP.GT.U32.AND P1, PT, R8, R7, PT ;  /* 0x000000070800720c */ /* 0x000fe20003f24070 */
[----:B------:R-:W-:Y:S01]  /*1870*/  @!P5 IMAD.IADD R10, R10, 0x1, -R8 ;  /* 0x000000010a0ad824 */ /* 0x000fe200078e0a08 */
[C---:B------:R-:W-:Y:S01]  /*1880*/  ISETP.GT.U32.AND P5, PT, R8.reuse, R14, PT ;  /* 0x0000000e0800720c */ /* 0x040fe20003fa4070 */
[----:B------:R-:W-:Y:S01]  /*1890*/  @!P3 IMAD.MOV R0, RZ, RZ, -R0 ;  /* 0x000000ffff00b224 */ /* 0x000fe200078e0a00 */
[C---:B------:R-:W-:Y:S01]  /*18a0*/  ISETP.GT.U32.AND P3, PT, R8.reuse, R12, PT ;  /* 0x0000000c0800720c */ /* 0x040fe20003f64070 */
[--C-:B------:R-:W-:Y:S01]  /*18b0*/  @!P6 IMAD.IADD R11, R11, 0x1, -R8.reuse ;  /* 0x000000010b0be824 */ /* 0x100fe200078e0a08 */
[----:B------:R-:W-:Y:S01]  /*18c0*/  ISETP.GT.U32.AND P6, PT, R8, R10, PT ;  /* 0x0000000a0800720c */ /* 0x000fe20003fc4070 */
[----:B------:R-:W-:Y:S01]  /*18d0*/  IMAD.MOV R5, RZ, RZ, -R5 ;  /* 0x000000ffff057224 */ /* 0x000fe200078e0a05 */
[----:B------:R-:W-:Y:S01]  /*18e0*/  IABS R73, R77 ;  /* 0x0000004d00497213 */ /* 0x000fe20000000000 */
[----:B------:R-:W-:Y:S01]  /*18f0*/  IMAD.HI.U32 R13, R4, R21, RZ ;  /* 0x00000015040d7227 */ /* 0x000fe200078e00ff */
[C---:B------:R-:W-:Y:S01]  /*1900*/  LOP3.LUT R78, R3.reuse, 0x8e, RZ, 0xfc, !PT ;  /* 0x0000008e034e7812 */ /* 0x040fe200078efcff */
[----:B------:R0:W-:Y:S01]  /*1910*/  STL [R1+0x4], R0 ;  /* 0x0000040001007387 */ /* 0x0001e20000100800 */
[----:B------:R-:W-:Y:S01]  /*1920*/  LOP3.LUT R80, R3, 0x90, RZ, 0xfc, !PT ;  /* 0x0000009003507812 */ /* 0x000fe200078efcff */
[--C-:B------:R-:W-:Y:S01]  /*1930*/  @!P1 IMAD.IADD R7, R7, 0x1, -R8.reuse ;  /* 0x0000000107079824 */ /* 0x100fe200078e0a08 */
[----:B------:R-:W-:Y:S01]  /*1940*/  IABS R75, R78 ;  /* 0x0000004e004b7213 */ /* 0x000fe20000000000 */
[--C-:B------:R-:W-:Y:S01]  /*1950*/  @!P5 IMAD.IADD R14, R14, 0x1, -R8.reuse ;  /* 0x000000010e0ed824 */ /* 0x100fe200078e0a08 */
[C---:B------:R-:W-:Y:S01]  /*1960*/  LOP3.LUT R81, R3.reuse, 0x94, RZ, 0xfc, !PT ;  /* 0x0000009403517812 */ /* 0x040fe200078efcff */
[C---:B------:R-:W-:Y:S01]  /*1970*/  IMAD R5, R8.reuse, R5, R17 ;  /* 0x0000000508057224 */ /* 0x040fe200078e0211 */
[----:B------:R-:W-:Y:S01]  /*1980*/  ISETP.GT.U32.AND P5, PT, R8, R7, PT ;  /* 0x000000070800720c */ /* 0x000fe20003fa4070 */
[--C-:B------:R-:W-:Y:S01]  /*1990*/  @!P3 IMAD.IADD R12, R12, 0x1, -R8.reuse ;  /* 0x000000010c0cb824 */ /* 0x100fe200078e0a08 */
[----:B------:R-:W-:Y:S01]  /*19a0*/  ISETP.GT.U32.AND P3, PT, R8, R11, PT ;  /* 0x0000000b0800720c */ /* 0x000fe20003f64070 */
[----:B------:R-:W-:Y:S01]  /*19b0*/  IMAD.MOV R13, RZ, RZ, -R13 ;  /* 0x000000ffff0d7224 */ /* 0x000fe200078e0a0d */
[C---:B------:R-:W-:Y:S01]  /*19c0*/  LOP3.LUT R82, R3.reuse, 0x96, RZ, 0xfc, !PT ;  /* 0x0000009603527812 */ /* 0x040fe200078efcff */
[----:B------:R-:W-:Y:S01]  /*19d0*/  @!P6 IMAD.IADD R10, R10, 0x1, -R8 ;  /* 0x000000010a0ae824 */ /* 0x000fe200078e0a08 */
[C---:B------:R-:W-:Y:S01]  /*19e0*/  ISETP.GT.U32.AND P6, PT, R8.reuse, R5, PT ;  /* 0x000000050800720c */ /* 0x040fe20003fc4070 */
[----:B------:R-:W-:Y:S01]  /*19f0*/  IMAD.MOV R6, RZ, RZ, -R6 ;  /* 0x000000ffff067224 */ /* 0x000fe200078e0a06 */
[C---:B------:R-:W-:Y:S01]  /*1a00*/  ISETP.GT.U32.AND P1, PT, R8.reuse, R12, PT ;  /* 0x0000000c0800720c */ /* 0x040fe20003f24070 */
[C---:B------:R-:W-:Y:S01]  /*1a10*/  IMAD R17, R8.reuse, R13, R21 ;  /* 0x0000000d08117224 */ /* 0x040fe200078e0215 */
[----:B------:R-:W-:Y:S01]  /*1a20*/  LOP3.LUT R83, R3, 0x98, RZ, 0xfc, !PT ;  /* 0x0000009803537812 */ /* 0x000fe200078efcff */
[C---:B------:R-:W-:Y:S01]  /*1a30*/  IMAD R16, R8.reuse, R6, R19 ;  /* 0x0000000608107224 */ /* 0x040fe200078e0213 */
[----:B------:R-:W-:Y:S01]  /*1a40*/  IABS R6, R27 ;  /* 0x0000001b00067213 */ /* 0x000fe20000000000 */
[--C-:B------:R-:W-:Y:S01]  /*1a50*/  @!P5 IMAD.IADD R7, R7, 0x1, -R8.reuse ;  /* 0x000000010707d824 */ /* 0x100fe200078e0a08 */
[C---:B------:R-:W-:Y:S01]  /*1a60*/  ISETP.GT.U32.AND P5, PT, R8.reuse, R17, PT ;  /* 0x000000110800720c */ /* 0x040fe20003fa4070 */
[----:B------:R-:W-:Y:S01]  /*1a70*/  @!P3 IMAD.IADD R11, R11, 0x1, -R8 ;  /* 0x000000010b0bb824 */ /* 0x000fe200078e0a08 */
[----:B------:R-:W-:Y:S01]  /*1a80*/  ISETP.GT.U32.AND P3, PT, R8, R16, PT ;  /* 0x000000100800720c */ /* 0x000fe20003f64070 */
[----:B------:R-:W-:Y:S01]  /*1a90*/  IMAD.MOV.U32 R13, RZ, RZ, R6 ;  /* 0x000000ffff0d7224 */ /* 0x000fe200078e0006 */
[----:B------:R-:W-:Y:S01]  /*1aa0*/  IABS R79, R83 ;  /* 0x00000053004f7213 */ /* 0x000fe20000000000 */
[----:B------:R-:W-:Y:S01]  /*1ab0*/  @!P6 IMAD.IADD R5, R5, 0x1, -R8 ;  /* 0x000000010505e824 */ /* 0x000fe200078e0a08 */
[----:B------:R-:W-:Y:S01]  /*1ac0*/  ISETP.GE.AND P6, PT, R22, RZ, PT ;  /* 0x000000ff1600720c */ /* 0x000fe20003fc6270 */
[----:B------:R-:W-:Y:S01]  /*1ad0*/  IMAD.HI.U32 R6, R4, R13, RZ ;  /* 0x0000000d04067227 */ /* 0x000fe200078e00ff */
[----:B------:R-:W-:-:S02]  /*1ae0*/  LOP3.LUT R84, R3, 0x9c, RZ, 0xfc, !PT ;  /* 0x0000009c03547812 */ /* 0x000fc400078efcff */
[C---:B------:R-:W-:Y:S01]  /*1af0*/  LOP3.LUT R87, R3.reuse, 0x9e, RZ, 0xfc, !PT ;  /* 0x0000009e03577812 */ /* 0x040fe200078efcff */
[----:B-1----:R-:W-:Y:S01]  /*1b00*/  IMAD.MOV.U32 R2, RZ, RZ, R15 ;  /* 0x000000ffff027224 */ /* 0x002fe200078e000f */
[C---:B------:R-:W-:Y:S01]  /*1b10*/  LOP3.LUT R15, R3.reuse, 0x26, RZ, 0xfc, !PT ;  /* 0x00000026030f7812 */ /* 0x040fe200078efcff */
[----:B------:R-:W-:Y:S01]  /*1b20*/  IMAD.MOV R6, RZ, RZ, -R6 ;  /* 0x000000ffff067224 */ /* 0x000fe200078e0a06 */
[----:B------:R-:W-:Y:S01]  /*1b30*/  LOP3.LUT R89, R3, 0xa0, RZ, 0xfc, !PT ;  /* 0x000000a003597812 */ /* 0x000fe200078efcff */
[----:B------:R-:W-:Y:S01]  /*1b40*/  @!P0 IMAD.MOV R2, RZ, RZ, -R2 ;  /* 0x000000ffff028224 */ /* 0x000fe200078e0a02 */
[----:B------:R-:W-:Y:S01]  /*1b50*/  ISETP.GT.U32.AND P0, PT, R8, R14, PT ;  /* 0x0000000e0800720c */ /* 0x000fe20003f04070 */
[--C-:B------:R-:W-:Y:S01]  /*1b60*/  @!P1 IMAD.IADD R12, R12, 0x1, -R8.reuse ;  /* 0x000000010c0c9824 */ /* 0x100fe200078e0a08 */
[----:B------:R-:W-:Y:S01]  /*1b70*/  ISETP.GE.AND P1, PT, R18, RZ, PT ;  /* 0x000000ff1200720c */ /* 0x000fe20003f26270 */
[--C-:B------:R-:W-:Y:S01]  /*1b80*/  @!P5 IMAD.IADD R17, R17, 0x1, -R8.reuse ;  /* 0x000000011111d824 */ /* 0x100fe200078e0a08 */
[C---:B------:R-:W-:Y:S01]  /*1b90*/  ISETP.GT.U32.AND P5, PT, R8.reuse, R5, PT ;  /* 0x000000050800720c */ /* 0x040fe20003fa4070 */
[----:B------:R-:W-:Y:S01]  /*1ba0*/  IMAD R18, R8, R6, R13 ;  /* 0x0000000608127224 */ /* 0x000fe200078e020d */
[----:B------:R-:W-:Y:S01]  /*1bb0*/  IABS R19, R15 ;  /* 0x0000000f00137213 */ /* 0x000fe20000000000 */
[----:B------:R-:W-:Y:S01]  /*1bc0*/  @!P3 IMAD.IADD R16, R16, 0x1, -R8 ;  /* 0x000000011010b824 */ /* 0x000fe200078e0a08 */
[----:B------:R-:W-:Y:S01]  /*1bd0*/  ISETP.GE.AND P3, PT, R24, RZ, PT ;  /* 0x000000ff1800720c */ /* 0x000fe20003f66270 */
[----:B------:R-:W-:Y:S01]  /*1be0*/  IMAD.MOV.U32 R13, RZ, RZ, R7 ;  /* 0x000000ffff0d7224 */ /* 0x000fe200078e0007 */
[----:B------:R-:W-:Y:S01]  /*1bf0*/  LOP3.LUT R88, R3, 0xa2, RZ, 0xfc, !PT ;  /* 0x000000a203587812 */ /* 0x000fe200078efcff */
[----:B------:R-:W-:Y:S01]  /*1c00*/  @!P4 IMAD.MOV R10, RZ, RZ, -R10 ;  /* 0x000000ffff0ac224 */ /* 0x000fe200078e0a0a */
[C---:B------:R-:W-:Y:S01]  /*1c10*/  ISETP.GT.U32.AND P4, PT, R8.reuse, R17, PT ;  /* 0x000000110800720c */ /* 0x040fe20003f84070 */
[----:B------:R-:W-:Y:S01]  /*1c20*/  @!P6 IMAD.MOV R13, RZ, RZ, -R13 ;  /* 0x000000ffff0de224 */ /* 0x000fe200078e0a0d */
[----:B------:R-:W-:Y:S01]  /*1c30*/  ISETP.GT.U32.AND P6, PT, R8, R18, PT ;  /* 0x000000120800720c */ /* 0x000fe20003fc4070 */
[--C-:B------:R-:W-:Y:S01]  /*1c40*/  @!P0 IMAD.IADD R14, R14, 0x1, -R8.reuse ;  /* 0x000000010e0e8824 */ /* 0x100fe200078e0a08 */
[----:B------:R-:W-:Y:S01]  /*1c50*/  ISETP.GE.AND P0, PT, R20, RZ, PT ;  /* 0x000000ff1400720c */ /* 0x000fe20003f06270 */
[----:B------:R-:W-:Y:S01]  /*1c60*/  @!P1 IMAD.MOV R11, RZ, RZ, -R11 ;  /* 0x000000ffff0b9224 */ /* 0x000fe200078e0a0b */
[----:B------:R-:W-:Y:S01]  /*1c70*/  ISETP.GT.U32.AND P1, PT, R8, R16, PT ;  /* 0x000000100800720c */ /* 0x000fe20003f24070 */
[----:B------:R-:W-:Y:S01]  /*1c80*/  @!P5 IMAD.IADD R5, R5, 0x1, -R8 ;  /* 0x000000010505d824 */ /* 0x000fe200078e0a08 */
[----:B------:R-:W-:Y:S01]  /*1c90*/  ISETP.GE.AND P5, PT, R25, RZ, PT ;  /* 0x000000ff1900720c */ /* 0x000fe20003fa6270 */
[----:B------:R-:W-:Y:S01]  /*1ca0*/  IMAD.HI.U32 R6, R4, R19, RZ ;  /* 0x0000001304067227 */ /* 0x000fe200078e00ff */
[C---:B------:R-:W-:Y:S01]  /*1cb0*/  LOP3.LUT R20, R3.reuse, 0x2c, RZ, 0xfc, !PT ;  /* 0x0000002c03147812 */ /* 0x040fe200078efcff */
[----:B------:R-:W-:Y:S01]  /*1cc0*/  STL [R1+0x64c], R2 ;  /* 0x00064c0201007387 */ /* 0x000fe20000100800 */
[----:B------:R-:W-:Y:S01]  /*1cd0*/  LOP3.LUT R86, R3, 0xa4, RZ, 0xfc, !PT ;  /* 0x000000a403567812 */ /* 0x000fe200078efcff */
[----:B------:R-:W-:Y:S01]  /*1ce0*/  @!P3 IMAD.MOV R14, RZ, RZ, -R14 ;  /* 0x000000ffff0eb224 */ /* 0x000fe200078e0a0e */
[----:B------:R-:W-:Y:S01]  /*1cf0*/  ISETP.GE.AND P3, PT, R26, RZ, PT ;  /* 0x000000ff1a00720c */ /* 0x000fe20003f66270 */
[----:B------:R-:W-:Y:S01]  /*1d00*/  IMAD.MOV R6, RZ, RZ, -R6 ;  /* 0x000000ffff067224 */ /* 0x000fe200078e0a06 */
[----:B------:R-:W-:Y:S01]  /*1d10*/  IABS R25, R20 ;  /* 0x0000001400197213 */ /* 0x000fe20000000000 */
[--C-:B------:R-:W-:Y:S01]  /*1d20*/  @!P6 IMAD.IADD R18, R18, 0x1, -R8.reuse ;  /* 0x000000011212e824 */ /* 0x100fe200078e0a08 */
[----:B------:R-:W-:Y:S01]  /*1d30*/  IABS R85, R86 ;  /* 0x0000005600557213 */ /* 0x000fe20000000000 */
[--C-:B------:R-:W-:Y:S01]  /*1d40*/  @!P4 IMAD.IADD R17, R17, 0x1, -R8.reuse ;  /* 0x000000011111c824 */ /* 0x100fe200078e0a08 */
[----:B------:R-:W-:Y:S01]  /*1d50*/  ISETP.GE.AND P4, PT, R15, RZ, PT ;  /* 0x000000ff0f00720c */ /* 0x000fe20003f86270 */
[----:B------:R-:W-:Y:S01]  /*1d60*/  IMAD R19, R8, R6, R19 ;  /* 0x0000000608137224 */ /* 0x000fe200078e0213 */
[C---:B------:R-:W-:Y:S01]  /*1d70*/  LOP3.LUT R6, R3.reuse, 0x28, RZ, 0xfc, !PT ;  /* 0x0000002803067812 */ /* 0x040fe200078efcff */
[----:B------:R-:W-:Y:S01]  /*1d80*/  @!P1 IMAD.IADD R16, R16, 0x1, -R8 ;  /* 0x0000000110109824 */ /* 0x000fe200078e0a08 */
[C---:B------:R-:W-:Y:S01]  /*1d90*/  ISETP.GT.U32.AND P6, PT, R8.reuse, R18, PT ;  /* 0x000000120800720c */ /* 0x040fe20003fc4070 */
[----:B------:R-:W-:Y:S01]  /*1da0*/  IMAD.MOV.U32 R15, RZ, RZ, R5 ;  /* 0x000000ffff0f7224 */ /* 0x000fe200078e0005 */
[----:B------:R-:W-:Y:S01]  /*1db0*/  LOP3.LUT R5, R3, 0x2a, RZ, 0xfc, !PT ;  /* 0x0000002a03057812 */ /* 0x000fe200078efcff */
[----:B------:R-:W-:Y:S01]  /*1dc0*/  @!P5 IMAD.MOV R17, RZ, RZ, -R17 ;  /* 0x000000ffff11d224 */ /* 0x000fe200078e0a11 */
[----:B------:R-:W-:Y:S01]  /*1dd0*/  IABS R7, R6 ;  /* 0x0000000600077213 */ /* 0x000fe20000000000 */
[----:B------:R-:W-:Y:S01]  /*1de0*/  @!P0 IMAD.MOV R12, RZ, RZ, -R12 ;  /* 0x000000ffff0c8224 */ /* 0x000fe200078e0a0c */
[----:B------:R-:W-:Y:S01]  /*1df0*/  ISETP.GT.U32.AND P5, PT, R8, R19, PT ;  /* 0x000000130800720c */ /* 0x000fe20003fa4070 */
[----:B------:R-:W-:Y:S01]  /*1e00*/  @!P3 IMAD.MOV R16, RZ, RZ, -R16 ;  /* 0x000000ffff10b224 */ /* 0x000fe200078e0a10 */
[----:B------:R-:W-:Y:S01]  /*1e10*/  ISETP.GE.AND P0, PT, R23, RZ, PT ;  /* 0x000000ff1700720c */ /* 0x000fe20003f06270 */
[----:B------:R-:W-:Y:S01]  /*1e20*/  IMAD.HI.U32 R21, R4, R29, RZ ;  /* 0x0000001d04157227 */ /* 0x000fe200078e00ff */
[----:B------:R-:W-:Y:S01]  /*1e30*/  ISETP.GE.AND P1, PT, R27, RZ, PT ;  /* 0x000000ff1b00720c */ /* 0x000fe20003f26270 */
[----:B------:R-:W-:Y:S01]  /*1e40*/  STL [R1+0x650], R10 ;  /* 0x0006500a01007387 */ /* 0x000fe20000100800 */
[----:B------:R-:W-:Y:S01]  /*1e50*/  ISETP.GE.AND P3, PT, R5, RZ, PT ;  /* 0x000000ff0500720c */ /* 0x000fe20003f66270 */
[--C-:B------:R-:W-:Y:S01]  /*1e60*/  @!P6 IMAD.IADD R18, R18, 0x1, -R8.reuse ;  /* 0x000000011212e824 */ /* 0x100fe200078e0a08 */
[----:B------:R-:W-:Y:S01]  /*1e70*/  IABS R23, R5 ;  /* 0x0000000500177213 */ /* 0x000fe20000000000 */
[----:B------:R-:W-:Y:S01]  /*1e80*/  IMAD.HI.U32 R5, R4, R7, RZ ;  /* 0x0000000704057227 */ /* 0x000fe200078e00ff */
[----:B------:R-:W-:Y:S01]  /*1e90*/  ISETP.GE.AND P6, PT, R20, RZ, PT ;  /* 0x000000ff1400720c */ /* 0x000fe20003fc6270 */
[----:B------:R-:W-:Y:S01]  /*1ea0*/  STL [R1+0x654], R11 ;  /* 0x0006540b01007387 */ /* 0x000fe20000100800 */
[----:B------:R-:W-:Y:S01]  /*1eb0*/  IABS R27, R28 ;  /* 0x0000001c001b7213 */ /* 0x000fe20000000000 */
[----:B------:R-:W-:Y:S01]  /*1ec0*/  IMAD.MOV R5, RZ, RZ, -R5 ;  /* 0x000000ffff057224 */ /* 0x000fe200078e0a05 */
[----:B------:R-:W-:Y:S01]  /*1ed0*/  LOP3.LUT R93, R3, 0xa6, RZ, 0xfc, !PT ;  /* 0x000000a6035d7812 */ /* 0x000fe200078efcff */
[----:B------:R-:W-:Y:S01]  /*1ee0*/  @!P5 IMAD.IADD R19, R19, 0x1, -R8 ;  /* 0x000000011313d824 */ /* 0x000fe200078e0a08 */
[C---:B------:R-:W-:Y:S01]  /*1ef0*/  LOP3.LUT R91, R3.reuse, 0xa8, RZ, 0xfc, !PT ;  /* 0x000000a8035b7812 */ /* 0x040fe200078efcff */
[----:B------:R-:W-:Y:S01]  /*1f00*/  IMAD R20, R8, R5, R7 ;  /* 0x0000000508147224 */ /* 0x000fe200078e0207 */
[C---:B------:R-:W-:Y:S01]  /*1f10*/  LOP3.LUT R90, R3.reuse, 0xaa, RZ, 0xfc, !PT ;  /* 0x000000aa035a7812 */ /* 0x040fe200078efcff */
[----:B------:R-:W-:Y:S01]  /*1f20*/  @!P0 IMAD.MOV R15, RZ, RZ, -R15 ;  /* 0x000000ffff0f8224 */ /* 0x000fe200078e0a0f */
[----:B------:R-:W-:Y:S01]  /*1f30*/  ISETP.GE.AND P0, PT, R6, RZ, PT ;  /* 0x000000ff0600720c */ /* 0x000fe20003f06270 */
[----:B------:R-:W-:Y:S01]  /*1f40*/  @!P1 IMAD.MOV R18, RZ, RZ, -R18 ;  /* 0x000000ffff129224 */ /* 0x000fe200078e0a12 */
[----:B------:R-:W-:Y:S01]  /*1f50*/  ISETP.GT.U32.AND P5, PT, R8, R19, PT ;  /* 0x000000130800720c */ /* 0x000fe20003fa4070 */
[----:B------:R-:W-:Y:S01]  /*1f60*/  IMAD.HI.U32 R5, R4, R23, RZ ;  /* 0x0000001704057227 */ /* 0x000fe200078e00ff */
[----:B------:R-:W-:Y:S01]  /*1f70*/  ISETP.GT.U32.AND P1, PT, R8, R20, PT ;  /* 0x000000140800720c */ /* 0x000fe20003f24070 */
[----:B------:R-:W-:Y:S01]  /*1f80*/  STL [R1+0x658], R12 ;  /* 0x0006580c01007387 */ /* 0x000fe20000100800 */
[C---:B------:R-:W-:Y:S01]  /*1f90*/  LOP3.LUT R92, R3.reuse, 0xac, RZ, 0xfc, !PT ;  /* 0x000000ac035c7812 */ /* 0x040fe200078efcff */
[----:B------:R-:W-:Y:S01]  /*1fa0*/  IMAD.HI.U32 R6, R4, R25, RZ ;  /* 0x0000001904067227 */ /* 0x000fe200078e00ff */
[C---:B------:R-:W-:Y:S01]  /*1fb0*/  LOP3.LUT R94, R3.reuse, 0xb0, RZ, 0xfc, !PT ;  /* 0x000000b0035e7812 */ /* 0x040fe200078efcff */
[----:B------:R1:W-:Y:S01]  /*1fc0*/  STL [R1+0x65c], R13 ;  /* 0x00065c0d01007387 */ /* 0x0003e20000100800 */
[C---:B------:R-:W-:Y:S01]  /*1fd0*/  LOP3.LUT R95, R3.reuse, 0xb2, RZ, 0xfc, !PT ;  /* 0x000000b2035f7812 */ /* 0x040fe200078efcff */
[----:B------:R-:W-:Y:S01]  /*1fe0*/  IMAD.MOV R5, RZ, RZ, -R5 ;  /* 0x000000ffff057224 */ /* 0x000fe200078e0a05 */
[C---:B------:R-:W-:Y:S01]  /*1ff0*/  LOP3.LUT R96, R3.reuse, 0xb8, RZ, 0xfc, !PT ;  /* 0x000000b803607812 */ /* 0x040fe200078efcff */
[----:B------:R-:W-:Y:S01]  /*2000*/  IMAD.MOV R6, RZ, RZ, -R6 ;  /* 0x000000ffff067224 */ /* 0x000fe200078e0a06 */
[C---:B------:R-:W-:Y:S01]  /*2010*/  LOP3.LUT R108, R3.reuse, 0xbe, RZ, 0xfc, !PT ;  /* 0x000000be036c7812 */ /* 0x040fe200078efcff */
[----:B------:R-:W-:Y:S01]  /*2020*/  IMAD.MOV R24, RZ, RZ, -R21 ;  /* 0x000000ffff187224 */ /* 0x000fe200078e0a15 */
[----:B------:R-:W-:Y:S01]  /*2030*/  LOP3.LUT R100, R3, 0xbc, RZ, 0xfc, !PT ;  /* 0x000000bc03647812 */ /* 0x000fe200078efcff */
[C---:B------:R-:W-:Y:S01]  /*2040*/  IMAD R21, R8.reuse, R5, R23 ;  /* 0x0000000508157224 */ /* 0x040fe200078e0217 */
[----:B------:R-:W-:Y:S01]  /*2050*/  IABS R97, R108 ;  /* 0x0000006c00617213 */ /* 0x000fe20000000000 */
[C---:B------:R-:W-:Y:S01]  /*2060*/  IMAD R22, R8.reuse, R6, R25 ;  /* 0x0000000608167224 */ /* 0x040fe200078e0219 */
[----:B------:R-:W-:Y:S01]  /*2070*/  IABS R25, R32 ;  /* 0x0000002000197213 */ /* 0x000fe20000000000 */
[--C-:B------:R-:W-:Y:S01]  /*2080*/  @!P5 IMAD.IADD R19, R19, 0x1, -R8.reuse ;  /* 0x000000011313d824 */ /* 0x100fe200078e0a08 */
[----:B------:R-:W-:Y:S01]  /*2090*/  ISETP.GT.U32.AND P5, PT, R8, R21, PT ;  /* 0x000000150800720c */ /* 0x000fe20003fa4070 */
[--C-:B------:R-:W-:Y:S01]  /*20a0*/  @!P1 IMAD.IADD R20, R20, 0x1, -R8.reuse ;  /* 0x0000000114149824 */ /* 0x100fe200078e0a08 */
[----:B------:R-:W-:Y:S01]  /*20b0*/  ISETP.GT.U32.AND P1, PT, R8, R22, PT ;  /* 0x000000160800720c */ /* 0x000fe20003f24070 */
[C---:B------:R-:W-:Y:S01]  /*20c0*/  IMAD.HI.U32 R7, R4.reuse, R27, RZ ;  /* 0x0000001b04077227 */ /* 0x040fe200078e00ff */
[----:B------:R-:W-:Y:S01]  /*20d0*/  IABS R105, R100 ;  /* 0x0000006400697213 */ /* 0x000fe20000000000 */
[----:B------:R-:W-:Y:S01]  /*20e0*/  STL [R1+0x660], R14 ;  /* 0x0006600e01007387 */ /* 0x000fe20000100800 */
[C---:B------:R-:W-:Y:S01]  /*20f0*/  LOP3.LUT R107, R3.reuse, 0xc0, RZ, 0xfc, !PT ;  /* 0x000000c0036b7812 */ /* 0x040fe200078efcff */
[----:B------:R-:W-:Y:S01]  /*2100*/  IMAD.MOV R7, RZ, RZ, -R7 ;  /* 0x000000ffff077224 */ /* 0x000fe200078e0a07 */
[C---:B------:R-:W-:Y:S01]  /*2110*/  LOP3.LUT R103, R3.reuse, 0xc2, RZ, 0xfc, !PT ;  /* 0x000000c203677812 */ /* 0x040fe200078efcff */
[----:B------:R-:W-:Y:S01]  /*2120*/  IMAD.HI.U32 R5, R4, R25, RZ ;  /* 0x0000001904057227 */ /* 0x000fe200078e00ff */
[----:B------:R-:W-:Y:S01]  /*2130*/  LOP3.LUT R104, R3, 0xc4, RZ, 0xfc, !PT ;  /* 0x000000c403687812 */ /* 0x000fe200078efcff */
[----:B------:R-:W-:Y:S01]  /*2140*/  STL [R1+0x664], R15 ;  /* 0x0006640f01007387 */ /* 0x000fe20000100800 */
[----:B------:R-:W-:Y:S01]  /*2150*/  IABS R99, R103 ;  /* 0x0000006700637213 */ /* 0x000fe20000000000 */
[--C-:B------:R-:W-:Y:S01]  /*2160*/  @!P5 IMAD.IADD R21, R21, 0x1, -R8.reuse ;  /* 0x000000011515d824 */ /* 0x100fe200078e0a08 */
[----:B------:R-:W-:Y:S01]  /*2170*/  ISETP.GT.U32.AND P5, PT, R8, R20, PT ;  /* 0x000000140800720c */ /* 0x000fe20003fa4070 */
[--C-:B------:R-:W-:Y:S01]  /*2180*/  @!P1 IMAD.IADD R22, R22, 0x1, -R8.reuse ;  /* 0x0000000116169824 */ /* 0x100fe200078e0a08 */
[C---:B------:R-:W-:Y:S01]  /*2190*/  LOP3.LUT R120, R3.reuse, 0xdc, RZ, 0xfc, !PT ;  /* 0x000000dc03787812 */ /* 0x040fe200078efcff */
[C---:B------:R-:W-:Y:S01]  /*21a0*/  IMAD R23, R8.reuse, R7, R27 ;  /* 0x0000000708177224 */ /* 0x040fe200078e021b */
[----:B------:R-:W-:Y:S01]  /*21b0*/  IABS R7, R33 ;  /* 0x0000002100077213 */ /* 0x000fe20000000000 */
[----:B------:R-:W-:Y:S01]  /*21c0*/  IMAD.MOV R5, RZ, RZ, -R5 ;  /* 0x000000ffff057224 */ /* 0x000fe200078e0a05 */
[C---:B------:R-:W-:Y:S01]  /*21d0*/  ISETP.GT.U32.AND P1, PT, R8.reuse, R22, PT ;  /* 0x000000160800720c */ /* 0x040fe20003f24070 */
[----:B------:R-:W-:Y:S01]  /*21e0*/  @!P4 IMAD.MOV R19, RZ, RZ, -R19 ;  /* 0x000000ffff13c224 */ /* 0x000fe200078e0a13 */
[C---:B------:R-:W-:Y:S01]  /*21f0*/  ISETP.GT.U32.AND P4, PT, R8.reuse, R21, PT ;  /* 0x000000150800720c */ /* 0x040fe20003f84070 */
[C---:B------:R-:W-:Y:S01]  /*2200*/  IMAD R25, R8.reuse, R5, R25 ;  /* 0x0000000508197224 */ /* 0x040fe200078e0219 */
[----:B------:R-:W-:Y:S01]  /*2210*/  IABS R27, R34 ;  /* 0x00000022001b7213 */ /* 0x000fe20000000000 */
[----:B------:R-:W-:Y:S01]  /*2220*/  IMAD R24, R8, R24, R29 ;  /* 0x0000001808187224 */ /* 0x000fe200078e021d */
[----:B------:R-:W-:Y:S01]  /*2230*/  IABS R29, R35 ;  /* 0x00000023001d7213 */ /* 0x000fe20000000000 */
[--C-:B------:R-:W-:Y:S01]  /*2240*/  @!P5 IMAD.IADD R20, R20, 0x1, -R8.reuse ;  /* 0x000000011414d824 */ /* 0x100fe200078e0a08 */
[----:B------:R-:W-:Y:S01]  /*2250*/  ISETP.GT.U32.AND P5, PT, R8, R23, PT ;  /* 0x000000170800720c */ /* 0x000fe20003fa4070 */
[----:B------:R-:W-:Y:S01]  /*2260*/  IMAD.HI.U32 R6, R4, R7, RZ ;  /* 0x0000000704067227 */ /* 0x000fe200078e00ff */
[----:B------:R-:W-:Y:S01]  /*2270*/  LOP3.LUT R117, R3, 0xda, RZ, 0xfc, !PT ;  /* 0x000000da03757812 */ /* 0x000fe200078efcff */
[----:B------:R2:W-:Y:S01]  /*2280*/  STL [R1+0x67c], R16 ;  /* 0x00067c1001007387 */ /* 0x0005e20000100800 */
[----:B------:R-:W-:Y:S01]  /*2290*/  IABS R112, R120 ;  /* 0x0000007800707213 */ /* 0x000fe20000000000 */
[--C-:B------:R-:W-:Y:S01]  /*22a0*/  @!P1 IMAD.IADD R22, R22, 0x1, -R8.reuse ;  /* 0x0000000116169824 */ /* 0x100fe200078e0a08 */
[C---:B------:R-:W-:Y:S01]  /*22b0*/  ISETP.GT.U32.AND P1, PT, R8.reuse, R25, PT ;  /* 0x000000190800720c */ /* 0x040fe20003f24070 */
[----:B------:R-:W-:Y:S01]  /*22c0*/  @!P4 IMAD.IADD R21, R21, 0x1, -R8 ;  /* 0x000000011515c824 */ /* 0x000fe200078e0a08 */
[----:B------:R-:W-:Y:S01]  /*22d0*/  ISETP.GT.U32.AND P4, PT, R8, R24, PT ;  /* 0x000000180800720c */ /* 0x000fe20003f84070 */
[----:B------:R-:W-:Y:S01]  /*22e0*/  IMAD.MOV R6, RZ, RZ, -R6 ;  /* 0x000000ffff067224 */ /* 0x000fe200078e0a06 */
[----:B------:R-:W-:Y:S01]  /*22f0*/  IABS R111, R117 ;  /* 0x00000075006f7213 */ /* 0x000fe20000000000 */
[----:B------:R-:W-:Y:S01]  /*2300*/  IMAD.HI.U32 R5, R4, R27, RZ ;  /* 0x0000001b04057227 */ /* 0x000fe200078e00ff */
[----:B------:R-:W-:-:S02]  /*2310*/  LOP3.LUT R119, R3, 0xde, RZ, 0xfc, !PT ;  /* 0x000000de03777812 */ /* 0x000fc400078efcff */
[----:B------:R-:W-:Y:S01]  /*2320*/  LOP3.LUT R121, R3, 0xe0, RZ, 0xfc, !PT ;  /* 0x000000e003797812 */ /* 0x000fe200078efcff */
[--C-:B------:R-:W-:Y:S01]  /*2330*/  @!P5 IMAD.IADD R23, R23, 0x1, -R8.reuse ;  /* 0x000000011717d824 */ /* 0x100fe200078e0a08 */
[----:B------:R-:W-:Y:S01]  /*2340*/  IABS R114, R119 ;  /* 0x0000007700727213 */ /* 0x000fe20000000000 */
[C---:B------:R-:W-:Y:S01]  /*2350*/  IMAD R26, R8.reuse, R6, R7 ;  /* 0x00000006081a7224 */ /* 0x040fe200078e0207 */
[----:B------:R-:W-:Y:S01]  /*2360*/  IABS R116, R121 ;  /* 0x0000007900747213 */ /* 0x000fe20000000000 */
[----:B------:R-:W-:Y:S01]  /*2370*/  @!P1 IMAD.IADD R25, R25, 0x1, -R8 ;  /* 0x0000000119199824 */ /* 0x000fe200078e0a08 */
[----:B------:R-:W-:Y:S01]  /*2380*/  ISETP.GT.U32.AND P1, PT, R8, R23, PT ;  /* 0x000000170800720c */ /* 0x000fe20003f24070 */
[----:B------:R-:W-:Y:S01]  /*2390*/  IMAD.HI.U32 R6, R4, R29, RZ ;  /* 0x0000001d04067227 */ /* 0x000fe200078e00ff */
[----:B------:R-:W-:Y:S02]  /*23a0*/  ISETP.GT.U32.AND P5, PT, R8, R26, PT ;  /* 0x0000001a0800720c */ /* 0x000fe40003fa4070 */
[C---:B------:R-:W-:Y:S01]  /*23b0*/  LOP3.LUT R118, R3.reuse, 0xe2, RZ, 0xfc, !PT ;  /* 0x000000e203767812 */ /* 0x040fe200078efcff */
[----:B------:R-:W-:Y:S01]  /*23c0*/  IMAD.MOV R6, RZ, RZ, -R6 ;  /* 0x000000ffff067224 */ /* 0x000fe200078e0a06 */
[C---:B0-----:R-:W-:Y:S01]  /*23d0*/  LOP3.LUT R0, R3.reuse, 0xee, RZ, 0xfc, !PT ;  /* 0x000000ee03007812 */ /* 0x041fe200078efcff */
[----:B------:R-:W-:Y:S01]  /*23e0*/  IMAD.MOV R5, RZ, RZ, -R5 ;  /* 0x000000ffff057224 */ /* 0x000fe200078e0a05 */
[C---:B-1----:R-:W-:Y:S01]  /*23f0*/  LOP3.LUT R13, R3.reuse, 0xf0, RZ, 0xfc, !PT ;  /* 0x000000f0030d7812 */ /* 0x042fe200078efcff */
[--C-:B------:R-:W-:Y:S01]  /*2400*/  @!P4 IMAD.IADD R24, R24, 0x1, -R8.reuse ;  /* 0x000000011818c824 */ /* 0x100fe200078e0a08 */
[----:B------:R-:W-:Y:S01]  /*2410*/  ISETP.GE.AND P4, PT, R28, RZ, PT ;  /* 0x000000ff1c00720c */ /* 0x000fe20003f86270 */
[C---:B------:R-:W-:Y:S01]  /*2420*/  IMAD R28, R8.reuse, R6, R29 ;  /* 0x00000006081c7224 */ /* 0x040fe200078e021d */
[C---:B------:R-:W-:Y:S01]  /*2430*/  LOP3.LUT R6, R3.reuse, 0x3c, RZ, 0xfc, !PT ;  /* 0x0000003c03067812 */ /* 0x040fe200078efcff */
[C---:B------:R-:W-:Y:S01]  /*2440*/  IMAD R27, R8.reuse, R5, R27 ;  /* 0x00000005081b7224 */ /* 0x040fe200078e021b */
[----:B------:R-:W-:Y:S01]  /*2450*/  LOP3.LUT R2, R3, 0xf2, RZ, 0xfc, !PT ;  /* 0x000000f203027812 */ /* 0x000fe200078efcff */
[----:B------:R-:W-:Y:S01]  /*2460*/  @!P1 IMAD.IADD R23, R23, 0x1, -R8 ;  /* 0x0000000117179824 */ /* 0x000fe200078e0a08 */
[----:B------:R-:W-:Y:S01]  /*2470*/  ISETP.GT.U32.AND P1, PT, R8, R28, PT ;  /* 0x0000001c0800720c */ /* 0x000fe20003f24070 */
[----:B------:R-:W-:Y:S01]  /*2480*/  IMAD.HI.U32 R7, R4, R31, RZ ;  /* 0x0000001f04077227 */ /* 0x000fe200078e00ff */
[----:B------:R-:W-:-:S02]  /*2490*/  IABS R122, R13 ;  /* 0x0000000d007a7213 */ /* 0x000fc40000000000 */
[----:B------:R-:W-:Y:S01]  /*24a0*/  LOP3.LUT R9, R3, 0xf4, RZ, 0xfc, !PT ;  /* 0x000000f403097812 */ /* 0x000fe200078efcff */
[----:B------:R-:W-:Y:S01]  /*24b0*/  @!P6 IMAD.MOV R22, RZ, RZ, -R22 ;  /* 0x000000ffff16e224 */ /* 0x000fe200078e0a16 */
[C---:B------:R-:W-:Y:S01]  /*24c0*/  ISETP.GT.U32.AND P6, PT, R8.reuse, R27, PT ;  /* 0x0000001b0800720c */ /* 0x040fe20003fc4070 */
[----:B------:R-:W-:Y:S01]  /*24d0*/  @!P0 IMAD.MOV R20, RZ, RZ, -R20 ;  /* 0x000000ffff148224 */ /* 0x000fe200078e0a14 */
[----:B------:R-:W-:Y:S01]  /*24e0*/  ISETP.GT.U32.AND P0, PT, R8, R24, PT ;  /* 0x000000180800720c */ /* 0x000fe20003f04070 */
[----:B------:R-:W-:Y:S01]  /*24f0*/  IMAD.MOV R7, RZ, RZ, -R7 ;  /* 0x000000ffff077224 */ /* 0x000fe200078e0a07 */
[----:B------:R-:W-:Y:S01]  /*2500*/  IABS R123, R2 ;  /* 0x00000002007b7213 */ /* 0x000fe20000000000 */
[--C-:B------:R-:W-:Y:S01]  /*2510*/  @!P5 IMAD.IADD R26, R26, 0x1, -R8.reuse ;  /* 0x000000011a1ad824 */ /* 0x100fe200078e0a08 */
[C---:B------:R-:W-:Y:S01]  /*2520*/  ISETP.GT.U32.AND P5, PT, R8.reuse, R25, PT ;  /* 0x000000190800720c */ /* 0x040fe20003fa4070 */
[C---:B------:R-:W-:Y:S01]  /*2530*/  IMAD R29, R8.reuse, R7, R31 ;  /* 0x00000007081d7224 */ /* 0x040fe200078e021f */
[----:B------:R-:W-:Y:S01]  /*2540*/  IABS R7, R6 ;  /* 0x0000000600077213 */ /* 0x000fe20000000000 */
[----:B------:R-:W-:Y:S01]  /*2550*/  @!P3 IMAD.MOV R21, RZ, RZ, -R21 ;  /* 0x000000ffff15b224 */ /* 0x000fe200078e0a15 */
[----:B------:R-:W-:Y:S01]  /*2560*/  ISETP.GT.U32.AND P3, PT, R8, R26, PT ;  /* 0x0000001a0800720c */ /* 0x000fe20003f64070 */
[----:B------:R-:W-:Y:S01]  /*2570*/  @!P1 IMAD.IADD R28, R28, 0x1, -R8 ;  /* 0x000000011c1c9824 */ /* 0x000fe200078e0a08 */
[----:B------:R-:W-:Y:S01]  /*2580*/  IABS R31, R37 ;  /* 0x00000025001f7213 */ /* 0x000fe20000000000 */
[----:B------:R-:W-:Y:S01]  /*2590*/  IMAD.HI.U32 R5, R4, R7, RZ ;  /* 0x0000000704057227 */ /* 0x000fe200078e00ff */
[----:B------:R-:W-:-:S02]  /*25a0*/  ISETP.GE.AND P1, PT, R34, RZ, PT ;  /* 0x000000ff2200720c */ /* 0x000fc40003f26270 */
[----:B------:R-:W-:Y:S01]  /*25b0*/  LOP3.LUT R34, R3, 0x40, RZ, 0xfc, !PT ;  /* 0x0000004003227812 */ /* 0x000fe200078efcff */
[--C-:B------:R-:W-:Y:S01]  /*25c0*/  @!P6 IMAD.IADD R27, R27, 0x1, -R8.reuse ;  /* 0x000000011b1be824 */ /* 0x100fe200078e0a08 */
[----:B------:R-:W-:Y:S01]  /*25d0*/  ISETP.GE.AND P6, PT, R33, RZ, PT ;  /* 0x000000ff2100720c */ /* 0x000fe20003fc6270 */
[----:B------:R-:W-:Y:S01]  /*25e0*/  @!P0 IMAD.IADD R24, R24, 0x1, -R8 ;  /* 0x0000000118188824 */ /* 0x000fe200078e0a08 */
[----:B------:R-:W-:Y:S01]  /*25f0*/  ISETP.GE.AND P0, PT, R30, RZ, PT ;  /* 0x000000ff1e00720c */ /* 0x000fe20003f06270 */
[----:B------:R-:W-:Y:S01]  /*2600*/  @!P4 IMAD.MOV R23, RZ, RZ, -R23 ;  /* 0x000000ffff17c224 */ /* 0x000fe200078e0a17 */
[----:B------:R-:W-:Y:S01]  /*2610*/  ISETP.GT.U32.AND P4, PT, R8, R28, PT ;  /* 0x0000001c0800720c */ /* 0x000fe20003f84070 */
[----:B------:R-:W-:Y:S01]  /*2620*/  IMAD.MOV R30, RZ, RZ, -R5 ;  /* 0x000000ffff1e7224 */ /* 0x000fe200078e0a05 */
[----:B------:R-:W-:Y:S01]  /*2630*/  IABS R124, R9 ;  /* 0x00000009007c7213 */ /* 0x000fe20000000000 */
[----:B------:R-:W-:Y:S01]  /*2640*/  IMAD.HI.U32 R5, R4, R31, RZ ;  /* 0x0000001f04057227 */ /* 0x000fe200078e00ff */
[----:B------:R-:W-:-:S02]  /*2650*/  LOP3.LUT R10, R3, 0xf8, RZ, 0xfc, !PT ;  /* 0x000000f8030a7812 */ /* 0x000fc400078efcff */
[C---:B------:R-:W-:Y:S01]  /*2660*/  LOP3.LUT R11, R3.reuse, 0xf6, RZ, 0xfc, !PT ;  /* 0x000000f6030b7812 */ /* 0x040fe200078efcff */
[----:B------:R-:W-:Y:S01]  /*2670*/  IMAD.MOV R5, RZ, RZ, -R5 ;  /* 0x000000ffff057224 */ /* 0x000fe200078e0a05 */
[C---:B------:R-:W-:Y:S01]  /*2680*/  LOP3.LUT R64, R3.reuse, 0xfa, RZ, 0xfc, !PT ;  /* 0x000000fa03407812 */ /* 0x040fe200078efcff */
[----:B------:R-:W-:Y:S01]  /*2690*/  @!P3 IMAD.IADD R26, R26, 0x1, -R8 ;  /* 0x000000011a1ab824 */ /* 0x000fe200078e0a08 */
[----:B------:R-:W-:Y:S01]  /*26a0*/  ISETP.GE.AND P3, PT, R32, RZ, PT ;  /* 0x000000ff2000720c */ /* 0x000fe20003f66270 */
[C---:B------:R-:W-:Y:S01]  /*26b0*/  IMAD R30, R8.reuse, R30, R7 ;  /* 0x0000001e081e7224 */ /* 0x040fe200078e0207 */
[----:B------:R-:W-:Y:S01]  /*26c0*/  IABS R7, R34 ;  /* 0x0000002200077213 */ /* 0x000fe20000000000 */
[C---:B------:R-:W-:Y:S01]  /*26d0*/  IMAD R31, R8.reuse, R5, R31 ;  /* 0x00000005081f7224 */ /* 0x040fe200078e021f */
[----:B------:R-:W-:Y:S01]  /*26e0*/  LOP3.LUT R65, R3, 0xfc, RZ, 0xfc, !PT ;  /* 0x000000fc03417812 */ /* 0x000fe200078efcff */
[----:B------:R-:W-:Y:S01]  /*26f0*/  @!P6 IMAD.MOV R26, RZ, RZ, -R26 ;  /* 0x000000ffff1ae224 */ /* 0x000fe200078e0a1a */
[----:B------:R-:W-:Y:S01]  /*2700*/  ISETP.GT.U32.AND P6, PT, R8, R30, PT ;  /* 0x0000001e0800720c */ /* 0x000fe20003fc4070 */
[--C-:B------:R-:W-:Y:S01]  /*2710*/  @!P4 IMAD.IADD R28, R28, 0x1, -R8.reuse ;  /* 0x000000011c1cc824 */ /* 0x100fe200078e0a08 */
[C---:B------:R-:W-:Y:S01]  /*2720*/  ISETP.GT.U32.AND P4, PT, R8.reuse, R31, PT ;  /* 0x0000001f0800720c */ /* 0x040fe20003f84070 */
[----:B------:R-:W-:Y:S01]  /*2730*/  @!P5 IMAD.IADD R25, R25, 0x1, -R8 ;  /* 0x000000011919d824 */ /* 0x000fe200078e0a08 */
[----:B------:R-:W-:Y:S01]  /*2740*/  ISETP.GT.U32.AND P5, PT, R8, R29, PT ;  /* 0x0000001d0800720c */ /* 0x000fe20003fa4070 */
[----:B------:R-:W-:Y:S01]  /*2750*/  IMAD.HI.U32 R5, R4, R7, RZ ;  /* 0x0000000704057227 */ /* 0x000fe200078e00ff */
[----:B------:R-:W-:-:S03]  /*2760*/  IABS R12, R65 ;  /* 0x00000041000c7213 */ /* 0x000fc60000000000 */
[----:B------:R-:W-:Y:S01]  /*2770*/  @!P3 IMAD.MOV R25, RZ, RZ, -R25 ;  /* 0x000000ffff19b224 */ /* 0x000fe200078e0a19 */
[----:B------:R-:W-:Y:S01]  /*2780*/  ISETP.GE.AND P3, PT, R35, RZ, PT ;  /* 0x000000ff2300720c */ /* 0x000fe20003f66270 */
[----:B------:R-:W-:Y:S01]  /*2790*/  IMAD.MOV R32, RZ, RZ, -R5 ;  /* 0x000000ffff207224 */ /* 0x000fe200078e0a05 */
[----:B------:R-:W-:Y:S01]  /*27a0*/  LOP3.LUT R35, R3, 0x42, RZ, 0xfc, !PT ;  /* 0x0000004203237812 */ /* 0x000fe200078efcff */
[--C-:B------:R-:W-:Y:S02]  /*27b0*/  @!P6 IMAD.IADD R30, R30, 0x1, -R8.reuse ;  /* 0x000000011e1ee824 */ /* 0x100fe400078e0a08 */
[--C-:B------:R-:W-:Y:S01]  /*27c0*/  @!P4 IMAD.IADD R31, R31, 0x1, -R8.reuse ;  /* 0x000000011f1fc824 */ /* 0x100fe200078e0a08 */
[----:B------:R-:W-:Y:S01]  /*27d0*/  IABS R33, R35 ;  /* 0x0000002300217213 */ /* 0x000fe20000000000 */
[----:B------:R-:W-:Y:S01]  /*27e0*/  @!P5 IMAD.IADD R29, R29, 0x1, -R8 ;  /* 0x000000011d1dd824 */ /* 0x000fe200078e0a08 */
[C---:B------:R-:W-:Y:S01]  /*27f0*/  ISETP.GT.U32.AND P5, PT, R8.reuse, R27, PT ;  /* 0x0000001b0800720c */ /* 0x040fe20003fa4070 */
[----:B------:R-:W-:Y:S01]  /*2800*/  @!P0 IMAD.MOV R24, RZ, RZ, -R24 ;  /* 0x000000ffff188224 */ /* 0x000fe200078e0a18 */
[----:B------:R-:W-:Y:S01]  /*2810*/  ISETP.GT.U32.AND P6, PT, R8, R30, PT ;  /* 0x0000001e0800720c */ /* 0x000fe20003fc4070 */
[----:B------:R-:W-:Y:S01]  /*2820*/  IMAD.HI.U32 R5, R4, R33, RZ ;  /* 0x0000002104057227 */ /* 0x000fe200078e00ff */
[----:B------:R-:W-:-:S02]  /*2830*/  ISETP.GT.U32.AND P4, PT, R8, R31, PT ;  /* 0x0000001f0800720c */ /* 0x000fc40003f84070 */
[C---:B------:R-:W-:Y:S01]  /*2840*/  ISETP.GT.U32.AND P0, PT, R8.reuse, R29, PT ;  /* 0x0000001d0800720c */ /* 0x040fe20003f04070 */
[----:B------:R-:W-:Y:S02]  /*2850*/  IMAD.MOV R5, RZ, RZ, -R5 ;  /* 0x000000ffff057224 */ /* 0x000fe400078e0a05 */
[C---:B------:R-:W-:Y:S02]  /*2860*/  IMAD R32, R8.reuse, R32, R7 ;  /* 0x0000002008207224 */ /* 0x040fe400078e0207 */
[----:B------:R-:W-:Y:S02]  /*2870*/  IMAD R33, R8, R5, R33 ;  /* 0x0000000508217224 */ /* 0x000fe400078e0221 */
[--C-:B------:R-:W-:Y:S01]  /*2880*/  @!P5 IMAD.IADD R27, R27, 0x1, -R8.reuse ;  /* 0x000000011b1bd824 */ /* 0x100fe200078e0a08 */
[----:B------:R-:W-:Y:S01]  /*2890*/  ISETP.GE.AND P5, PT, R36, RZ, PT ;  /* 0x000000ff2400720c */ /* 0x000fe20003fa6270 */
[--C-:B------:R-:W-:Y:S01]  /*28a0*/  @!P6 IMAD.IADD R30, R30, 0x1, -R8.reuse ;  /* 0x000000011e1ee824 */ /* 0x100fe200078e0a08 */
[C---:B------:R-:W-:Y:S01]  /*28b0*/  ISETP.GT.U32.AND P6, PT, R8.reuse, R32, PT ;  /* 0x000000200800720c */ /* 0x040fe20003fc4070 */
[--C-:B------:R-:W-:Y:S01]  /*28c0*/  @!P4 IMAD.IADD R31, R31, 0x1, -R8.reuse ;  /* 0x000000011f1fc824 */ /* 0x100fe200078e0a08 */
[----:B------:R-:W-:Y:S01]  /*28d0*/  ISETP.GT.U32.AND P4, PT, R8, R33, PT ;  /* 0x000000210800720c */ /* 0x000fe20003f84070 */
[----:B------:R-:W-:Y:S01]  /*28e0*/  @!P0 IMAD.IADD R29, R29, 0x1, -R8 ;  /* 0x000000011d1d8824 */ /* 0x000fe200078e0a08 */
[----:B------:R-:W-:Y:S01]  /*28f0*/  ISETP.GE.AND P0, PT, R6, RZ, PT ;  /* 0x000000ff0600720c */ /* 0x000fe20003f06270 */
[----:B------:R-:W-:Y:S01]  /*2900*/  @!P3 IMAD.MOV R28, RZ, RZ, -R28 ;  /* 0x000000ffff1cb224 */ /* 0x000fe200078e0a1c */
[----:B------:R-:W-:Y:S01]  /*2910*/  LOP3.LUT R6, R3, 0x44, RZ, 0xfc, !PT ;  /* 0x0000004403067812 */ /* 0x000fe200078efcff */
[----:B------:R-:W-:Y:S01]  /*2920*/  @!P1 IMAD.MOV R27, RZ, RZ, -R27 ;  /* 0x000000ffff1b9224 */ /* 0x000fe200078e0a1b */
[----:B------:R-:W-:Y:S01]  /*2930*/  ISETP.GE.AND P3, PT, R34, RZ, PT ;  /* 0x000000ff2200720c */ /* 0x000fe20003f66270 */
[----:B------:R-:W-:Y:S01]  /*2940*/  IMAD.HI.U32 R7, R4, R39, RZ ;  /* 0x0000002704077227 */ /* 0x000fe200078e00ff */
[----:B------:R-:W-:-:S02]  /*2950*/  ISETP.GE.AND P1, PT, R37, RZ, PT ;  /* 0x000000ff2500720c */ /* 0x000fc40003f26270 */
[----:B------:R-:W-:Y:S01]  /*2960*/  LOP3.LUT R34, R3, 0x46, RZ, 0xfc, !PT ;  /* 0x0000004603227812 */ /* 0x000fe200078efcff */
[----:B------:R-:W-:Y:S01]  /*2970*/  @!P5 IMAD.MOV R29, RZ, RZ, -R29 ;  /* 0x000000ffff1dd224 */ /* 0x000fe200078e0a1d */
[----:B------:R-:W-:Y:S01]  /*2980*/  ISETP.GE.AND P5, PT, R35, RZ, PT ;  /* 0x000000ff2300720c */ /* 0x000fe20003fa6270 */
[--C-:B------:R-:W-:Y:S01]  /*2990*/  @!P6 IMAD.IADD R32, R32, 0x1, -R8.reuse ;  /* 0x000000012020e824 */ /* 0x100fe200078e0a08 */
[----:B------:R-:W-:Y:S01]  /*29a0*/  IABS R35, R6 ;  /* 0x0000000600237213 */ /* 0x000fe20000000000 */
[----:B------:R-:W-:Y:S01]  /*29b0*/  @!P4 IMAD.IADD R33, R33, 0x1, -R8 ;  /* 0x000000012121c824 */ /* 0x000fe200078e0a08 */
[----:B------:R-:W-:Y:S01]  /*29c0*/  IABS R37, R34 ;  /* 0x0000002200257213 */ /* 0x000fe20000000000 */
[----:B------:R-:W-:Y:S01]  /*29d0*/  @!P0 IMAD.MOV R30, RZ, RZ, -R30 ;  /* 0x000000ffff1e8224 */ /* 0x000fe200078e0a1e */
[----:B------:R-:W-:Y:S01]  /*29e0*/  ISETP.GT.U32.AND P6, PT, R8, R32, PT ;  /* 0x000000200800720c */ /* 0x000fe20003fc4070 */
[----:B------:R-:W-:Y:S01]  /*29f0*/  IMAD.HI.U32 R5, R4, R35, RZ ;  /* 0x0000002304057227 */ /* 0x000fe200078e00ff */
[----:B------:R-:W-:-:S02]  /*2a00*/  ISETP.GE.AND P0, PT, R6, RZ, PT ;  /* 0x000000ff0600720c */ /* 0x000fc40003f06270 */
[----:B------:R-:W-:Y:S01]  /*2a10*/  ISETP.GT.U32.AND P4, PT, R8, R33, PT ;  /* 0x000000210800720c */ /* 0x000fe20003f84070 */
[----:B------:R-:W-:-:S04]  /*2a20*/  IMAD.HI.U32 R6, R4, R37, RZ ;  /* 0x0000002504067227 */ /* 0x000fc800078e00ff */
[----:B------:R-:W-:Y:S02]  /*2a30*/  IMAD.MOV R5, RZ, RZ, -R5 ;  /* 0x000000ffff057224 */ /* 0x000fe400078e0a05 */
[----:B------:R-:W-:Y:S02]  /*2a40*/  IMAD.MOV R6, RZ, RZ, -R6 ;  /* 0x000000ffff067224 */ /* 0x000fe400078e0a06 */
[----:B------:R-:W-:Y:S01]  /*2a50*/  @!P1 IMAD.MOV R31, RZ, RZ, -R31 ;  /* 0x000000ffff1f9224 */ /* 0x000fe200078e0a1f */
[----:B------:R-:W-:Y:S01]  /*2a60*/  ISETP.GE.AND P1, PT, R34, RZ, PT ;  /* 0x000000ff2200720c */ /* 0x000fe20003f26270 */
[C---:B------:R-:W-:Y:S02]  /*2a70*/  IMAD R34, R8.reuse, R5, R35 ;  /* 0x0000000508227224 */ /* 0x040fe400078e0223 */
[----:B------:R-:W-:Y:S02]  /*2a80*/  IMAD.MOV R7, RZ, RZ, -R7 ;  /* 0x000000ffff077224 */ /* 0x000fe400078e0a07 */
[----:B------:R-:W-:Y:S01]  /*2a90*/  IMAD R35, R8, R6, R37 ;  /* 0x0000000608237224 */ /* 0x000fe200078e0225 */
[----:B------:R-:W-:Y:S01]  /*2aa0*/  IABS R37, R40 ;  /* 0x0000002800257213 */ /* 0x000fe20000000000 */
[--C-:B------:R-:W-:Y:S01]  /*2ab0*/  @!P6 IMAD.IADD R32, R32, 0x1, -R8.reuse ;  /* 0x000000012020e824 */ /* 0x100fe200078e0a08 */
[C---:B------:R-:W-:Y:S01]  /*2ac0*/  ISETP.GT.U32.AND P6, PT, R8.reuse, R34, PT ;  /* 0x000000220800720c */ /* 0x040fe20003fc4070 */
[C---:B------:R-:W-:Y:S01]  /*2ad0*/  IMAD R36, R8.reuse, R7, R39 ;  /* 0x0000000708247224 */ /* 0x040fe200078e0227 */
[----:B------:R-:W-:Y:S01]  /*2ae0*/  IABS R39, R42 ;  /* 0x0000002a00277213 */ /* 0x000fe20000000000 */
[----:B------:R-:W-:Y:S01]  /*2af0*/  @!P4 IMAD.IADD R33, R33, 0x1, -R8 ;  /* 0x000000012121c824 */ /* 0x000fe200078e0a08 */
[C---:B------:R-:W-:Y:S01]  /*2b00*/  ISETP.GT.U32.AND P4, PT, R8.reuse, R35, PT ;  /* 0x000000230800720c */ /* 0x040fe20003f84070 */
[----:B------:R-:W-:Y:S01]  /*2b10*/  @!P3 IMAD.MOV R32, RZ, RZ, -R32 ;  /* 0x000000ffff20b224 */ /* 0x000fe200078e0a20 */
[----:B------:R-:W-:Y:S01]  /*2b20*/  ISETP.GT.U32.AND P3, PT, R8, R36, PT ;  /* 0x000000240800720c */ /* 0x000fe20003f64070 */
[----:B------:R-:W-:-:S04]  /*2b30*/  IMAD.HI.U32 R5, R4, R37, RZ ;  /* 0x0000002504057227 */ /* 0x000fc800078e00ff */
[----:B------:R-:W-:Y:S02]  /*2b40*/  IMAD.MOV R5, RZ, RZ, -R5 ;  /* 0x000000ffff057224 */ /* 0x000fe400078e0a05 */
[--C-:B------:R-:W-:Y:S02]  /*2b50*/  @!P6 IMAD.IADD R34, R34, 0x1, -R8.reuse ;  /* 0x000000012222e824 */ /* 0x100fe400078e0a08 */
[C---:B------:R-:W-:Y:S02]  /*2b60*/  IMAD R37, R8.reuse, R5, R37 ;  /* 0x0000000508257224 */ /* 0x040fe400078e0225 */
[--C-:B------:R-:W-:Y:S01]  /*2b70*/  @!P4 IMAD.IADD R35, R35, 0x1, -R8.reuse ;  /* 0x000000012323c824 */ /* 0x100fe200078e0a08 */
[----:B------:R-:W-:Y:S01]  /*2b80*/  ISETP.GT.U32.AND P6, PT, R8, R34, PT ;  /* 0x000000220800720c */ /* 0x000fe20003fc4070 */
[----:B------:R-:W-:Y:S02]  /*2b90*/  @!P3 IMAD.IADD R36, R36, 0x1, -R8 ;  /* 0x000000012424b824 */ /* 0x000fe400078e0a08 */
[----:B------:R-:W-:Y:S01]  /*2ba0*/  IMAD.HI.U32 R5, R4, R39, RZ ;  /* 0x0000002704057227 */ /* 0x000fe200078e00ff */
[----:B------:R-:W-:-:S02]  /*2bb0*/  ISETP.GT.U32.AND P4, PT, R8, R35, PT ;  /* 0x000000230800720c */ /* 0x000fc40003f84070 */
[----:B------:R-:W-:Y:S01]  /*2bc0*/  ISETP.GT.U32.AND P3, PT, R8, R36, PT ;  /* 0x000000240800720c */ /* 0x000fe20003f64070 */
[----:B------:R-:W-:-:S04]  /*2bd0*/  IMAD.HI.U32 R6, R4, R41, RZ ;  /* 0x0000002904067227 */ /* 0x000fc800078e00ff */
[----:B------:R-:W-:Y:S01]  /*2be0*/  @!P5 IMAD.MOV R33, RZ, RZ, -R33 ;  /* 0x000000ffff21d224 */ /* 0x000fe200078e0a21 */
[----:B------:R-:W-:Y:S01]  /*2bf0*/  ISETP.GE.AND P5, PT, R38, RZ, PT ;  /* 0x000000ff2600720c */ /* 0x000fe20003fa6270 */
[----:B------:R-:W-:Y:S02]  /*2c00*/  IMAD.MOV R5, RZ, RZ, -R5 ;  /* 0x000000ffff057224 */ /* 0x000fe400078e0a05 */
[----:B------:R-:W-:-:S04]  /*2c10*/  IMAD.HI.U32 R7, R4, R43, RZ ;  /* 0x0000002b04077227 */ /* 0x000fc800078e00ff */
[----:B------:R-:W-:Y:S02]  /*2c20*/  IMAD.MOV R6, RZ, RZ, -R6 ;  /* 0x000000ffff067224 */ /* 0x000fe400078e0a06 */
[----:B------:R-:W-:Y:S02]  /*2c30*/  IMAD R38, R8, R5, R39 ;  /* 0x0000000508267224 */ /* 0x000fe400078e0227 */
[--C-:B------:R-:W-:Y:S01]  /*2c40*/  @!P6 IMAD.IADD R34, R34, 0x1, -R8.reuse ;  /* 0x000000012222e824 */ /* 0x100fe200078e0a08 */
[C---:B------:R-:W-:Y:S01]  /*2c50*/  ISETP.GT.U32.AND P6, PT, R8.reuse, R37, PT ;  /* 0x000000250800720c */ /* 0x040fe20003fc4070 */
[----:B------:R-:W-:Y:S02]  /*2c60*/  IMAD.MOV R7, RZ, RZ, -R7 ;  /* 0x000000ffff077224 */ /* 0x000fe400078e0a07 */
[----:B------:R-:W-:Y:S01]  /*2c70*/  IMAD R39, R8, R6, R41 ;  /* 0x0000000608277224 */ /* 0x000fe200078e0229 */
[----:B------:R-:W-:Y:S01]  /*2c80*/  LOP3.LUT R6, R3, 0x52, RZ, 0xfc, !PT ;  /* 0x0000005203067812 */ /* 0x000fe200078efcff */
[--C-:B------:R-:W-:Y:S01]  /*2c90*/  @!P4 IMAD.IADD R35, R35, 0x1, -R8.reuse ;  /* 0x000000012323c824 */ /* 0x100fe200078e0a08 */
[----:B------:R-:W-:Y:S01]  /*2ca0*/  ISETP.GE.AND P4, PT, R40, RZ, PT ;  /* 0x000000ff2800720c */ /* 0x000fe20003f86270 */
[----:B------:R-:W-:Y:S01]  /*2cb0*/  IMAD R40, R8, R7, R43 ;  /* 0x0000000708287224 */ /* 0x000fe200078e022b */
[----:B------:R-:W-:Y:S01]  /*2cc0*/  IABS R41, R6 ;  /* 0x0000000600297213 */ /* 0x000fe20000000000 */
[----:B------:R-:W-:Y:S01]  /*2cd0*/  @!P3 IMAD.IADD R36, R36, 0x1, -R8 ;  /* 0x000000012424b824 */ /* 0x000fe200078e0a08 */
[C---:B------:R-:W-:Y:S01]  /*2ce0*/  ISETP.GT.U32.AND P3, PT, R8.reuse, R39, PT ;  /* 0x000000270800720c */ /* 0x040fe20003f64070 */
[----:B------:R-:W-:Y:S01]  /*2cf0*/  @!P1 IMAD.MOV R35, RZ, RZ, -R35 ;  /* 0x000000ffff239224 */ /* 0x000fe200078e0a23 */
[----:B------:R-:W-:Y:S01]  /*2d00*/  IABS R7, R46 ;  /* 0x0000002e00077213 */ /* 0x000fe20000000000 */
[----:B------:R-:W-:Y:S01]  /*2d10*/  @!P5 IMAD.MOV R36, RZ, RZ, -R36 ;  /* 0x000000ffff24d224 */ /* 0x000fe200078e0a24 */
[----:B------:R-:W-:Y:S01]  /*2d20*/  ISETP.GT.U32.AND P5, PT, R8, R40, PT ;  /* 0x000000280800720c */ /* 0x000fe20003fa4070 */
[----:B------:R-:W-:Y:S01]  /*2d30*/  @!P6 IMAD.IADD R37, R37, 0x1, -R8 ;  /* 0x000000012525e824 */ /* 0x000fe200078e0a08 */
[----:B------:R-:W-:Y:S01]  /*2d40*/  ISETP.GE.AND P1, PT, R42, RZ, PT ;  /* 0x000000ff2a00720c */ /* 0x000fe20003f26270 */
[----:B------:R-:W-:Y:S01]  /*2d50*/  IMAD.HI.U32 R5, R4, R41, RZ ;  /* 0x0000002904057227 */ /* 0x000fe200078e00ff */
[----:B------:R-:W-:-:S02]  /*2d60*/  IABS R43, R48 ;  /* 0x00000030002b7213 */ /* 0x000fc40000000000 */
[C---:B------:R-:W-:Y:S01]  /*2d70*/  ISETP.GT.U32.AND P6, PT, R8.reuse, R37, PT ;  /* 0x000000250800720c */ /* 0x040fe20003fc4070 */
[----:B------:R-:W-:Y:S02]  /*2d80*/  IMAD.MOV R5, RZ, RZ, -R5 ;  /* 0x000000ffff057224 */ /* 0x000fe400078e0a05 */
[--C-:B------:R-:W-:Y:S02]  /*2d90*/  @!P3 IMAD.IADD R39, R39, 0x1, -R8.reuse ;  /* 0x000000012727b824 */ /* 0x100fe400078e0a08 */
[----:B------:R-:W-:Y:S02]  /*2da0*/  IMAD R41, R8, R5, R41 ;  /* 0x0000000508297224 */ /* 0x000fe400078e0229 */
[----:B------:R-:W-:Y:S01]  /*2db0*/  @!P5 IMAD.IADD R40, R40, 0x1, -R8 ;  /* 0x000000012828d824 */ /* 0x000fe200078e0a08 */
[----:B------:R-:W-:Y:S01]  /*2dc0*/  ISETP.GT.U32.AND P5, PT, R8, R39, PT ;  /* 0x000000270800720c */ /* 0x000fe20003fa4070 */
[----:B------:R-:W-:-:S04]  /*2dd0*/  IMAD.HI.U32 R5, R4, R7, RZ ;  /* 0x0000000704057227 */ /* 0x000fc800078e00ff */
[----:B------:R-:W-:Y:S02]  /*2de0*/  IMAD.MOV R5, RZ, RZ, -R5 ;  /* 0x000000ffff057224 */ /* 0x000fe400078e0a05 */
[----:B------:R-:W-:Y:S01]  /*2df0*/  @!P0 IMAD.MOV R34, RZ, RZ, -R34 ;  /* 0x000000ffff228224 */ /* 0x000fe200078e0a22 */
[----:B------:R-:W-:Y:S01]  /*2e00*/  ISETP.GT.U32.AND P0, PT, R8, R38, PT ;  /* 0x000000260800720c */ /* 0x000fe20003f04070 */
[--C-:B------:R-:W-:Y:S01]  /*2e10*/  @!P6 IMAD.IADD R37, R37, 0x1, -R8.reuse ;  /* 0x000000012525e824 */ /* 0x100fe200078e0a08 */
[----:B------:R-:W-:Y:S01]  /*2e20*/  ISETP.GE.AND P6, PT, R44, RZ, PT ;  /* 0x000000ff2c00720c */ /* 0x000fe20003fc6270 */
[C---:B------:R-:W-:Y:S02]  /*2e30*/  IMAD R42, R8.reuse, R5, R7 ;  /* 0x00000005082a7224 */ /* 0x040fe400078e0207 */
[----:B------:R-:W-:Y:S01]  /*2e40*/  @!P4 IMAD.MOV R37, RZ, RZ, -R37 ;  /* 0x000000ffff25c224 */ /* 0x000fe200078e0a25 */
[C---:B------:R-:W-:Y:S01]  /*2e50*/  ISETP.GT.U32.AND P4, PT, R8.reuse, R40, PT ;  /* 0x000000280800720c */ /* 0x040fe20003f84070 */
[----:B------:R-:W-:Y:S01]  /*2e60*/  @!P5 IMAD.IADD R39, R39, 0x1, -R8 ;  /* 0x000000012727d824 */ /* 0x000fe200078e0a08 */
[----:B------:R-:W-:Y:S01]  /*2e70*/  ISETP.GT.U32.AND P5, PT, R8, R42, PT ;  /* 0x0000002a0800720c */ /* 0x000fe20003fa4070 */
[----:B------:R-:W-:-:S04]  /*2e80*/  IMAD.HI.U32 R7, R4, R47, RZ ;  /* 0x0000002f04077227 */ /* 0x000fc800078e00ff */
[----:B------:R-:W-:Y:S01]  /*2e90*/  @!P0 IMAD.IADD R38, R38, 0x1, -R8 ;  /* 0x0000000126268824 */ /* 0x000fe200078e0a08 */
[----:B------:R-:W-:Y:S01]  /*2ea0*/  ISETP.GE.AND P0, PT, R45, RZ, PT ;  /* 0x000000ff2d00720c */ /* 0x000fe20003f06270 */
[----:B------:R-:W-:Y:S01]  /*2eb0*/  IMAD.MOV R7, RZ, RZ, -R7 ;  /* 0x000000ffff077224 */ /* 0x000fe200078e0a07 */
[----:B------:R-:W-:Y:S01]  /*2ec0*/  IABS R45, R49 ;  /* 0x00000031002d7213 */ /* 0x000fe20000000000 */
[----:B------:R-:W-:Y:S01]  /*2ed0*/  IMAD.HI.U32 R5, R4, R43, RZ ;  /* 0x0000002b04057227 */ /* 0x000fe200078e00ff */
[----:B------:R-:W-:-:S03]  /*2ee0*/  ISETP.GT.U32.AND P3, PT, R8, R38, PT ;  /* 0x000000260800720c */ /* 0x000fc60003f64070 */
[--C-:B------:R-:W-:Y:S01]  /*2ef0*/  @!P4 IMAD.IADD R40, R40, 0x1, -R8.reuse ;  /* 0x000000012828c824 */ /* 0x100fe200078e0a08 */
[----:B------:R-:W-:Y:S01]  /*2f00*/  ISETP.GE.AND P4, PT, R6, RZ, PT ;  /* 0x000000ff0600720c */ /* 0x000fe20003f86270 */
[----:B------:R-:W-:Y:S02]  /*2f10*/  @!P5 IMAD.IADD R42, R42, 0x1, -R8 ;  /* 0x000000012a2ad824 */ /* 0x000fe400078e0a08 */
[----:B------:R-:W-:-:S03]  /*2f20*/  IMAD.HI.U32 R6, R4, R45, RZ ;  /* 0x0000002d04067227 */ /* 0x000fc600078e00ff */
[C---:B------:R-:W-:Y:S01]  /*2f30*/  ISETP.GT.U32.AND P5, PT, R8.reuse, R42, PT ;  /* 0x0000002a0800720c */ /* 0x040fe20003fa4070 */
[----:B------:R-:W-:Y:S02]  /*2f40*/  IMAD.MOV R6, RZ, RZ, -R6 ;  /* 0x000000ffff067224 */ /* 0x000fe400078e0a06 */
[----:B------:R-:W-:Y:S02]  /*2f50*/  @!P0 IMAD.MOV R40, RZ, RZ, -R40 ;  /* 0x000000ffff288224 */ /* 0x000fe400078e0a28 */
[C---:B------:R-:W-:Y:S01]  /*2f60*/  IMAD R44, R8.reuse, R6, R45 ;  /* 0x00000006082c7224 */ /* 0x040fe200078e022d */
[----:B------:R-:W-:Y:S01]  /*2f70*/  IABS R6, R55 ;  /* 0x0000003700067213 */ /* 0x000fe20000000000 */
[----:B------:R-:W-:Y:S01]  /*2f80*/  IMAD R45, R8, R7, R47 ;  /* 0x00000007082d7224 */ /* 0x000fe200078e022f */
[----:B------:R-:W-:Y:S01]  /*2f90*/  IABS R7, R51 ;  /* 0x0000003300077213 */ /* 0x000fe20000000000 */
[--C-:B------:R-:W-:Y:S01]  /*2fa0*/  @!P3 IMAD.IADD R38, R38, 0x1, -R8.reuse ;  /* 0x000000012626b824 */ /* 0x100fe200078e0a08 */
[C---:B------:R-:W-:Y:S01]  /*2fb0*/  ISETP.GT.U32.AND P0, PT, R8.reuse, R44, PT ;  /* 0x0000002c0800720c */ /* 0x040fe20003f04070 */
[----:B------:R-:W-:Y:S01]  /*2fc0*/  IMAD.MOV R5, RZ, RZ, -R5 ;  /* 0x000000ffff057224 */ /* 0x000fe200078e0a05 */
[----:B------:R-:W-:Y:S01]  /*2fd0*/  ISETP.GT.U32.AND P3, PT, R8, R41, PT ;  /* 0x000000290800720c */ /* 0x000fe20003f64070 */
[----:B------:R-:W-:Y:S01]  /*2fe0*/  @!P5 IMAD.IADD R42, R42, 0x1, -R8 ;  /* 0x000000012a2ad824 */ /* 0x000fe200078e0a08 */
[C---:B------:R-:W-:Y:S01]  /*2ff0*/  ISETP.GT.U32.AND P5, PT, R8.reuse, R45, PT ;  /* 0x0000002d0800720c */ /* 0x040fe20003fa4070 */
[----:B------:R-:W-:Y:S01]  /*3000*/  IMAD R43, R8, R5, R43 ;  /* 0x00000005082b7224 */ /* 0x000fe200078e022b */
[----:B------:R-:W-:Y:S01]  /*3010*/  IABS R47, R52 ;  /* 0x00000034002f7213 */ /* 0x000fe20000000000 */
[----:B------:R-:W-:-:S02]  /*3020*/  @!P6 IMAD.MOV R39, RZ, RZ, -R39 ;  /* 0x000000ffff27e224 */ /* 0x000fc400078e0a27 */
[----:B------:R-:W-:Y:S01]  /*3030*/  IMAD.HI.U32 R5, R4, R7, RZ ;  /* 0x0000000704057227 */ /* 0x000fe200078e00ff */
[----:B------:R-:W-:-:S03]  /*3040*/  ISETP.GT.U32.AND P6, PT, R8, R43, PT ;  /* 0x0000002b0800720c */ /* 0x000fc60003fc4070 */
[--C-:B------:R-:W-:Y:S02]  /*3050*/  @!P0 IMAD.IADD R44, R44, 0x1, -R8.reuse ;  /* 0x000000012c2c8824 */ /* 0x100fe400078e0a08 */
[--C-:B------:R-:W-:Y:S01]  /*3060*/  @!P3 IMAD.IADD R41, R41, 0x1, -R8.reuse ;  /* 0x000000012929b824 */ /* 0x100fe200078e0a08 */
[----:B------:R-:W-:Y:S01]  /*3070*/  ISETP.GE.AND P3, PT, R46, RZ, PT ;  /* 0x000000ff2e00720c */ /* 0x000fe20003f66270 */
[----:B------:R-:W-:Y:S01]  /*3080*/  @!P5 IMAD.IADD R45, R45, 0x1, -R8 ;  /* 0x000000012d2dd824 */ /* 0x000fe200078e0a08 */
[----:B------:R-:W-:Y:S01]  /*3090*/  ISETP.GT.U32.AND P5, PT, R8, R44, PT ;  /* 0x0000002c0800720c */ /* 0x000fe20003fa4070 */
[----:B------:R-:W-:Y:S02]  /*30a0*/  IMAD.MOV R46, RZ, RZ, -R5 ;  /* 0x000000ffff2e7224 */ /* 0x000fe400078e0a05 */
[----:B------:R-:W-:-:S04]  /*30b0*/  IMAD.HI.U32 R5, R4, R47, RZ ;  /* 0x0000002f04057227 */ /* 0x000fc800078e00ff */
[----:B------:R-:W-:Y:S02]  /*30c0*/  IMAD.MOV R5, RZ, RZ, -R5 ;  /* 0x000000ffff057224 */ /* 0x000fe400078e0a05 */
[--C-:B------:R-:W-:Y:S01]  /*30d0*/  @!P6 IMAD.IADD R43, R43, 0x1, -R8.reuse ;  /* 0x000000012b2be824 */ /* 0x100fe200078e0a08 */
[----:B------:R-:W-:Y:S01]  /*30e0*/  ISETP.GE.AND P6, PT, R49, RZ, PT ;  /* 0x000000ff3100720c */ /* 0x000fe20003fc6270 */
[----:B------:R-:W-:Y:S01]  /*30f0*/  IMAD R47, R8, R5, R47 ;  /* 0x00000005082f7224 */ /* 0x000fe200078e022f */
[----:B------:R-:W-:Y:S01]  /*3100*/  IABS R49, R54 ;  /* 0x0000003600317213 */ /* 0x000fe20000000000 */
[----:B------:R-:W-:Y:S01]  /*3110*/  @!P5 IMAD.IADD R44, R44, 0x1, -R8 ;  /* 0x000000012c2cd824 */ /* 0x000fe200078e0a08 */
[C---:B------:R-:W-:Y:S01]  /*3120*/  ISETP.GT.U32.AND P0, PT, R8.reuse, R43, PT ;  /* 0x0000002b0800720c */ /* 0x040fe20003f04070 */
[----:B------:R-:W-:Y:S01]  /*3130*/  @!P1 IMAD.MOV R38, RZ, RZ, -R38 ;  /* 0x000000ffff269224 */ /* 0x000fe200078e0a26 */
[C---:B------:R-:W-:Y:S01]  /*3140*/  ISETP.GT.U32.AND P5, PT, R8.reuse, R47, PT ;  /* 0x0000002f0800720c */ /* 0x040fe20003fa4070 */
[C---:B------:R-:W-:Y:S01]  /*3150*/  IMAD R46, R8.reuse, R46, R7 ;  /* 0x0000002e082e7224 */ /* 0x040fe200078e0207 */
[----:B------:R-:W-:Y:S01]  /*3160*/  ISETP.GT.U32.AND P1, PT, R8, R41, PT ;  /* 0x000000290800720c */ /* 0x000fe20003f24070 */
[----:B------:R-:W-:Y:S01]  /*3170*/  @!P3 IMAD.MOV R42, RZ, RZ, -R42 ;  /* 0x000000ffff2ab224 */ /* 0x000fe200078e0a2a */
[----:B------:R-:W-:Y:S01]  /*3180*/  IABS R7, R53 ;  /* 0x0000003500077213 */ /* 0x000fe20000000000 */
[----:B------:R-:W-:-:S04]  /*3190*/  IMAD.HI.U32 R115, R4, R112, RZ ;  /* 0x0000007004737227 */ /* 0x000fc800078e00ff */
[----:B------:R-:W-:-:S04]  /*31a0*/  IMAD.HI.U32 R5, R4, R7, RZ ;  /* 0x0000000704057227 */ /* 0x000fc800078e00ff */
[--C-:B------:R-:W-:Y:S01]  /*31b0*/  @!P0 IMAD.IADD R43, R43, 0x1, -R8.reuse ;  /* 0x000000012b2b8824 */ /* 0x100fe200078e0a08 */
[----:B------:R-:W-:Y:S01]  /*31c0*/  ISETP.GT.U32.AND P0, PT, R8, R46, PT ;  /* 0x0000002e0800720c */ /* 0x000fe20003f04070 */
[--C-:B------:R-:W-:Y:S02]  /*31d0*/  @!P5 IMAD.IADD R47, R47, 0x1, -R8.reuse ;  /* 0x000000012f2fd824 */ /* 0x100fe400078e0a08 */
[----:B------:R-:W-:Y:S01]  /*31e0*/  @!P1 IMAD.IADD R41, R41, 0x1, -R8 ;  /* 0x0000000129299824 */ /* 0x000fe200078e0a08 */
[----:B------:R-:W-:Y:S01]  /*31f0*/  ISETP.GE.AND P1, PT, R48, RZ, PT ;  /* 0x000000ff3000720c */ /* 0x000fe20003f26270 */
[----:B------:R-:W-:Y:S01]  /*3200*/  IMAD.MOV R48, RZ, RZ, -R5 ;  /* 0x000000ffff307224 */ /* 0x000fe200078e0a05 */
[----:B------:R-:W-:Y:S01]  /*3210*/  ISETP.GT.U32.AND P3, PT, R8, R47, PT ;  /* 0x0000002f0800720c */ /* 0x000fe20003f64070 */
[----:B------:R-:W-:-:S04]  /*3220*/  IMAD.HI.U32 R5, R4, R49, RZ ;  /* 0x0000003104057227 */ /* 0x000fc800078e00ff */
[----:B------:R-:W-:Y:S02]  /*3230*/  IMAD R48, R8, R48, R7 ;  /* 0x0000003008307224 */ /* 0x000fe400078e0207 */
[----:B------:R-:W-:Y:S02]  /*3240*/  IMAD.MOV.U32 R7, RZ, RZ, R6 ;  /* 0x000000ffff077224 */ /* 0x000fe400078e0006 */
[----:B------:R-:W-:Y:S02]  /*3250*/  IMAD.MOV R6, RZ, RZ, -R5 ;  /* 0x000000ffff067224 */ /* 0x000fe400078e0a05 */
[--C-:B------:R-:W-:Y:S01]  /*3260*/  @!P0 IMAD.IADD R46, R46, 0x1, -R8.reuse ;  /* 0x000000012e2e8824 */ /* 0x100fe200078e0a08 */
[----:B------:R-:W-:Y:S01]  /*3270*/  ISETP.GE.AND P0, PT, R51, RZ, PT ;  /* 0x000000ff3300720c */ /* 0x000fe20003f06270 */
[C---:B------:R-:W-:Y:S01]  /*3280*/  IMAD R49, R8.reuse, R6, R49 ;  /* 0x0000000608317224 */ /* 0x040fe200078e0231 */
[----:B------:R-:W-:Y:S01]  /*3290*/  LOP3.LUT R6, R3, 0x66, RZ, 0xfc, !PT ;  /* 0x0000006603067812 */ /* 0x000fe200078efcff */
[----:B------:R-:W-:Y:S01]  /*32a0*/  @!P4 IMAD.MOV R41, RZ, RZ, -R41 ;  /* 0x000000ffff29c224 */ /* 0x000fe200078e0a29 */
[C---:B------:R-:W-:Y:S01]  /*32b0*/  ISETP.GT.U32.AND P4, PT, R8.reuse, R45, PT ;  /* 0x0000002d0800720c */ /* 0x040fe20003f84070 */
[----:B------:R-:W-:Y:S01]  /*32c0*/  @!P3 IMAD.IADD R47, R47, 0x1, -R8 ;  /* 0x000000012f2fb824 */ /* 0x000fe200078e0a08 */
[C---:B------:R-:W-:Y:S01]  /*32d0*/  ISETP.GT.U32.AND P5, PT, R8.reuse, R46, PT ;  /* 0x0000002e0800720c */ /* 0x040fe20003fa4070 */
[----:B------:R-:W-:Y:S01]  /*32e0*/  @!P1 IMAD.MOV R43, RZ, RZ, -R43 ;  /* 0x000000ffff2b9224 */ /* 0x000fe200078e0a2b */
[C---:B------:R-:W-:Y:S01]  /*32f0*/  ISETP.GT.U32.AND P3, PT, R8.reuse, R49, PT ;  /* 0x000000310800720c */ /* 0x040fe20003f64070 */
[----:B------:R-:W-:Y:S01]  /*3300*/  @!P6 IMAD.MOV R44, RZ, RZ, -R44 ;  /* 0x000000ffff2ce224 */ /* 0x000fe200078e0a2c */
[----:B------:R-:W-:Y:S01]  /*3310*/  ISETP.GT.U32.AND P1, PT, R8, R48, PT ;  /* 0x000000300800720c */ /* 0x000fe20003f24070 */
[----:B------:R-:W-:Y:S01]  /*3320*/  IMAD.HI.U32 R5, R4, R7, RZ ;  /* 0x0000000704057227 */ /* 0x000fe200078e00ff */
[----:B------:R-:W-:-:S02]  /*3330*/  ISETP.GE.AND P6, PT, R52, RZ, PT ;  /* 0x000000ff3400720c */ /* 0x000fc40003fc6270 */
[----:B------:R-:W-:Y:S01]  /*3340*/  IABS R51, R6 ;  /* 0x0000000600337213 */ /* 0x000fe20000000000 */
[----:B------:R-:W-:Y:S02]  /*3350*/  IMAD.MOV R5, RZ, RZ, -R5 ;  /* 0x000000ffff057224 */ /* 0x000fe400078e0a05 */
[--C-:B------:R-:W-:Y:S01]  /*3360*/  @!P4 IMAD.IADD R45, R45, 0x1, -R8.reuse ;  /* 0x000000012d2dc824 */ /* 0x100fe200078e0a08 */
[----:B------:R-:W-:Y:S01]  /*3370*/  ISETP.GE.AND P4, PT, R50, RZ, PT ;  /* 0x000000ff3200720c */ /* 0x000fe20003f86270 */
[--C-:B------:R-:W-:Y:S01]  /*3380*/  @!P5 IMAD.IADD R46, R46, 0x1, -R8.reuse ;  /* 0x000000012e2ed824 */ /* 0x100fe200078e0a08 */
[----:B------:R-:W-:Y:S01]  /*3390*/  ISETP.GE.AND P5, PT, R54, RZ, PT ;  /* 0x000000ff3600720c */ /* 0x000fe20003fa6270 */
[----:B------:R-:W-:Y:S01]  /*33a0*/  IMAD R50, R8, R5, R7 ;  /* 0x0000000508327224 */ /* 0x000fe200078e0207 */
[----:B------:R-:W-:Y:S01]  /*33b0*/  LOP3.LUT R54, R3, 0x68, RZ, 0xfc, !PT ;  /* 0x0000006803367812 */ /* 0x000fe200078efcff */
[----:B------:R-:W-:Y:S02]  /*33c0*/  @!P3 IMAD.IADD R49, R49, 0x1, -R8 ;  /* 0x000000013131b824 */ /* 0x000fe400078e0a08 */
[----:B------:R-:W-:Y:S01]  /*33d0*/  IMAD.HI.U32 R5, R4, R51, RZ ;  /* 0x0000003304057227 */ /* 0x000fe200078e00ff */
[----:B------:R-:W-:-:S02]  /*33e0*/  IABS R7, R54 ;  /* 0x0000003600077213 */ /* 0x000fc40000000000 */
[----:B------:R-:W-:Y:S01]  /*33f0*/  ISETP.GT.U32.AND P3, PT, R8, R49, PT ;  /* 0x000000310800720c */ /* 0x000fe20003f64070 */
[----:B------:R-:W-:Y:S02]  /*3400*/  @!P1 IMAD.IADD R48, R48, 0x1, -R8 ;  /* 0x0000000130309824 */ /* 0x000fe400078e0a08 */
[----:B------:R-:W-:Y:S01]  /*3410*/  @!P6 IMAD.MOV R47, RZ, RZ, -R47 ;  /* 0x000000ffff2fe224 */ /* 0x000fe200078e0a2f */
[C---:B------:R-:W-:Y:S01]  /*3420*/  ISETP.GT.U32.AND P6, PT, R8.reuse, R50, PT ;  /* 0x000000320800720c */ /* 0x040fe20003fc4070 */
[----:B------:R-:W-:Y:S01]  /*3430*/  IMAD.MOV R5, RZ, RZ, -R5 ;  /* 0x000000ffff057224 */ /* 0x000fe200078e0a05 */
[C---:B------:R-:W-:Y:S01]  /*3440*/  ISETP.GT.U32.AND P1, PT, R8.reuse, R48, PT ;  /* 0x000000300800720c */ /* 0x040fe20003f24070 */
[----:B------:R-:W-:Y:S01]  /*3450*/  @!P4 IMAD.MOV R45, RZ, RZ, -R45 ;  /* 0x000000ffff2dc224 */ /* 0x000fe200078e0a2d */
[----:B------:R-:W-:Y:S01]  /*3460*/  ISETP.GE.AND P4, PT, R53, RZ, PT ;  /* 0x000000ff3500720c */ /* 0x000fe20003f86270 */
[----:B------:R-:W-:Y:S02]  /*3470*/  IMAD R51, R8, R5, R51 ;  /* 0x0000000508337224 */ /* 0x000fe400078e0233 */
[----:B------:R-:W-:-:S04]  /*3480*/  IMAD.HI.U32 R5, R4, R7, RZ ;  /* 0x0000000704057227 */ /* 0x000fc800078e00ff */
[----:B------:R-:W-:Y:S02]  /*3490*/  IMAD.MOV R52, RZ, RZ, -R5 ;  /* 0x000000ffff347224 */ /* 0x000fe400078e0a05 */
[----:B------:R-:W-:Y:S01]  /*34a0*/  @!P0 IMAD.MOV R46, RZ, RZ, -R46 ;  /* 0x000000ffff2e8224 */ /* 0x000fe200078e0a2e */
[----:B------:R-:W-:Y:S01]  /*34b0*/  ISETP.GE.AND P0, PT, R55, RZ, PT ;  /* 0x000000ff3700720c */ /* 0x000fe20003f06270 */
[--C-:B------:R-:W-:Y:S01]  /*34c0*/  @!P6 IMAD.IADD R50, R50, 0x1, -R8.reuse ;  /* 0x000000013232e824 */ /* 0x100fe200078e0a08 */
[----:B------:R-:W-:Y:S01]  /*34d0*/  LOP3.LUT R55, R3, 0x6a, RZ, 0xfc, !PT ;  /* 0x0000006a03377812 */ /* 0x000fe200078efcff */
[--C-:B------:R-:W-:Y:S01]  /*34e0*/  @!P3 IMAD.IADD R49, R49, 0x1, -R8.reuse ;  /* 0x000000013131b824 */ /* 0x100fe200078e0a08 */
[----:B------:R-:W-:Y:S01]  /*34f0*/  ISETP.GE.AND P3, PT, R54, RZ, PT ;  /* 0x000000ff3600720c */ /* 0x000fe20003f66270 */
[C---:B------:R-:W-:Y:S01]  /*3500*/  IMAD R52, R8.reuse, R52, R7 ;  /* 0x0000003408347224 */ /* 0x040fe200078e0207 */
[----:B------:R-:W-:Y:S01]  /*3510*/  ISETP.GT.U32.AND P6, PT, R8, R50, PT ;  /* 0x000000320800720c */ /* 0x000fe20003fc4070 */
[----:B------:R-:W-:Y:S01]  /*3520*/  @!P1 IMAD.IADD R48, R48, 0x1, -R8 ;  /* 0x0000000130309824 */ /* 0x000fe200078e0a08 */
[----:B------:R-:W-:Y:S01]  /*3530*/  IABS R53, R55 ;  /* 0x0000003700357213 */ /* 0x000fe20000000000 */
        /* <DEDUP_REMOVED lines=8> */
[----:B------:R-:W-:Y:S01]  /*35c0*/  @!P6 IMAD.IADD R50, R50, 0x1, -R8 ;  /* 0x000000013232e824 */ /* 0x000fe200078e0a08 */
[----:B------:R-:W-:Y:S01]  /*35d0*/  ISETP.GE.AND P6, PT, R55, RZ, PT ;  /* 0x000000ff3700720c */ /* 0x000fe20003fc6270 */
[----:B------:R-:W-:Y:S01]  /*35e0*/  IMAD.MOV.U32 R7, RZ, RZ, R6 ;  /* 0x000000ffff077224 */ /* 0x000fe200078e0006 */
[----:B------:R-:W-:Y:S01]  /*35f0*/  IABS R55, R58 ;  /* 0x0000003a00377213 */ /* 0x000fe20000000000 */
[----:B------:R-:W-:Y:S01]  /*3600*/  IMAD R53, R8, R5, R53 ;  /* 0x0000000508357224 */ /* 0x000fe200078e0235 */
[----:B------:R-:W-:Y:S01]  /*3610*/  IABS R6, R61 ;  /* 0x0000003d00067213 */ /* 0x000fe20000000000 */
[----:B------:R-:W-:Y:S02]  /*3620*/  @!P5 IMAD.IADD R52, R52, 0x1, -R8 ;  /* 0x000000013434d824 */ /* 0x000fe400078e0a08 */
[----:B------:R-:W-:-:S03]  /*3630*/  IMAD.HI.U32 R5, R4, R7, RZ ;  /* 0x0000000704057227 */ /* 0x000fc600078e00ff */
[----:B------:R-:W-:Y:S01]  /*3640*/  ISETP.GT.U32.AND P5, PT, R8, R52, PT ;  /* 0x000000340800720c */ /* 0x000fe20003fa4070 */
[----:B------:R-:W-:Y:S02]  /*3650*/  @!P4 IMAD.IADD R51, R51, 0x1, -R8 ;  /* 0x000000013333c824 */ /* 0x000fe400078e0a08 */
[----:B------:R-:W-:Y:S02]  /*3660*/  IMAD.MOV R54, RZ, RZ, -R5 ;  /* 0x000000ffff367224 */ /* 0x000fe400078e0a05 */
[----:B------:R-:W-:Y:S01]  /*3670*/  IMAD.HI.U32 R5, R4, R55, RZ ;  /* 0x0000003704057227 */ /* 0x000fe200078e00ff */
[----:B------:R-:W-:-:S03]  /*3680*/  ISETP.GT.U32.AND P4, PT, R8, R51, PT ;  /* 0x000000330800720c */ /* 0x000fc60003f84070 */
[----:B------:R-:W-:Y:S02]  /*3690*/  IMAD.MOV R5, RZ, RZ, -R5 ;  /* 0x000000ffff057224 */ /* 0x000fe400078e0a05 */
[C---:B------:R-:W-:Y:S01]  /*36a0*/  IMAD R54, R8.reuse, R54, R7 ;  /* 0x0000003608367224 */ /* 0x040fe200078e0207 */
[----:B------:R-:W-:Y:S01]  /*36b0*/  IABS R7, R59 ;  /* 0x0000003b00077213 */ /* 0x000fe20000000000 */
[C---:B------:R-:W-:Y:S02]  /*36c0*/  IMAD R55, R8.reuse, R5, R55 ;  /* 0x0000000508377224 */ /* 0x040fe400078e0237 */
[----:B------:R-:W-:Y:S01]  /*36d0*/  @!P0 IMAD.MOV R50, RZ, RZ, -R50 ;  /* 0x000000ffff328224 */ /* 0x000fe200078e0a32 */
[----:B------:R-:W-:Y:S01]  /*36e0*/  ISETP.GT.U32.AND P0, PT, R8, R53, PT ;  /* 0x000000350800720c */ /* 0x000fe20003f04070 */
[--C-:B------:R-:W-:Y:S01]  /*36f0*/  @!P5 IMAD.IADD R52, R52, 0x1, -R8.reuse ;  /* 0x000000013434d824 */ /* 0x100fe200078e0a08 */
[C---:B------:R-:W-:Y:S01]  /*3700*/  ISETP.GT.U32.AND P5, PT, R8.reuse, R55, PT ;  /* 0x000000370800720c */ /* 0x040fe20003fa4070 */
[----:B------:R-:W-:Y:S01]  /*3710*/  @!P4 IMAD.IADD R51, R51, 0x1, -R8 ;  /* 0x000000013333c824 */ /* 0x000fe200078e0a08 */
[----:B------:R-:W-:Y:S01]  /*3720*/  ISETP.GT.U32.AND P4, PT, R8, R54, PT ;  /* 0x000000360800720c */ /* 0x000fe20003f84070 */
[----:B------:R-:W-:-:S04]  /*3730*/  IMAD.HI.U32 R5, R4, R7, RZ ;  /* 0x0000000704057227 */ /* 0x000fc800078e00ff */
[----:B------:R-:W-:Y:S02]  /*3740*/  IMAD.MOV R5, RZ, RZ, -R5 ;  /* 0x000000ffff057224 */ /* 0x000fe400078e0a05 */
[----:B------:R-:W-:Y:S01]  /*3750*/  @!P3 IMAD.MOV R52, RZ, RZ, -R52 ;  /* 0x000000ffff34b224 */ /* 0x000fe200078e0a34 */
[----:B------:R-:W-:Y:S01]  /*3760*/  ISETP.GE.AND P3, PT, R58, RZ, PT ;  /* 0x000000ff3a00720c */ /* 0x000fe20003f66270 */
[--C-:B------:R-:W-:Y:S02]  /*3770*/  @!P0 IMAD.IADD R53, R53, 0x1, -R8.reuse ;  /* 0x0000000135358824 */ /* 0x100fe400078e0a08 */
[--C-:B------:R-:W-:Y:S02]  /*3780*/  @!P5 IMAD.IADD R55, R55, 0x1, -R8.reuse ;  /* 0x000000013737d824 */ /* 0x100fe400078e0a08 */
[----:B------:R-:W-:Y:S01]  /*3790*/  @!P4 IMAD.IADD R54, R54, 0x1, -R8 ;  /* 0x000000013636c824 */ /* 0x000fe200078e0a08 */
[----:B------:R-:W-:Y:S01]  /*37a0*/  ISETP.GE.AND P4, PT, R56, RZ, PT ;  /* 0x000000ff3800720c */ /* 0x000fe20003f86270 */
[C---:B------:R-:W-:Y:S01]  /*37b0*/  IMAD R56, R8.reuse, R5, R7 ;  /* 0x0000000508387224 */ /* 0x040fe200078e0207 */
[C---:B------:R-:W-:Y:S01]  /*37c0*/  ISETP.GT.U32.AND P0, PT, R8.reuse, R53, PT ;  /* 0x000000350800720c */ /* 0x040fe20003f04070 */
[----:B------:R-:W-:Y:S01]  /*37d0*/  IMAD.MOV.U32 R7, RZ, RZ, R6 ;  /* 0x000000ffff077224 */ /* 0x000fe200078e0006 */
[----:B------:R-:W-:Y:S01]  /*37e0*/  ISETP.GT.U32.AND P5, PT, R8, R55, PT ;  /* 0x000000370800720c */ /* 0x000fe20003fa4070 */
[----:B------:R-:W-:-:S04]  /*37f0*/  IMAD.HI.U32 R5, R4, R57, RZ ;  /* 0x0000003904057227 */ /* 0x000fc800078e00ff */
[----:B------:R-:W-:-:S04]  /*3800*/  IMAD.HI.U32 R6, R4, R7, RZ ;  /* 0x0000000704067227 */ /* 0x000fc800078e00ff */
[----:B------:R-:W-:Y:S02]  /*3810*/  IMAD.MOV R5, RZ, RZ, -R5 ;  /* 0x000000ffff057224 */ /* 0x000fe400078e0a05 */
[----:B------:R-:W-:Y:S02]  /*3820*/  IMAD.MOV R6, RZ, RZ, -R6 ;  /* 0x000000ffff067224 */ /* 0x000fe400078e0a06 */
[C---:B------:R-:W-:Y:S02]  /*3830*/  IMAD R57, R8.reuse, R5, R57 ;  /* 0x0000000508397224 */ /* 0x040fe400078e0239 */
[----:B------:R-:W-:Y:S01]  /*3840*/  @!P1 IMAD.MOV R51, RZ, RZ, -R51 ;  /* 0x000000ffff339224 */ /* 0x000fe200078e0a33 */
[C---:B------:R-:W-:Y:S01]  /*3850*/  ISETP.GT.U32.AND P1, PT, R8.reuse, R54, PT ;  /* 0x000000360800720c */ /* 0x040fe20003f24070 */
        /* <DEDUP_REMOVED lines=9> */
[----:B------:R-:W-:Y:S01]  /*38f0*/  @!P1 IMAD.IADD R54, R54, 0x1, -R8 ;  /* 0x0000000136369824 */ /* 0x000fe200078e0a08 */
[----:B------:R-:W-:Y:S01]  /*3900*/  ISETP.GE.AND P1, PT, R59, RZ, PT ;  /* 0x000000ff3b00720c */ /* 0x000fe20003f26270 */
[----:B------:R-:W-:Y:S01]  /*3910*/  @!P3 IMAD.MOV R55, RZ, RZ, -R55 ;  /* 0x000000ffff37b224 */ /* 0x000fe200078e0a37 */
[----:B------:R-:W-:Y:S01]  /*3920*/  IABS R59, R62 ;  /* 0x0000003e003b7213 */ /* 0x000fe20000000000 */
[----:B------:R-:W-:Y:S01]  /*3930*/  IMAD.MOV R6, RZ, RZ, -R6 ;  /* 0x000000ffff067224 */ /* 0x000fe200078e0a06 */
[----:B------:R-:W-:Y:S01]  /*3940*/  ISETP.GE.AND P3, PT, R61, RZ, PT ;  /* 0x000000ff3d00720c */ /* 0x000fe20003f66270 */
[--C-:B------:R-:W-:Y:S01]  /*3950*/  @!P5 IMAD.IADD R57, R57, 0x1, -R8.reuse ;  /* 0x000000013939d824 */ /* 0x100fe200078e0a08 */
[----:B------:R-:W-:Y:S01]  /*3960*/  IABS R61, R68 ;  /* 0x00000044003d7213 */ /* 0x000fe20000000000 */
[----:B------:R-:W-:Y:S02]  /*3970*/  @!P6 IMAD.IADD R58, R58, 0x1, -R8 ;  /* 0x000000013a3ae824 */ /* 0x000fe400078e0a08 */
[----:B------:R-:W-:Y:S01]  /*3980*/  IMAD.HI.U32 R5, R4, R59, RZ ;  /* 0x0000003b04057227 */ /* 0x000fe200078e00ff */
[----:B------:R-:W-:-:S02]  /*3990*/  ISETP.GT.U32.AND P5, PT, R8, R57, PT ;  /* 0x000000390800720c */ /* 0x000fc40003fa4070 */
[----:B------:R-:W-:Y:S01]  /*39a0*/  ISETP.GT.U32.AND P6, PT, R8, R58, PT ;  /* 0x0000003a0800720c */ /* 0x000fe20003fc4070 */
[----:B------:R-:W-:Y:S02]  /*39b0*/  IMAD.MOV R5, RZ, RZ, -R5 ;  /* 0x000000ffff057224 */ /* 0x000fe400078e0a05 */
[----:B------:R-:W-:Y:S01]  /*39c0*/  @!P4 IMAD.MOV R54, RZ, RZ, -R54 ;  /* 0x000000ffff36c224 */ /* 0x000fe200078e0a36 */
[----:B------:R-:W-:Y:S01]  /*39d0*/  ISETP.GE.AND P4, PT, R60, RZ, PT ;  /* 0x000000ff3c00720c */ /* 0x000fe20003f86270 */
[C---:B------:R-:W-:Y:S02]  /*39e0*/  IMAD R59, R8.reuse, R5, R59 ;  /* 0x00000005083b7224 */ /* 0x040fe400078e023b */
[----:B------:R-:W-:Y:S01]  /*39f0*/  IMAD R60, R8, R6, R7 ;  /* 0x00000006083c7224 */ /* 0x000fe200078e0207 */
[----:B------:R-:W-:Y:S01]  /*3a00*/  IABS R7, R69 ;  /* 0x0000004500077213 */ /* 0x000fe20000000000 */
[----:B------:R-:W-:-:S04]  /*3a10*/  IMAD.HI.U32 R5, R4, R61, RZ ;  /* 0x0000003d04057227 */ /* 0x000fc800078e00ff */
[--C-:B------:R-:W-:Y:S01]  /*3a20*/  @!P5 IMAD.IADD R57, R57, 0x1, -R8.reuse ;  /* 0x000000013939d824 */ /* 0x100fe200078e0a08 */
[----:B------:R-:W-:Y:S01]  /*3a30*/  ISETP.GT.U32.AND P5, PT, R8, R59, PT ;  /* 0x0000003b0800720c */ /* 0x000fe20003fa4070 */
[--C-:B------:R-:W-:Y:S01]  /*3a40*/  @!P6 IMAD.IADD R58, R58, 0x1, -R8.reuse ;  /* 0x000000013a3ae824 */ /* 0x100fe200078e0a08 */
[----:B------:R-:W-:Y:S01]  /*3a50*/  ISETP.GT.U32.AND P6, PT, R8, R60, PT ;  /* 0x0000003c0800720c */ /* 0x000fe20003fc4070 */
[----:B------:R-:W-:Y:S02]  /*3a60*/  @!P0 IMAD.IADD R56, R56, 0x1, -R8 ;  /* 0x0000000138388824 */ /* 0x000fe400078e0a08 */
[----:B------:R-:W-:Y:S02]  /*3a70*/  IMAD.MOV R5, RZ, RZ, -R5 ;  /* 0x000000ffff057224 */ /* 0x000fe400078e0a05 */
[----:B------:R-:W-:Y:S01]  /*3a80*/  IMAD.HI.U32 R6, R4, R63, RZ ;  /* 0x0000003f04067227 */ /* 0x000fe200078e00ff */
[----:B------:R-:W-:-:S03]  /*3a90*/  ISETP.GT.U32.AND P0, PT, R8, R56, PT ;  /* 0x000000380800720c */ /* 0x000fc60003f04070 */
[----:B------:R-:W-:Y:S02]  /*3aa0*/  IMAD R61, R8, R5, R61 ;  /* 0x00000005083d7224 */ /* 0x000fe400078e023d */
[--C-:B------:R-:W-:Y:S02]  /*3ab0*/  @!P5 IMAD.IADD R59, R59, 0x1, -R8.reuse ;  /* 0x000000013b3bd824 */ /* 0x100fe400078e0a08 */
[----:B------:R-:W-:Y:S01]  /*3ac0*/  @!P6 IMAD.IADD R60, R60, 0x1, -R8 ;  /* 0x000000013c3ce824 */ /* 0x000fe200078e0a08 */
[----:B------:R-:W-:Y:S01]  /*3ad0*/  ISETP.GT.U32.AND P5, PT, R8, R61, PT ;  /* 0x0000003d0800720c */ /* 0x000fe20003fa4070 */
[----:B------:R-:W-:Y:S01]  /*3ae0*/  IMAD.HI.U32 R5, R4, R7, RZ ;  /* 0x0000000704057227 */ /* 0x000fe200078e00ff */
[----:B------:R-:W-:-:S03]  /*3af0*/  ISETP.GT.U32.AND P6, PT, R8, R59, PT ;  /* 0x0000003b0800720c */ /* 0x000fc60003fc4070 */
[----:B------:R-:W-:Y:S01]  /*3b00*/  @!P0 IMAD.IADD R56, R56, 0x1, -R8 ;  /* 0x0000000138388824 */ /* 0x000fe200078e0a08 */
[----:B------:R-:W-:Y:S01]  /*3b10*/  ISETP.GE.AND P0, PT, R62, RZ, PT ;  /* 0x000000ff3e00720c */ /* 0x000fe20003f06270 */
[----:B------:R-:W-:Y:S02]  /*3b20*/  IMAD.MOV R5, RZ, RZ, -R5 ;  /* 0x000000ffff057224 */ /* 0x000fe400078e0a05 */
[----:B------:R-:W-:Y:S02]  /*3b30*/  IMAD.MOV R6, RZ, RZ, -R6 ;  /* 0x000000ffff067224 */ /* 0x000fe400078e0a06 */
[C---:B------:R-:W-:Y:S01]  /*3b40*/  IMAD R62, R8.reuse, R5, R7 ;  /* 0x00000005083e7224 */ /* 0x040fe200078e0207 */
[----:B------:R-:W-:Y:S01]  /*3b50*/  IABS R7, R72 ;  /* 0x0000004800077213 */ /* 0x000fe20000000000 */
[----:B------:R-:W-:Y:S01]  /*3b60*/  @!P5 IMAD.IADD R61, R61, 0x1, -R8 ;  /* 0x000000013d3dd824 */ /* 0x000fe200078e0a08 */
[----:B------:R-:W-:Y:S01]  /*3b70*/  ISETP.GT.U32.AND P5, PT, R8, R60, PT ;  /* 0x0000003c0800720c */ /* 0x000fe20003fa4070 */
[----:B------:R-:W-:-:S04]  /*3b80*/  IMAD.HI.U32 R5, R4, R67, RZ ;  /* 0x0000004304057227 */ /* 0x000fc800078e00ff */
[C---:B------:R-:W-:Y:S01]  /*3b90*/  IMAD R63, R8.reuse, R6, R63 ;  /* 0x00000006083f7224 */ /* 0x040fe200078e023f */
[----:B------:R-:W-:Y:S01]  /*3ba0*/  LOP3.LUT R6, R3, 0x84, RZ, 0xfc, !PT ;  /* 0x0000008403067812 */ /* 0x000fe200078efcff */
[----:B------:R-:W-:Y:S01]  /*3bb0*/  @!P6 IMAD.IADD R59, R59, 0x1, -R8 ;  /* 0x000000013b3be824 */ /* 0x000fe200078e0a08 */
[C---:B------:R-:W-:Y:S01]  /*3bc0*/  ISETP.GT.U32.AND P6, PT, R8.reuse, R62, PT ;  /* 0x0000003e0800720c */ /* 0x040fe20003fc4070 */
[----:B------:R-:W-:Y:S02]  /*3bd0*/  IMAD.MOV R5, RZ, RZ, -R5 ;  /* 0x000000ffff057224 */ /* 0x000fe400078e0a05 */
[----:B------:R-:W-:Y:S01]  /*3be0*/  @!P4 IMAD.MOV R57, RZ, RZ, -R57 ;  /* 0x000000ffff39c224 */ /* 0x000fe200078e0a39 */
[C---:B------:R-:W-:Y:S01]  /*3bf0*/  ISETP.GT.U32.AND P4, PT, R8.reuse, R61, PT ;  /* 0x0000003d0800720c */ /* 0x040fe20003f84070 */
[----:B------:R-:W-:Y:S01]  /*3c00*/  @!P3 IMAD.MOV R58, RZ, RZ, -R58 ;  /* 0x000000ffff3ab224 */ /* 0x000fe200078e0a3a */
[----:B------:R-:W-:Y:S01]  /*3c10*/  ISETP.GT.U32.AND P3, PT, R8, R63, PT ;  /* 0x0000003f0800720c */ /* 0x000fe20003f64070 */
[----:B------:R-:W-:Y:S01]  /*3c20*/  @!P1 IMAD.MOV R56, RZ, RZ, -R56 ;  /* 0x000000ffff389224 */ /* 0x000fe200078e0a38 */
[----:B------:R-:W-:Y:S01]  /*3c30*/  ISETP.GE.AND P1, PT, R66, RZ, PT ;  /* 0x000000ff4200720c */ /* 0x000fe20003f26270 */
[----:B------:R-:W-:-:S02]  /*3c40*/  IMAD R66, R8, R5, R67 ;  /* 0x0000000508427224 */ /* 0x000fc400078e0243 */
[----:B------:R-:W-:Y:S01]  /*3c50*/  @!P0 IMAD.MOV R59, RZ, RZ, -R59 ;  /* 0x000000ffff3b8224 */ /* 0x000fe200078e0a3b */
[----:B------:R-:W-:Y:S01]  /*3c60*/  ISETP.GE.AND P0, PT, R68, RZ, PT ;  /* 0x000000ff4400720c */ /* 0x000fe20003f06270 */
[----:B------:R-:W-:-:S04]  /*3c70*/  IMAD.HI.U32 R5, R4, R7, RZ ;  /* 0x0000000704057227 */ /* 0x000fc800078e00ff */
[--C-:B------:R-:W-:Y:S01]  /*3c80*/  @!P5 IMAD.IADD R60, R60, 0x1, -R8.reuse ;  /* 0x000000013c3cd824 */ /* 0x100fe200078e0a08 */
[----:B------:R-:W-:Y:S01]  /*3c90*/  ISETP.GT.U32.AND P5, PT, R8, R66, PT ;  /* 0x000000420800720c */ /* 0x000fe20003fa4070 */
[----:B------:R-:W-:Y:S02]  /*3ca0*/  IMAD.MOV R5, RZ, RZ, -R5 ;  /* 0x000000ffff057224 */ /* 0x000fe400078e0a05 */
[--C-:B------:R-:W-:Y:S01]  /*3cb0*/  @!P6 IMAD.IADD R62, R62, 0x1, -R8.reuse ;  /* 0x000000013e3ee824 */ /* 0x100fe200078e0a08 */
[----:B------:R-:W-:Y:S01]  /*3cc0*/  ISETP.GE.AND P6, PT, R70, RZ, PT ;  /* 0x000000ff4600720c */ /* 0x000fe20003fc6270 */
[C---:B------:R-:W-:Y:S01]  /*3cd0*/  IMAD R67, R8.reuse, R5, R7 ;  /* 0x0000000508437224 */ /* 0x040fe200078e0207 */
[----:B------:R-:W-:Y:S01]  /*3ce0*/  IABS R7, R6 ;  /* 0x0000000600077213 */ /* 0x000fe20000000000 */
[--C-:B------:R-:W-:Y:S01]  /*3cf0*/  @!P4 IMAD.IADD R61, R61, 0x1, -R8.reuse ;  /* 0x000000013d3dc824 */ /* 0x100fe200078e0a08 */
[----:B------:R-:W-:Y:S01]  /*3d00*/  LOP3.LUT R70, R3, 0x86, RZ, 0xfc, !PT ;  /* 0x0000008603467812 */ /* 0x000fe200078efcff */
[----:B------:R-:W-:Y:S01]  /*3d10*/  @!P3 IMAD.IADD R63, R63, 0x1, -R8 ;  /* 0x000000013f3fb824 */ /* 0x000fe200078e0a08 */
[----:B------:R-:W-:Y:S01]  /*3d20*/  ISETP.GT.U32.AND P3, PT, R8, R62, PT ;  /* 0x0000003e0800720c */ /* 0x000fe20003f64070 */
[----:B------:R-:W-:Y:S01]  /*3d30*/  @!P1 IMAD.MOV R60, RZ, RZ, -R60 ;  /* 0x000000ffff3c9224 */ /* 0x000fe200078e0a3c */
[----:B------:R-:W-:Y:S01]  /*3d40*/  ISETP.GE.AND P4, PT, R69, RZ, PT ;  /* 0x000000ff4500720c */ /* 0x000fe20003f86270 */
[----:B------:R-:W-:Y:S01]  /*3d50*/  @!P0 IMAD.MOV R61, RZ, RZ, -R61 ;  /* 0x000000ffff3d8224 */ /* 0x000fe200078e0a3d */
[----:B------:R-:W-:Y:S01]  /*3d60*/  IABS R69, R70 ;  /* 0x0000004600457213 */ /* 0x000fe20000000000 */
[----:B------:R-:W-:Y:S01]  /*3d70*/  IMAD.HI.U32 R5, R4, R7, RZ ;  /* 0x0000000704057227 */ /* 0x000fe200078e00ff */
[----:B------:R-:W-:-:S02]  /*3d80*/  ISETP.GT.U32.AND P1, PT, R8, R63, PT ;  /* 0x0000003f0800720c */ /* 0x000fc40003f24070 */
[----:B------:R-:W-:Y:S01]  /*3d90*/  ISETP.GT.U32.AND P0, PT, R8, R67, PT ;  /* 0x000000430800720c */ /* 0x000fe20003f04070 */
[----:B------:R-:W-:Y:S02]  /*3da0*/  @!P5 IMAD.IADD R66, R66, 0x1, -R8 ;  /* 0x000000014242d824 */ /* 0x000fe400078e0a08 */
[----:B------:R-:W-:Y:S02]  /*3db0*/  IMAD.MOV R68, RZ, RZ, -R5 ;  /* 0x000000ffff447224 */ /* 0x000fe400078e0a05 */
[----:B------:R-:W-:Y:S01]  /*3dc0*/  IMAD.HI.U32 R5, R4, R69, RZ ;  /* 0x0000004504057227 */ /* 0x000fe200078e00ff */
[----:B------:R-:W-:-:S03]  /*3dd0*/  ISETP.GT.U32.AND P5, PT, R8, R66, PT ;  /* 0x000000420800720c */ /* 0x000fc60003fa4070 */
[----:B------:R-:W-:Y:S02]  /*3de0*/  IMAD.MOV R5, RZ, RZ, -R5 ;  /* 0x000000ffff057224 */ /* 0x000fe400078e0a05 */
[--C-:B------:R-:W-:Y:S01]  /*3df0*/  @!P3 IMAD.IADD R62, R62, 0x1, -R8.reuse ;  /* 0x000000013e3eb824 */ /* 0x100fe200078e0a08 */
[----:B------:R-:W-:Y:S01]  /*3e00*/  ISETP.GE.AND P3, PT, R71, RZ, PT ;  /* 0x000000ff4700720c */ /* 0x000fe20003f66270 */
[----:B------:R-:W-:Y:S01]  /*3e10*/  IMAD R68, R8, R68, R7 ;  /* 0x0000004408447224 */ /* 0x000fe200078e0207 */
[----:B------:R-:W-:Y:S01]  /*3e20*/  IABS R7, R74 ;  /* 0x0000004a00077213 */ /* 0x000fe20000000000 */
[--C-:B------:R-:W-:Y:S01]  /*3e30*/  @!P1 IMAD.IADD R63, R63, 0x1, -R8.reuse ;  /* 0x000000013f3f9824 */ /* 0x100fe200078e0a08 */
[----:B------:R-:W-:Y:S01]  /*3e40*/  IABS R71, R76 ;  /* 0x0000004c00477213 */ /* 0x000fe20000000000 */
[----:B------:R-:W-:Y:S01]  /*3e50*/  @!P0 IMAD.IADD R67, R67, 0x1, -R8 ;  /* 0x0000000143438824 */ /* 0x000fe200078e0a08 */
[----:B------:R-:W-:Y:S01]  /*3e60*/  ISETP.GE.AND P0, PT, R6, RZ, PT ;  /* 0x000000ff0600720c */ /* 0x000fe20003f06270 */
[----:B------:R-:W-:Y:S01]  /*3e70*/  IMAD R69, R8, R5, R69 ;  /* 0x0000000508457224 */ /* 0x000fe200078e0245 */
[----:B------:R-:W-:Y:S01]  /*3e80*/  ISETP.GE.AND P1, PT, R72, RZ, PT ;  /* 0x000000ff4800720c */ /* 0x000fe20003f26270 */
[----:B------:R-:W-:Y:S01]  /*3e90*/  @!P4 IMAD.MOV R62, RZ, RZ, -R62 ;  /* 0x000000ffff3ec224 */ /* 0x000fe200078e0a3e */
[C---:B------:R-:W-:Y:S01]  /*3ea0*/  ISETP.GT.U32.AND P4, PT, R8.reuse, R67, PT ;  /* 0x000000430800720c */ /* 0x040fe20003f84070 */
[----:B------:R-:W-:Y:S01]  /*3eb0*/  @!P6 IMAD.MOV R63, RZ, RZ, -R63 ;  /* 0x000000ffff3fe224 */ /* 0x000fe200078e0a3f */
[----:B------:R-:W-:Y:S01]  /*3ec0*/  ISETP.GT.U32.AND P6, PT, R8, R69, PT ;  /* 0x000000450800720c */ /* 0x000fe20003fc4070 */
[----:B------:R-:W-:-:S04]  /*3ed0*/  IMAD.HI.U32 R5, R4, R7, RZ ;  /* 0x0000000704057227 */ /* 0x000fc800078e00ff */
[----:B------:R-:W-:Y:S01]  /*3ee0*/  @!P5 IMAD.IADD R66, R66, 0x1, -R8 ;  /* 0x000000014242d824 */ /* 0x000fe200078e0a08 */
[----:B------:R-:W-:Y:S01]  /*3ef0*/  ISETP.GT.U32.AND P5, PT, R8, R68, PT ;  /* 0x000000440800720c */ /* 0x000fe20003fa4070 */
[----:B------:R-:W-:Y:S02]  /*3f00*/  IMAD.MOV R5, RZ, RZ, -R5 ;  /* 0x000000ffff057224 */ /* 0x000fe400078e0a05 */
[----:B------:R-:W-:Y:S01]  /*3f10*/  @!P3 IMAD.MOV R66, RZ, RZ, -R66 ;  /* 0x000000ffff42b224 */ /* 0x000fe200078e0a42 */
[----:B------:R-:W-:Y:S01]  /*3f20*/  ISETP.GE.AND P3, PT, R70, RZ, PT ;  /* 0x000000ff4600720c */ /* 0x000fe20003f66270 */
[C---:B------:R-:W-:Y:S02]  /*3f30*/  IMAD R70, R8.reuse, R5, R7 ;  /* 0x0000000508467224 */ /* 0x040fe400078e0207 */
[--C-:B------:R-:W-:Y:S02]  /*3f40*/  @!P4 IMAD.IADD R67, R67, 0x1, -R8.reuse ;  /* 0x000000014343c824 */ /* 0x100fe400078e0a08 */
[----:B------:R-:W-:Y:S01]  /*3f50*/  @!P6 IMAD.IADD R69, R69, 0x1, -R8 ;  /* 0x000000014545e824 */ /* 0x000fe200078e0a08 */
[----:B------:R-:W-:Y:S01]  /*3f60*/  ISETP.GT.U32.AND P4, PT, R8, R70, PT ;  /* 0x000000460800720c */ /* 0x000fe20003f84070 */
[----:B------:R-:W-:-:S03]  /*3f70*/  IMAD.HI.U32 R6, R4, R73, RZ ;  /* 0x0000004904067227 */ /* 0x000fc600078e00ff */
[----:B------:R-:W-:Y:S01]  /*3f80*/  ISETP.GT.U32.AND P6, PT, R8, R69, PT ;  /* 0x000000450800720c */ /* 0x000fe20003fc4070 */
[----:B------:R-:W-:Y:S02]  /*3f90*/  @!P5 IMAD.IADD R68, R68, 0x1, -R8 ;  /* 0x000000014444d824 */ /* 0x000fe400078e0a08 */
[----:B------:R-:W-:-:S03]  /*3fa0*/  IMAD.HI.U32 R5, R4, R71, RZ ;  /* 0x0000004704057227 */ /* 0x000fc600078e00ff */
[C---:B------:R-:W-:Y:S01]  /*3fb0*/  ISETP.GT.U32.AND P5, PT, R8.reuse, R68, PT ;  /* 0x000000440800720c */ /* 0x040fe20003fa4070 */
[----:B------:R-:W-:Y:S02]  /*3fc0*/  IMAD.MOV R6, RZ, RZ, -R6 ;  /* 0x000000ffff067224 */ /* 0x000fe400078e0a06 */
[----:B------:R-:W-:Y:S02]  /*3fd0*/  IMAD.MOV R7, RZ, RZ, -R5 ;  /* 0x000000ffff077224 */ /* 0x000fe400078e0a05 */
[----:B------:R-:W-:Y:S01]  /*3fe0*/  IMAD R72, R8, R6, R73 ;  /* 0x0000000608487224 */ /* 0x000fe200078e0249 */
[----:B------:R-:W-:Y:S01]  /*3ff0*/  LOP3.LUT R6, R3, 0x92, RZ, 0xfc, !PT ;  /* 0x0000009203067812 */ /* 0x000fe200078efcff */
[--C-:B------:R-:W-:Y:S02]  /*4000*/  @!P4 IMAD.IADD R70, R70, 0x1, -R8.reuse ;  /* 0x000000014646c824 */ /* 0x100fe400078e0a08 */
[C---:B------:R-:W-:Y:S01]  /*4010*/  IMAD R71, R8.reuse, R7, R71 ;  /* 0x0000000708477224 */ /* 0x040fe200078e0247 */
[----:B------:R-:W-:Y:S01]  /*4020*/  IABS R7, R80 ;  /* 0x0000005000077213 */ /* 0x000fe20000000000 */
[----:B------:R-:W-:Y:S01]  /*4030*/  @!P6 IMAD.IADD R69, R69, 0x1, -R8 ;  /* 0x000000014545e824 */ /* 0x000fe200078e0a08 */
[----:B------:R-:W-:Y:S01]  /*4040*/  ISETP.GT.U32.AND P4, PT, R8, R70, PT ;  /* 0x000000460800720c */ /* 0x000fe20003f84070 */
[----:B------:R-:W-:Y:S01]  /*4050*/  IMAD.HI.U32 R5, R4, R75, RZ ;  /* 0x0000004b04057227 */ /* 0x000fe200078e00ff */
[----:B------:R-:W-:-:S03]  /*4060*/  ISETP.GT.U32.AND P6, PT, R8, R72, PT ;  /* 0x000000480800720c */ /* 0x000fc60003fc4070 */
[----:B------:R-:W-:Y:S01]  /*4070*/  @!P5 IMAD.IADD R68, R68, 0x1, -R8 ;  /* 0x000000014444d824 */ /* 0x000fe200078e0a08 */
[----:B------:R-:W-:Y:S01]  /*4080*/  ISETP.GE.AND P5, PT, R74, RZ, PT ;  /* 0x000000ff4a00720c */ /* 0x000fe20003fa6270 */
[----:B------:R-:W-:Y:S01]  /*4090*/  @!P1 IMAD.MOV R67, RZ, RZ, -R67 ;  /* 0x000000ffff439224 */ /* 0x000fe200078e0a43 */
[C---:B------:R-:W-:Y:S01]  /*40a0*/  ISETP.GT.U32.AND P1, PT, R8.reuse, R71, PT ;  /* 0x000000470800720c */ /* 0x040fe20003f24070 */
[----:B------:R-:W-:Y:S02]  /*40b0*/  IMAD.MOV R5, RZ, RZ, -R5 ;  /* 0x000000ffff057224 */ /* 0x000fe400078e0a05 */
[----:B------:R-:W-:Y:S02]  /*40c0*/  @!P3 IMAD.MOV R69, RZ, RZ, -R69 ;  /* 0x000000ffff45b224 */ /* 0x000fe400078e0a45 */
[----:B------:R-:W-:Y:S01]  /*40d0*/  IMAD R73, R8, R5, R75 ;  /* 0x0000000508497224 */ /* 0x000fe200078e024b */
[----:B------:R-:W-:Y:S01]  /*40e0*/  IABS R75, R6 ;  /* 0x00000006004b7213 */ /* 0x000fe20000000000 */
[----:B------:R-:W-:-:S03]  /*40f0*/  IMAD.HI.U32 R5, R4, R7, RZ ;  /* 0x0000000704057227 */ /* 0x000fc600078e00ff */
[----:B------:R-:W-:Y:S01]  /*4100*/  ISETP.GT.U32.AND P3, PT, R8, R73, PT ;  /* 0x000000490800720c */ /* 0x000fe20003f64070 */
[--C-:B------:R-:W-:Y:S01]  /*4110*/  @!P4 IMAD.IADD R70, R70, 0x1, -R8.reuse ;  /* 0x000000014646c824 */ /* 0x100fe200078e0a08 */
[----:B------:R-:W-:Y:S01]  /*4120*/  ISETP.GE.AND P4, PT, R77, RZ, PT ;  /* 0x000000ff4d00720c */ /* 0x000fe20003f86270 */
[--C-:B------:R-:W-:Y:S01]  /*4130*/  @!P6 IMAD.IADD R72, R72, 0x1, -R8.reuse ;  /* 0x000000014848e824 */ /* 0x100fe200078e0a08 */
[----:B------:R-:W-:Y:S01]  /*4140*/  IABS R77, R82 ;  /* 0x00000052004d7213 */ /* 0x000fe20000000000 */
[----:B------:R-:W-:Y:S02]  /*4150*/  IMAD.MOV R5, RZ, RZ, -R5 ;  /* 0x000000ffff057224 */ /* 0x000fe400078e0a05 */
[----:B------:R-:W-:Y:S01]  /*4160*/  @!P1 IMAD.IADD R71, R71, 0x1, -R8 ;  /* 0x0000000147479824 */ /* 0x000fe200078e0a08 */
[----:B------:R-:W-:Y:S01]  /*4170*/  ISETP.GE.AND P1, PT, R78, RZ, PT ;  /* 0x000000ff4e00720c */ /* 0x000fe20003f26270 */
[----:B------:R-:W-:Y:S01]  /*4180*/  @!P5 IMAD.MOV R70, RZ, RZ, -R70 ;  /* 0x000000ffff46d224 */ /* 0x000fe200078e0a46 */
[C---:B------:R-:W-:Y:S01]  /*4190*/  ISETP.GT.U32.AND P5, PT, R8.reuse, R72, PT ;  /* 0x000000480800720c */ /* 0x040fe20003fa4070 */
[C---:B------:R-:W-:Y:S01]  /*41a0*/  IMAD R74, R8.reuse, R5, R7 ;  /* 0x00000005084a7224 */ /* 0x040fe200078e0207 */
[----:B------:R-:W-:Y:S01]  /*41b0*/  ISETP.GT.U32.AND P6, PT, R8, R71, PT ;  /* 0x000000470800720c */ /* 0x000fe20003fc4070 */
[----:B------:R-:W-:Y:S01]  /*41c0*/  IMAD.HI.U32 R5, R4, R75, RZ ;  /* 0x0000004b04057227 */ /* 0x000fe200078e00ff */
[----:B------:R-:W-:-:S03]  /*41d0*/  IABS R7, R81 ;  /* 0x0000005100077213 */ /* 0x000fc60000000000 */
[----:B------:R-:W-:Y:S02]  /*41e0*/  IMAD.MOV R5, RZ, RZ, -R5 ;  /* 0x000000ffff057224 */ /* 0x000fe400078e0a05 */
[--C-:B------:R-:W-:Y:S02]  /*41f0*/  @!P3 IMAD.IADD R73, R73, 0x1, -R8.reuse ;  /* 0x000000014949b824 */ /* 0x100fe400078e0a08 */
[----:B------:R-:W-:Y:S02]  /*4200*/  IMAD R75, R8, R5, R75 ;  /* 0x00000005084b7224 */ /* 0x000fe400078e024b */
[--C-:B------:R-:W-:Y:S01]  /*4210*/  @!P5 IMAD.IADD R72, R72, 0x1, -R8.reuse ;  /* 0x000000014848d824 */ /* 0x100fe200078e0a08 */
[C---:B------:R-:W-:Y:S01]  /*4220*/  ISETP.GT.U32.AND P3, PT, R8.reuse, R73, PT ;  /* 0x000000490800720c */ /* 0x040fe20003f64070 */
[----:B------:R-:W-:Y:S01]  /*4230*/  @!P6 IMAD.IADD R71, R71, 0x1, -R8 ;  /* 0x000000014747e824 */ /* 0x000fe200078e0a08 */
[----:B------:R-:W-:Y:S01]  /*4240*/  ISETP.GT.U32.AND P5, PT, R8, R75, PT ;  /* 0x0000004b0800720c */ /* 0x000fe20003fa4070 */
[----:B------:R-:W-:Y:S01]  /*4250*/  IMAD.HI.U32 R5, R4, R7, RZ ;  /* 0x0000000704057227 */ /* 0x000fe200078e00ff */
[----:B------:R-:W-:-:S03]  /*4260*/  ISETP.GT.U32.AND P6, PT, R8, R74, PT ;  /* 0x0000004a0800720c */ /* 0x000fc60003fc4070 */
[----:B------:R-:W-:Y:S01]  /*4270*/  @!P0 IMAD.MOV R68, RZ, RZ, -R68 ;  /* 0x000000ffff448224 */ /* 0x000fe200078e0a44 */
[----:B------:R-:W-:Y:S01]  /*4280*/  ISETP.GE.AND P0, PT, R76, RZ, PT ;  /* 0x000000ff4c00720c */ /* 0x000fe20003f06270 */
[----:B------:R-:W-:Y:S02]  /*4290*/  IMAD.MOV R76, RZ, RZ, -R5 ;  /* 0x000000ffff4c7224 */ /* 0x000fe400078e0a05 */
[----:B------:R-:W-:-:S04]  /*42a0*/  IMAD.HI.U32 R5, R4, R77, RZ ;  /* 0x0000004d04057227 */ /* 0x000fc800078e00ff */
[--C-:B------:R-:W-:Y:S02]  /*42b0*/  @!P5 IMAD.IADD R75, R75, 0x1, -R8.reuse ;  /* 0x000000014b4bd824 */ /* 0x100fe400078e0a08 */
[----:B------:R-:W-:Y:S01]  /*42c0*/  @!P6 IMAD.IADD R74, R74, 0x1, -R8 ;  /* 0x000000014a4ae824 */ /* 0x000fe200078e0a08 */
[----:B------:R-:W-:Y:S01]  /*42d0*/  ISETP.GE.AND P6, PT, R6, RZ, PT ;  /* 0x000000ff0600720c */ /* 0x000fe20003fc6270 */
[----:B------:R-:W-:Y:S02]  /*42e0*/  IMAD.MOV R5, RZ, RZ, -R5 ;  /* 0x000000ffff057224 */ /* 0x000fe400078e0a05 */
[----:B------:R-:W-:Y:S01]  /*42f0*/  @!P4 IMAD.MOV R72, RZ, RZ, -R72 ;  /* 0x000000ffff48c224 */ /* 0x000fe200078e0a48 */
[----:B------:R-:W-:Y:S01]  /*4300*/  ISETP.GT.U32.AND P4, PT, R8, R75, PT ;  /* 0x0000004b0800720c */ /* 0x000fe20003f84070 */
[----:B------:R-:W-:-:S04]  /*4310*/  IMAD.HI.U32 R6, R4, R79, RZ ;  /* 0x0000004f04067227 */ /* 0x000fc800078e00ff */
[----:B------:R-:W-:Y:S01]  /*4320*/  @!P3 IMAD.IADD R73, R73, 0x1, -R8 ;  /* 0x000000014949b824 */ /* 0x000fe200078e0a08 */
[----:B------:R-:W-:Y:S01]  /*4330*/  ISETP.GE.AND P3, PT, R80, RZ, PT ;  /* 0x000000ff5000720c */ /* 0x000fe20003f66270 */
[C---:B------:R-:W-:Y:S01]  /*4340*/  IMAD R77, R8.reuse, R5, R77 ;  /* 0x00000005084d7224 */ /* 0x040fe200078e024d */
[----:B------:R-:W-:Y:S01]  /*4350*/  LOP3.LUT R80, R3, 0x9a, RZ, 0xfc, !PT ;  /* 0x0000009a03507812 */ /* 0x000fe200078efcff */
[----:B------:R-:W-:Y:S02]  /*4360*/  IMAD.MOV R6, RZ, RZ, -R6 ;  /* 0x000000ffff067224 */ /* 0x000fe400078e0a06 */
[----:B------:R-:W-:Y:S01]  /*4370*/  @!P1 IMAD.MOV R73, RZ, RZ, -R73 ;  /* 0x000000ffff499224 */ /* 0x000fe200078e0a49 */
[C---:B------:R-:W-:Y:S01]  /*4380*/  ISETP.GT.U32.AND P1, PT, R8.reuse, R77, PT ;  /* 0x0000004d0800720c */ /* 0x040fe20003f24070 */
[C---:B------:R-:W-:Y:S01]  /*4390*/  IMAD R76, R8.reuse, R76, R7 ;  /* 0x0000004c084c7224 */ /* 0x040fe200078e0207 */
[----:B------:R-:W-:Y:S01]  /*43a0*/  IABS R7, R84 ;  /* 0x0000005400077213 */ /* 0x000fe20000000000 */
[C---:B------:R-:W-:Y:S01]  /*43b0*/  IMAD R78, R8.reuse, R6, R79 ;  /* 0x00000006084e7224 */ /* 0x040fe200078e024f */
[----:B------:R-:W-:Y:S01]  /*43c0*/  IABS R79, R80 ;  /* 0x00000050004f7213 */ /* 0x000fe20000000000 */
[----:B------:R-:W-:Y:S01]  /*43d0*/  @!P0 IMAD.MOV R71, RZ, RZ, -R71 ;  /* 0x000000ffff478224 */ /* 0x000fe200078e0a47 */
[C---:B------:R-:W-:Y:S01]  /*43e0*/  ISETP.GT.U32.AND P0, PT, R8.reuse, R74, PT ;  /* 0x0000004a0800720c */ /* 0x040fe20003f04070 */
[----:B------:R-:W-:Y:S01]  /*43f0*/  @!P4 IMAD.IADD R75, R75, 0x1, -R8 ;  /* 0x000000014b4bc824 */ /* 0x000fe200078e0a08 */
[----:B------:R-:W-:Y:S01]  /*4400*/  ISETP.GT.U32.AND P5, PT, R8, R76, PT ;  /* 0x0000004c0800720c */ /* 0x000fe20003fa4070 */
[----:B------:R-:W-:Y:S01]  /*4410*/  IMAD.HI.U32 R5, R4, R79, RZ ;  /* 0x0000004f04057227 */ /* 0x000fe200078e00ff */
[----:B------:R-:W-:-:S03]  /*4420*/  ISETP.GT.U32.AND P4, PT, R8, R78, PT ;  /* 0x0000004e0800720c */ /* 0x000fc60003f84070 */
[--C-:B------:R-:W-:Y:S02]  /*4430*/  @!P1 IMAD.IADD R77, R77, 0x1, -R8.reuse ;  /* 0x000000014d4d9824 */ /* 0x100fe400078e0a08 */
[----:B------:R-:W-:Y:S02]  /*4440*/  @!P6 IMAD.MOV R75, RZ, RZ, -R75 ;  /* 0x000000ffff4be224 */ /* 0x000fe400078e0a4b */
[----:B------:R-:W-:Y:S01]  /*4450*/  IMAD.MOV R6, RZ, RZ, -R5 ;  /* 0x000000ffff067224 */ /* 0x000fe200078e0a05 */
[----:B------:R-:W-:Y:S01]  /*4460*/  ISETP.GT.U32.AND P1, PT, R8, R77, PT ;  /* 0x0000004d0800720c */ /* 0x000fe20003f24070 */
[--C-:B------:R-:W-:Y:S01]  /*4470*/  @!P0 IMAD.IADD R74, R74, 0x1, -R8.reuse ;  /* 0x000000014a4a8824 */ /* 0x100fe200078e0a08 */
[----:B------:R-:W-:Y:S01]  /*4480*/  ISETP.GE.AND P0, PT, R81, RZ, PT ;  /* 0x000000ff5100720c */ /* 0x000fe20003f06270 */
[--C-:B------:R-:W-:Y:S01]  /*4490*/  @!P5 IMAD.IADD R76, R76, 0x1, -R8.reuse ;  /* 0x000000014c4cd824 */ /* 0x100fe200078e0a08 */
[----:B------:R-:W-:Y:S01]  /*44a0*/  IABS R81, R87 ;  /* 0x0000005700517213 */ /* 0x000fe20000000000 */
[----:B------:R-:W-:Y:S01]  /*44b0*/  @!P4 IMAD.IADD R78, R78, 0x1, -R8 ;  /* 0x000000014e4ec824 */ /* 0x000fe200078e0a08 */
[----:B------:R-:W-:Y:S01]  /*44c0*/  ISETP.GE.AND P4, PT, R83, RZ, PT ;  /* 0x000000ff5300720c */ /* 0x000fe20003f86270 */
[----:B------:R-:W-:Y:S01]  /*44d0*/  @!P3 IMAD.MOV R74, RZ, RZ, -R74 ;  /* 0x000000ffff4ab224 */ /* 0x000fe200078e0a4a */
[----:B------:R-:W-:Y:S01]  /*44e0*/  ISETP.GT.U32.AND P3, PT, R8, R76, PT ;  /* 0x0000004c0800720c */ /* 0x000fe20003f64070 */
[----:B------:R-:W-:Y:S01]  /*44f0*/  IMAD.HI.U32 R5, R4, R7, RZ ;  /* 0x0000000704057227 */ /* 0x000fe200078e00ff */
[----:B------:R-:W-:-:S02]  /*4500*/  ISETP.GT.U32.AND P6, PT, R8, R78, PT ;  /* 0x0000004e0800720c */ /* 0x000fc40003fc4070 */
[----:B------:R-:W-:Y:S01]  /*4510*/  IABS R83, R88 ;  /* 0x0000005800537213 */ /* 0x000fe20000000000 */
[----:B------:R-:W-:Y:S01]  /*4520*/  IMAD.MOV R5, RZ, RZ, -R5 ;  /* 0x000000ffff057224 */ /* 0x000fe200078e0a05 */
[----:B------:R-:W-:Y:S01]  /*4530*/  ISETP.GE.AND P5, PT, R82, RZ, PT ;  /* 0x000000ff5200720c */ /* 0x000fe20003fa6270 */
[--C-:B------:R-:W-:Y:S01]  /*4540*/  @!P1 IMAD.IADD R77, R77, 0x1, -R8.reuse ;  /* 0x000000014d4d9824 */ /* 0x100fe200078e0a08 */
[----:B------:R-:W-:Y:S01]  /*4550*/  ISETP.GE.AND P1, PT, R80, RZ, PT ;  /* 0x000000ff5000720c */ /* 0x000fe20003f26270 */
[C---:B------:R-:W-:Y:S02]  /*4560*/  IMAD R79, R8.reuse, R6, R79 ;  /* 0x00000006084f7224 */ /* 0x040fe400078e024f */
[----:B------:R-:W-:Y:S01]  /*4570*/  IMAD R80, R8, R5, R7 ;  /* 0x0000000508507224 */ /* 0x000fe200078e0207 */
[----:B------:R-:W-:Y:S01]  /*4580*/  IABS R7, R89 ;  /* 0x0000005900077213 */ /* 0x000fe20000000000 */
[--C-:B------:R-:W-:Y:S01]  /*4590*/  @!P3 IMAD.IADD R76, R76, 0x1, -R8.reuse ;  /* 0x000000014c4cb824 */ /* 0x100fe200078e0a08 */
[----:B------:R-:W-:Y:S01]  /*45a0*/  ISETP.GT.U32.AND P3, PT, R8, R79, PT ;  /* 0x0000004f0800720c */ /* 0x000fe20003f64070 */
[----:B------:R-:W-:Y:S01]  /*45b0*/  @!P6 IMAD.IADD R78, R78, 0x1, -R8 ;  /* 0x000000014e4ee824 */ /* 0x000fe200078e0a08 */
[----:B------:R-:W-:Y:S01]  /*45c0*/  ISETP.GT.U32.AND P6, PT, R8, R80, PT ;  /* 0x000000500800720c */ /* 0x000fe20003fc4070 */
[----:B------:R-:W-:-:S04]  /*45d0*/  IMAD.HI.U32 R5, R4, R81, RZ ;  /* 0x0000005104057227 */ /* 0x000fc800078e00ff */
[----:B------:R-:W-:Y:S02]  /*45e0*/  IMAD.MOV R5, RZ, RZ, -R5 ;  /* 0x000000ffff057224 */ /* 0x000fe400078e0a05 */
[----:B------:R-:W-:Y:S02]  /*45f0*/  @!P0 IMAD.MOV R76, RZ, RZ, -R76 ;  /* 0x000000ffff4c8224 */ /* 0x000fe400078e0a4c */
[----:B------:R-:W-:Y:S02]  /*4600*/  IMAD R81, R8, R5, R81 ;  /* 0x0000000508517224 */ /* 0x000fe400078e0251 */
[--C-:B------:R-:W-:Y:S01]  /*4610*/  @!P3 IMAD.IADD R79, R79, 0x1, -R8.reuse ;  /* 0x000000014f4fb824 */ /* 0x100fe200078e0a08 */
[----:B------:R-:W-:Y:S01]  /*4620*/  ISETP.GE.AND P3, PT, R84, RZ, PT ;  /* 0x000000ff5400720c */ /* 0x000fe20003f66270 */
[----:B------:R-:W-:Y:S02]  /*4630*/  @!P6 IMAD.IADD R80, R80, 0x1, -R8 ;  /* 0x000000015050e824 */ /* 0x000fe400078e0a08 */
[----:B------:R-:W-:Y:S01]  /*4640*/  IMAD.HI.U32 R5, R4, R7, RZ ;  /* 0x0000000704057227 */ /* 0x000fe200078e00ff */
[----:B------:R-:W-:-:S02]  /*4650*/  ISETP.GT.U32.AND P6, PT, R8, R79, PT ;  /* 0x0000004f0800720c */ /* 0x000fc40003fc4070 */
[----:B------:R-:W-:Y:S01]  /*4660*/  ISETP.GT.U32.AND P0, PT, R8, R80, PT ;  /* 0x000000500800720c */ /* 0x000fe20003f04070 */
[----:B------:R-:W-:-:S04]  /*4670*/  IMAD.HI.U32 R6, R4, R83, RZ ;  /* 0x0000005304067227 */ /* 0x000fc800078e00ff */
[----:B------:R-:W-:Y:S02]  /*4680*/  IMAD.MOV R5, RZ, RZ, -R5 ;  /* 0x000000ffff057224 */ /* 0x000fe400078e0a05 */
[----:B------:R-:W-:Y:S02]  /*4690*/  IMAD.MOV R6, RZ, RZ, -R6 ;  /* 0x000000ffff067224 */ /* 0x000fe400078e0a06 */
[C---:B------:R-:W-:Y:S01]  /*46a0*/  IMAD R82, R8.reuse, R5, R7 ;  /* 0x0000000508527224 */ /* 0x040fe200078e0207 */
[----:B------:R-:W-:Y:S01]  /*46b0*/  IABS R7, R91 ;  /* 0x0000005b00077213 */ /* 0x000fe20000000000 */
[C---:B------:R-:W-:Y:S01]  /*46c0*/  IMAD R83, R8.reuse, R6, R83 ;  /* 0x0000000608537224 */ /* 0x040fe200078e0253 */
[----:B------:R-:W-:Y:S01]  /*46d0*/  IABS R6, R93 ;  /* 0x0000005d00067213 */ /* 0x000fe20000000000 */
[--C-:B------:R-:W-:Y:S01]  /*46e0*/  @!P6 IMAD.IADD R79, R79, 0x1, -R8.reuse ;  /* 0x000000014f4fe824 */ /* 0x100fe200078e0a08 */
[----:B------:R-:W-:Y:S01]  /*46f0*/  ISETP.GT.U32.AND P6, PT, R8, R82, PT ;  /* 0x000000520800720c */ /* 0x000fe20003fc4070 */
[----:B------:R-:W-:Y:S01]  /*4700*/  @!P0 IMAD.IADD R80, R80, 0x1, -R8 ;  /* 0x0000000150508824 */ /* 0x000fe200078e0a08 */
[----:B------:R-:W-:Y:S01]  /*4710*/  ISETP.GT.U32.AND P0, PT, R8, R83, PT ;  /* 0x000000530800720c */ /* 0x000fe20003f04070 */
[----:B------:R-:W-:-:S04]  /*4720*/  IMAD.HI.U32 R5, R4, R85, RZ ;  /* 0x0000005504057227 */ /* 0x000fc800078e00ff */
[----:B------:R-:W-:Y:S01]  /*4730*/  @!P5 IMAD.MOV R77, RZ, RZ, -R77 ;  /* 0x000000ffff4dd224 */ /* 0x000fe200078e0a4d */
[C---:B------:R-:W-:Y:S01]  /*4740*/  ISETP.GT.U32.AND P5, PT, R8.reuse, R81, PT ;  /* 0x000000510800720c */ /* 0x040fe20003fa4070 */
[----:B------:R-:W-:Y:S02]  /*4750*/  IMAD.MOV R5, RZ, RZ, -R5 ;  /* 0x000000ffff057224 */ /* 0x000fe400078e0a05 */
[----:B------:R-:W-:Y:S02]  /*4760*/  @!P1 IMAD.MOV R79, RZ, RZ, -R79 ;  /* 0x000000ffff4f9224 */ /* 0x000fe400078e0a4f */
[----:B------:R-:W-:Y:S02]  /*4770*/  IMAD R84, R8, R5, R85 ;  /* 0x0000000508547224 */ /* 0x000fe400078e0255 */
[----:B------:R-:W-:Y:S02]  /*4780*/  IMAD.MOV.U32 R85, RZ, RZ, R6 ;  /* 0x000000ffff557224 */ /* 0x000fe400078e0006 */
[----:B------:R-:W-:-:S02]  /*4790*/  @!P6 IMAD.IADD R82, R82, 0x1, -R8 ;  /* 0x000000015252e824 */ /* 0x000fc400078e0a08 */
[--C-:B------:R-:W-:Y:S02]  /*47a0*/  @!P0 IMAD.IADD R83, R83, 0x1, -R8.reuse ;  /* 0x0000000153538824 */ /* 0x100fe400078e0a08 */
[----:B------:R-:W-:Y:S01]  /*47b0*/  IMAD.HI.U32 R5, R4, R85, RZ ;  /* 0x0000005504057227 */ /* 0x000fe200078e00ff */
[C---:B------:R-:W-:Y:S02]  /*47c0*/  ISETP.GT.U32.AND P1, PT, R8.reuse, R82, PT ;  /* 0x000000520800720c */ /* 0x040fe40003f24070 */
[C---:B------:R-:W-:Y:S01]  /*47d0*/  ISETP.GT.U32.AND P0, PT, R8.reuse, R83, PT ;  /* 0x000000530800720c */ /* 0x040fe20003f04070 */
[----:B------:R-:W-:Y:S02]  /*47e0*/  IMAD.MOV R5, RZ, RZ, -R5 ;  /* 0x000000ffff057224 */ /* 0x000fe400078e0a05 */
[----:B------:R-:W-:Y:S01]  /*47f0*/  @!P5 IMAD.IADD R81, R81, 0x1, -R8 ;  /* 0x000000015151d824 */ /* 0x000fe200078e0a08 */
[----:B------:R-:W-:Y:S01]  /*4800*/  ISETP.GE.AND P5, PT, R89, RZ, PT ;  /* 0x000000ff5900720c */ /* 0x000fe20003fa6270 */
[----:B------:R-:W-:-:S02]  /*4810*/  IMAD R85, R8, R5, R85 ;  /* 0x0000000508557224 */ /* 0x000fc400078e0255 */
[----:B------:R-:W-:Y:S01]  /*4820*/  IMAD.HI.U32 R5, R4, R7, RZ ;  /* 0x0000000704057227 */ /* 0x000fe200078e00ff */
[----:B------:R-:W-:-:S03]  /*4830*/  ISETP.GT.U32.AND P6, PT, R8, R81, PT ;  /* 0x000000510800720c */ /* 0x000fc60003fc4070 */
[----:B------:R-:W-:Y:S01]  /*4840*/  @!P3 IMAD.MOV R80, RZ, RZ, -R80 ;  /* 0x000000ffff50b224 */ /* 0x000fe200078e0a50 */
[----:B------:R-:W-:Y:S01]  /*4850*/  ISETP.GT.U32.AND P3, PT, R8, R84, PT ;  /* 0x000000540800720c */ /* 0x000fe20003f64070 */
[----:B------:R-:W-:Y:S02]  /*4860*/  IMAD.MOV R5, RZ, RZ, -R5 ;  /* 0x000000ffff057224 */ /* 0x000fe400078e0a05 */
[--C-:B------:R-:W-:Y:S01]  /*4870*/  @!P1 IMAD.IADD R82, R82, 0x1, -R8.reuse ;  /* 0x0000000152529824 */ /* 0x100fe200078e0a08 */
[----:B------:R-:W-:Y:S01]  /*4880*/  ISETP.GE.AND P1, PT, R86, RZ, PT ;  /* 0x000000ff5600720c */ /* 0x000fe20003f26270 */
[----:B------:R-:W-:Y:S01]  /*4890*/  @!P0 IMAD.IADD R83, R83, 0x1, -R8 ;  /* 0x0000000153538824 */ /* 0x000fe200078e0a08 */
[C---:B------:R-:W-:Y:S01]  /*48a0*/  ISETP.GT.U32.AND P0, PT, R8.reuse, R85, PT ;  /* 0x000000550800720c */ /* 0x040fe20003f04070 */
[C---:B------:R-:W-:Y:S01]  /*48b0*/  IMAD R86, R8.reuse, R5, R7 ;  /* 0x0000000508567224 */ /* 0x040fe200078e0207 */
[----:B------:R-:W-:Y:S01]  /*48c0*/  IABS R7, R92 ;  /* 0x0000005c00077213 */ /* 0x000fe20000000000 */
[----:B------:R-:W-:Y:S01]  /*48d0*/  @!P4 IMAD.MOV R78, RZ, RZ, -R78 ;  /* 0x000000ffff4ec224 */ /* 0x000fe200078e0a4e */
[----:B------:R-:W-:Y:S01]  /*48e0*/  ISETP.GE.AND P4, PT, R87, RZ, PT ;  /* 0x000000ff5700720c */ /* 0x000fe20003f86270 */
[----:B------:R-:W-:Y:S01]  /*48f0*/  @!P5 IMAD.MOV R82, RZ, RZ, -R82 ;  /* 0x000000ffff52d224 */ /* 0x000fe200078e0a52 */
[----:B------:R-:W-:Y:S01]  /*4900*/  IABS R87, R90 ;  /* 0x0000005a00577213 */ /* 0x000fe20000000000 */
[--C-:B------:R-:W-:Y:S01]  /*4910*/  @!P6 IMAD.IADD R81, R81, 0x1, -R8.reuse ;  /* 0x000000015151e824 */ /* 0x100fe200078e0a08 */
[----:B------:R-:W-:Y:S01]  /*4920*/  ISETP.GT.U32.AND P5, PT, R8, R86, PT ;  /* 0x000000560800720c */ /* 0x000fe20003fa4070 */
[----:B------:R-:W-:Y:S01]  /*4930*/  @!P3 IMAD.IADD R84, R84, 0x1, -R8 ;  /* 0x000000015454b824 */ /* 0x000fe200078e0a08 */
[----:B------:R-:W-:Y:S01]  /*4940*/  ISETP.GE.AND P6, PT, R88, RZ, PT ;  /* 0x000000ff5800720c */ /* 0x000fe20003fc6270 */
[----:B------:R-:W-:Y:S01]  /*4950*/  IMAD.HI.U32 R6, R4, R87, RZ ;  /* 0x0000005704067227 */ /* 0x000fe200078e00ff */
[----:B------:R-:W-:-:S02]  /*4960*/  ISETP.GE.AND P3, PT, R93, RZ, PT ;  /* 0x000000ff5d00720c */ /* 0x000fc40003f66270 */
[----:B------:R-:W-:Y:S01]  /*4970*/  LOP3.LUT R93, R3, 0xae, RZ, 0xfc, !PT ;  /* 0x000000ae035d7812 */ /* 0x000fe200078efcff */
[----:B------:R-:W-:Y:S02]  /*4980*/  IMAD.MOV R6, RZ, RZ, -R6 ;  /* 0x000000ffff067224 */ /* 0x000fe400078e0a06 */
[----:B------:R-:W-:Y:S01]  /*4990*/  @!P0 IMAD.IADD R85, R85, 0x1, -R8 ;  /* 0x0000000155558824 */ /* 0x000fe200078e0a08 */
[----:B------:R-:W-:Y:S01]  /*49a0*/  ISETP.GT.U32.AND P0, PT, R8, R84, PT ;  /* 0x000000540800720c */ /* 0x000fe20003f04070 */
[----:B------:R-:W-:Y:S01]  /*49b0*/  IMAD.HI.U32 R5, R4, R7, RZ ;  /* 0x0000000704057227 */ /* 0x000fe200078e00ff */
[----:B------:R-:W-:-:S03]  /*49c0*/  IABS R89, R93 ;  /* 0x0000005d00597213 */ /* 0x000fc60000000000 */
[C---:B------:R-:W-:Y:S01]  /*49d0*/  IMAD R87, R8.reuse, R6, R87 ;  /* 0x0000000608577224 */ /* 0x040fe200078e0257 */
[----:B------:R-:W-:Y:S01]  /*49e0*/  IABS R6, R94 ;  /* 0x0000005e00067213 */ /* 0x000fe20000000000 */
[----:B------:R-:W-:Y:S01]  /*49f0*/  @!P4 IMAD.MOV R81, RZ, RZ, -R81 ;  /* 0x000000ffff51c224 */ /* 0x000fe200078e0a51 */
[----:B------:R-:W-:Y:S01]  /*4a00*/  ISETP.GT.U32.AND P4, PT, R8, R85, PT ;  /* 0x000000550800720c */ /* 0x000fe20003f84070 */
[----:B------:R-:W-:Y:S02]  /*4a10*/  @!P5 IMAD.IADD R86, R86, 0x1, -R8 ;  /* 0x000000015656d824 */ /* 0x000fe400078e0a08 */
[----:B------:R-:W-:Y:S02]  /*4a20*/  IMAD.MOV R5, RZ, RZ, -R5 ;  /* 0x000000ffff057224 */ /* 0x000fe400078e0a05 */
[----:B------:R-:W-:Y:S01]  /*4a30*/  @!P6 IMAD.MOV R83, RZ, RZ, -R83 ;  /* 0x000000ffff53e224 */ /* 0x000fe200078e0a53 */
[C---:B------:R-:W-:Y:S01]  /*4a40*/  ISETP.GT.U32.AND P6, PT, R8.reuse, R87, PT ;  /* 0x000000570800720c */ /* 0x040fe20003fc4070 */
[C---:B------:R-:W-:Y:S01]  /*4a50*/  IMAD R88, R8.reuse, R5, R7 ;  /* 0x0000000508587224 */ /* 0x040fe200078e0207 */
[----:B------:R-:W-:Y:S01]  /*4a60*/  ISETP.GT.U32.AND P5, PT, R8, R86, PT ;  /* 0x000000560800720c */ /* 0x000fe20003fa4070 */
[----:B------:R-:W-:-:S02]  /*4a70*/  IMAD.MOV.U32 R7, RZ, RZ, R6 ;  /* 0x000000ffff077224 */ /* 0x000fc400078e0006 */
[----:B------:R-:W-:Y:S01]  /*4a80*/  @!P0 IMAD.IADD R84, R84, 0x1, -R8 ;  /* 0x0000000154548824 */ /* 0x000fe200078e0a08 */
[----:B------:R-:W-:Y:S01]  /*4a90*/  ISETP.GE.AND P0, PT, R91, RZ, PT ;  /* 0x000000ff5b00720c */ /* 0x000fe20003f06270 */
[----:B------:R-:W-:Y:S01]  /*4aa0*/  IMAD.HI.U32 R6, R4, R7, RZ ;  /* 0x0000000704067227 */ /* 0x000fe200078e00ff */
[----:B------:R-:W-:-:S03]  /*4ab0*/  IABS R91, R95 ;  /* 0x0000005f005b7213 */ /* 0x000fc60000000000 */
[----:B------:R-:W-:Y:S01]  /*4ac0*/  @!P4 IMAD.IADD R85, R85, 0x1, -R8 ;  /* 0x000000015555c824 */ /* 0x000fe200078e0a08 */
[----:B------:R-:W-:Y:S01]  /*4ad0*/  ISETP.GT.U32.AND P4, PT, R8, R88, PT ;  /* 0x000000580800720c */ /* 0x000fe20003f84070 */
[----:B------:R-:W-:Y:S02]  /*4ae0*/  IMAD.MOV R6, RZ, RZ, -R6 ;  /* 0x000000ffff067224 */ /* 0x000fe400078e0a06 */
[--C-:B------:R-:W-:Y:S01]  /*4af0*/  @!P6 IMAD.IADD R87, R87, 0x1, -R8.reuse ;  /* 0x000000015757e824 */ /* 0x100fe200078e0a08 */
[----:B------:R-:W-:Y:S01]  /*4b00*/  ISETP.GE.AND P6, PT, R90, RZ, PT ;  /* 0x000000ff5a00720c */ /* 0x000fe20003fc6270 */
[----:B------:R-:W-:Y:S01]  /*4b10*/  IMAD R90, R8, R6, R7 ;  /* 0x00000006085a7224 */ /* 0x000fe200078e0207 */
[----:B------:R-:W-:Y:S01]  /*4b20*/  LOP3.LUT R6, R3, 0xb4, RZ, 0xfc, !PT ;  /* 0x000000b403067812 */ /* 0x000fe200078efcff */
[----:B------:R-:W-:Y:S02]  /*4b30*/  @!P5 IMAD.IADD R86, R86, 0x1, -R8 ;  /* 0x000000015656d824 */ /* 0x000fe400078e0a08 */
[----:B------:R-:W-:Y:S01]  /*4b40*/  IMAD.HI.U32 R5, R4, R89, RZ ;  /* 0x0000005904057227 */ /* 0x000fe200078e00ff */
[----:B------:R-:W-:-:S03]  /*4b50*/  IABS R7, R6 ;  /* 0x0000000600077213 */ /* 0x000fc60000000000 */
[----:B------:R-:W-:Y:S01]  /*4b60*/  @!P0 IMAD.MOV R86, RZ, RZ, -R86 ;  /* 0x000000ffff568224 */ /* 0x000fe200078e0a56 */
[----:B------:R-:W-:Y:S01]  /*4b70*/  ISETP.GT.U32.AND P0, PT, R8, R90, PT ;  /* 0x0000005a0800720c */ /* 0x000fe20003f04070 */
[----:B------:R-:W-:Y:S01]  /*4b80*/  @!P4 IMAD.IADD R88, R88, 0x1, -R8 ;  /* 0x000000015858c824 */ /* 0x000fe200078e0a08 */
[C---:B------:R-:W-:Y:S01]  /*4b90*/  ISETP.GT.U32.AND P4, PT, R8.reuse, R87, PT ;  /* 0x000000570800720c */ /* 0x040fe20003f84070 */
[----:B------:R-:W-:Y:S02]  /*4ba0*/  @!P1 IMAD.MOV R84, RZ, RZ, -R84 ;  /* 0x000000ffff549224 */ /* 0x000fe400078e0a54 */
[----:B------:R-:W-:Y:S01]  /*4bb0*/  IMAD.MOV R5, RZ, RZ, -R5 ;  /* 0x000000ffff057224 */ /* 0x000fe200078e0a05 */
[----:B------:R-:W-:Y:S01]  /*4bc0*/  ISETP.GT.U32.AND P1, PT, R8, R88, PT ;  /* 0x000000580800720c */ /* 0x000fe20003f24070 */
[----:B------:R-:W-:Y:S01]  /*4bd0*/  @!P3 IMAD.MOV R85, RZ, RZ, -R85 ;  /* 0x000000ffff55b224 */ /* 0x000fe200078e0a55 */
[----:B------:R-:W-:Y:S01]  /*4be0*/  ISETP.GE.AND P3, PT, R92, RZ, PT ;  /* 0x000000ff5c00720c */ /* 0x000fe20003f66270 */
[----:B------:R-:W-:-:S02]  /*4bf0*/  IMAD R89, R8, R5, R89 ;  /* 0x0000000508597224 */ /* 0x000fc400078e0259 */
[----:B------:R-:W-:-:S03]  /*4c00*/  IMAD.HI.U32 R5, R4, R91, RZ ;  /* 0x0000005b04057227 */ /* 0x000fc600078e00ff */
[----:B------:R-:W-:Y:S01]  /*4c10*/  ISETP.GT.U32.AND P5, PT, R8, R89, PT ;  /* 0x000000590800720c */ /* 0x000fe20003fa4070 */
[--C-:B------:R-:W-:Y:S02]  /*4c20*/  @!P0 IMAD.IADD R90, R90, 0x1, -R8.reuse ;  /* 0x000000015a5a8824 */ /* 0x100fe400078e0a08 */
[----:B------:R-:W-:Y:S02]  /*4c30*/  IMAD.MOV R5, RZ, RZ, -R5 ;  /* 0x000000ffff057224 */ /* 0x000fe400078e0a05 */
[--C-:B------:R-:W-:Y:S01]  /*4c40*/  @!P1 IMAD.IADD R88, R88, 0x1, -R8.reuse ;  /* 0x0000000158589824 */ /* 0x100fe200078e0a08 */
[----:B------:R-:W-:Y:S01]  /*4c50*/  ISETP.GT.U32.AND P0, PT, R8, R90, PT ;  /* 0x0000005a0800720c */ /* 0x000fe20003f04070 */
[----:B------:R-:W-:Y:S01]  /*4c60*/  @!P4 IMAD.IADD R87, R87, 0x1, -R8 ;  /* 0x000000015757c824 */ /* 0x000fe200078e0a08 */
[----:B------:R-:W-:Y:S01]  /*4c70*/  ISETP.GE.AND P1, PT, R94, RZ, PT ;  /* 0x000000ff5e00720c */ /* 0x000fe20003f26270 */
[----:B------:R-:W-:Y:S01]  /*4c80*/  IMAD R91, R8, R5, R91 ;  /* 0x00000005085b7224 */ /* 0x000fe200078e025b */
[----:B------:R-:W-:Y:S01]  /*4c90*/  LOP3.LUT R94, R3, 0xb6, RZ, 0xfc, !PT ;  /* 0x000000b6035e7812 */ /* 0x000fe200078efcff */
[----:B------:R-:W-:Y:S01]  /*4ca0*/  IMAD.HI.U32 R5, R4, R7, RZ ;  /* 0x0000000704057227 */ /* 0x000fe200078e00ff */
[----:B------:R-:W-:-:S02]  /*4cb0*/  ISETP.GE.AND P4, PT, R93, RZ, PT ;  /* 0x000000ff5d00720c */ /* 0x000fc40003f86270 */
[----:B------:R-:W-:Y:S01]  /*4cc0*/  IABS R93, R94 ;  /* 0x0000005e005d7213 */ /* 0x000fe20000000000 */
[----:B------:R-:W-:Y:S01]  /*4cd0*/  @!P6 IMAD.MOV R87, RZ, RZ, -R87 ;  /* 0x000000ffff57e224 */ /* 0x000fe200078e0a57 */
[----:B------:R-:W-:Y:S01]  /*4ce0*/  ISETP.GT.U32.AND P6, PT, R8, R91, PT ;  /* 0x0000005b0800720c */ /* 0x000fe20003fc4070 */
[----:B------:R-:W-:Y:S02]  /*4cf0*/  IMAD.MOV R92, RZ, RZ, -R5 ;  /* 0x000000ffff5c7224 */ /* 0x000fe400078e0a05 */
[--C-:B------:R-:W-:Y:S01]  /*4d00*/  @!P0 IMAD.IADD R90, R90, 0x1, -R8.reuse ;  /* 0x000000015a5a8824 */ /* 0x100fe200078e0a08 */
[----:B------:R-:W-:Y:S01]  /*4d10*/  ISETP.GE.AND P0, PT, R94, RZ, PT ;  /* 0x000000ff5e00720c */ /* 0x000fe20003f06270 */
[C---:B------:R-:W-:Y:S02]  /*4d20*/  IMAD R92, R8.reuse, R92, R7 ;  /* 0x0000005c085c7224 */ /* 0x040fe400078e0207 */
[----:B------:R-:W-:Y:S02]  /*4d30*/  @!P5 IMAD.IADD R89, R89, 0x1, -R8 ;  /* 0x000000015959d824 */ /* 0x000fe400078e0a08 */
[----:B------:R-:W-:Y:S01]  /*4d40*/  @!P1 IMAD.MOV R90, RZ, RZ, -R90 ;  /* 0x000000ffff5a9224 */ /* 0x000fe200078e0a5a */
[----:B------:R-:W-:Y:S01]  /*4d50*/  ISETP.GT.U32.AND P1, PT, R8, R92, PT ;  /* 0x0000005c0800720c */ /* 0x000fe20003f24070 */
[----:B------:R-:W-:Y:S01]  /*4d60*/  IMAD.HI.U32 R5, R4, R93, RZ ;  /* 0x0000005d04057227 */ /* 0x000fe200078e00ff */
[----:B------:R-:W-:-:S03]  /*4d70*/  ISETP.GT.U32.AND P5, PT, R8, R89, PT ;  /* 0x000000590800720c */ /* 0x000fc60003fa4070 */
[----:B------:R-:W-:Y:S02]  /*4d80*/  @!P6 IMAD.IADD R91, R91, 0x1, -R8 ;  /* 0x000000015b5be824 */ /* 0x000fe400078e0a08 */
[----:B------:R-:W-:Y:S01]  /*4d90*/  @!P3 IMAD.MOV R88, RZ, RZ, -R88 ;  /* 0x000000ffff58b224 */ /* 0x000fe200078e0a58 */
[----:B------:R-:W-:Y:S01]  /*4da0*/  ISETP.GE.AND P3, PT, R95, RZ, PT ;  /* 0x000000ff5f00720c */ /* 0x000fe20003f66270 */
[----:B------:R-:W-:Y:S01]  /*4db0*/  IMAD.MOV R5, RZ, RZ, -R5 ;  /* 0x000000ffff057224 */ /* 0x000fe200078e0a05 */
[----:B------:R-:W-:Y:S01]  /*4dc0*/  ISETP.GT.U32.AND P6, PT, R8, R91, PT ;  /* 0x0000005b0800720c */ /* 0x000fe20003fc4070 */
[----:B------:R-:W-:Y:S01]  /*4dd0*/  IMAD.HI.U32 R7, R4, R105, RZ ;  /* 0x0000006904077227 */ /* 0x000fe200078e00ff */
[----:B------:R-:W-:-:S03]  /*4de0*/  IABS R95, R96 ;  /* 0x00000060005f7213 */ /* 0x000fc60000000000 */
[--C-:B------:R-:W-:Y:S02]  /*4df0*/  @!P1 IMAD.IADD R92, R92, 0x1, -R8.reuse ;  /* 0x000000015c5c9824 */ /* 0x100fe400078e0a08 */
[----:B------:R-:W-:Y:S01]  /*4e00*/  @!P5 IMAD.IADD R89, R89, 0x1, -R8 ;  /* 0x000000015959d824 */ /* 0x000fe200078e0a08 */
[----:B------:R-:W-:Y:S01]  /*4e10*/  ISETP.GE.AND P5, PT, R6, RZ, PT ;  /* 0x000000ff0600720c */ /* 0x000fe20003fa6270 */
[C---:B------:R-:W-:Y:S01]  /*4e20*/  IMAD R93, R8.reuse, R5, R93 ;  /* 0x00000005085d7224 */ /* 0x040fe200078e025d */
[----:B------:R-:W-:Y:S01]  /*4e30*/  ISETP.GT.U32.AND P1, PT, R8, R92, PT ;  /* 0x0000005c0800720c */ /* 0x000fe20003f24070 */
[----:B------:R-:W-:Y:S01]  /*4e40*/  IMAD.HI.U32 R6, R4, R95, RZ ;  /* 0x0000005f04067227 */ /* 0x000fe200078e00ff */
[----:B------:R-:W-:-:S03]  /*4e50*/  LOP3.LUT R5, R3, 0xba, RZ, 0xfc, !PT ;  /* 0x000000ba03057812 */ /* 0x000fc600078efcff */
[----:B------:R-:W-:Y:S01]  /*4e60*/  @!P6 IMAD.IADD R91, R91, 0x1, -R8 ;  /* 0x000000015b5be824 */ /* 0x000fe200078e0a08 */
[----:B------:R-:W-:Y:S01]  /*4e70*/  IABS R101, R5 ;  /* 0x0000000500657213 */ /* 0x000fe20000000000 */
[----:B------:R-:W-:Y:S01]  /*4e80*/  IMAD.MOV R6, RZ, RZ, -R6 ;  /* 0x000000ffff067224 */ /* 0x000fe200078e0a06 */
[----:B------:R-:W-:Y:S01]  /*4e90*/  ISETP.GE.AND P6, PT, R5, RZ, PT ;  /* 0x000000ff0500720c */ /* 0x000fe20003fc6270 */
[----:B------:R-:W-:Y:S01]  /*4ea0*/  @!P3 IMAD.MOV R91, RZ, RZ, -R91 ;  /* 0x000000ffff5bb224 */ /* 0x000fe200078e0a5b */
[C---:B------:R-:W-:Y:S01]  /*4eb0*/  ISETP.GT.U32.AND P3, PT, R8.reuse, R93, PT ;  /* 0x0000005d0800720c */ /* 0x040fe20003f64070 */
[----:B------:R-:W-:Y:S01]  /*4ec0*/  IMAD R94, R8, R6, R95 ;  /* 0x00000006085e7224 */ /* 0x000fe200078e025f */
[----:B------:R-:W-:Y:S01]  /*4ed0*/  IABS R5, R107 ;  /* 0x0000006b00057213 */ /* 0x000fe20000000000 */
[----:B------:R-:W-:-:S04]  /*4ee0*/  IMAD.HI.U32 R6, R4, R101, RZ ;  /* 0x0000006504067227 */ /* 0x000fc800078e00ff */
[----:B------:R-:W-:-:S04]  /*4ef0*/  IMAD.HI.U32 R95, R4, R97, RZ ;  /* 0x00000061045f7227 */ /* 0x000fc800078e00ff */
[----:B------:R-:W-:Y:S01]  /*4f00*/  @!P1 IMAD.IADD R92, R92, 0x1, -R8 ;  /* 0x000000015c5c9824 */ /* 0x000fe200078e0a08 */
[C---:B------:R-:W-:Y:S01]  /*4f10*/  ISETP.GT.U32.AND P1, PT, R8.reuse, R94, PT ;  /* 0x0000005e0800720c */ /* 0x040fe20003f24070 */
[----:B------:R-:W-:Y:S02]  /*4f20*/  IMAD.MOV R6, RZ, RZ, -R6 ;  /* 0x000000ffff067224 */ /* 0x000fe400078e0a06 */
[----:B------:R-:W-:Y:S02]  /*4f30*/  IMAD.MOV R102, RZ, RZ, -R95 ;  /* 0x000000ffff667224 */ /* 0x000fe400078e0a5f */
[C---:B------:R-:W-:Y:S02]  /*4f40*/  IMAD R95, R8.reuse, R6, R101 ;  /* 0x00000006085f7224 */ /* 0x040fe400078e0265 */
[--C-:B------:R-:W-:Y:S02]  /*4f50*/  @!P3 IMAD.IADD R93, R93, 0x1, -R8.reuse ;  /* 0x000000015d5db824 */ /* 0x100fe400078e0a08 */
[----:B------:R-:W-:Y:S01]  /*4f60*/  IMAD.MOV R7, RZ, RZ, -R7 ;  /* 0x000000ffff077224 */ /* 0x000fe200078e0a07 */
[----:B------:R-:W-:Y:S01]  /*4f70*/  ISETP.GT.U32.AND P3, PT, R8, R95, PT ;  /* 0x0000005f0800720c */ /* 0x000fe20003f64070 */
[----:B------:R-:W-:Y:S01]  /*4f80*/  @!P4 IMAD.MOV R89, RZ, RZ, -R89 ;  /* 0x000000ffff59c224 */ /* 0x000fe200078e0a59 */
[----:B------:R-:W-:Y:S01]  /*4f90*/  ISETP.GE.AND P4, PT, R96, RZ, PT ;  /* 0x000000ff6000720c */ /* 0x000fe20003f86270 */
[----:B------:R-:W-:Y:S01]  /*4fa0*/  @!P1 IMAD.IADD R94, R94, 0x1, -R8 ;  /* 0x000000015e5e9824 */ /* 0x000fe200078e0a08 */
[C---:B------:R-:W-:Y:S01]  /*4fb0*/  ISETP.GT.U32.AND P1, PT, R8.reuse, R93, PT ;  /* 0x0000005d0800720c */ /* 0x040fe20003f24070 */
[----:B------:R-:W-:Y:S01]  /*4fc0*/  IMAD R96, R8, R7, R105 ;  /* 0x0000000708607224 */ /* 0x000fe200078e0269 */
[----:B------:R-:W-:Y:S01]  /*4fd0*/  IABS R105, R104 ;  /* 0x0000006800697213 */ /* 0x000fe20000000000 */
[----:B------:R-:W-:Y:S01]  /*4fe0*/  IMAD.HI.U32 R98, R4, R5, RZ ;  /* 0x0000000504627227 */ /* 0x000fe200078e00ff */
[----:B------:R-:W-:-:S03]  /*4ff0*/  LOP3.LUT R7, R3, 0xc8, RZ, 0xfc, !PT ;  /* 0x000000c803077812 */ /* 0x000fc600078efcff */
[C---:B------:R-:W-:Y:S02]  /*5000*/  IMAD R97, R8.reuse, R102, R97 ;  /* 0x0000006608617224 */ /* 0x040fe400078e0261 */
[----:B------:R-:W-:Y:S01]  /*5010*/  @!P3 IMAD.IADD R95, R95, 0x1, -R8 ;  /* 0x000000015f5fb824 */ /* 0x000fe200078e0a08 */
[C---:B------:R-:W-:Y:S01]  /*5020*/  ISETP.GT.U32.AND P3, PT, R8.reuse, R94, PT ;  /* 0x0000005e0800720c */ /* 0x040fe20003f64070 */
[----:B------:R-:W-:Y:S02]  /*5030*/  IMAD.MOV R98, RZ, RZ, -R98 ;  /* 0x000000ffff627224 */ /* 0x000fe400078e0a62 */
[----:B------:R-:W-:Y:S01]  /*5040*/  @!P1 IMAD.IADD R93, R93, 0x1, -R8 ;  /* 0x000000015d5d9824 */ /* 0x000fe200078e0a08 */
[C---:B------:R-:W-:Y:S01]  /*5050*/  ISETP.GT.U32.AND P1, PT, R8.reuse, R96, PT ;  /* 0x000000600800720c */ /* 0x040fe20003f24070 */
[----:B------:R-:W-:Y:S01]  /*5060*/  @!P5 IMAD.MOV R92, RZ, RZ, -R92 ;  /* 0x000000ffff5cd224 */ /* 0x000fe200078e0a5c */
[C---:B------:R-:W-:Y:S01]  /*5070*/  ISETP.GT.U32.AND P5, PT, R8.reuse, R95, PT ;  /* 0x0000005f0800720c */ /* 0x040fe20003fa4070 */
[----:B------:R-:W-:Y:S01]  /*5080*/  @!P0 IMAD.MOV R93, RZ, RZ, -R93 ;  /* 0x000000ffff5d8224 */ /* 0x000fe200078e0a5d */
[C---:B------:R-:W-:Y:S01]  /*5090*/  ISETP.GT.U32.AND P0, PT, R8.reuse, R97, PT ;  /* 0x000000610800720c */ /* 0x040fe20003f04070 */
[----:B------:R-:W-:-:S02]  /*50a0*/  IMAD R98, R8, R98, R5 ;  /* 0x0000006208627224 */ /* 0x000fc400078e0205 */
[----:B------:R-:W-:-:S04]  /*50b0*/  IMAD.HI.U32 R6, R4, R99, RZ ;  /* 0x0000006304067227 */ /* 0x000fc800078e00ff */
[----:B------:R-:W-:Y:S01]  /*50c0*/  @!P3 IMAD.IADD R94, R94, 0x1, -R8 ;  /* 0x000000015e5eb824 */ /* 0x000fe200078e0a08 */
[----:B------:R-:W-:Y:S01]  /*50d0*/  ISETP.GT.U32.AND P3, PT, R8, R98, PT ;  /* 0x000000620800720c */ /* 0x000fe20003f64070 */
[----:B------:R-:W-:Y:S01]  /*50e0*/  IMAD.MOV R5, RZ, RZ, -R6 ;  /* 0x000000ffff057224 */ /* 0x000fe200078e0a06 */
[----:B------:R-:W-:Y:S01]  /*50f0*/  LOP3.LUT R6, R3, 0xc6, RZ, 0xfc, !PT ;  /* 0x000000c603067812 */ /* 0x000fe200078efcff */
[----:B------:R-:W-:Y:S01]  /*5100*/  @!P1 IMAD.IADD R96, R96, 0x1, -R8 ;  /* 0x0000000160609824 */ /* 0x000fe200078e0a08 */
[----:B------:R-:W-:Y:S01]  /*5110*/  ISETP.GE.AND P1, PT, R100, RZ, PT ;  /* 0x000000ff6400720c */ /* 0x000fe20003f26270 */
[----:B------:R-:W-:Y:S01]  /*5120*/  IMAD R99, R8, R5, R99 ;  /* 0x0000000508637224 */ /* 0x000fe200078e0263 */
[----:B------:R-:W-:Y:S01]  /*5130*/  IABS R101, R6 ;  /* 0x0000000600657213 */ /* 0x000fe20000000000 */
[----:B------:R-:W-:Y:S01]  /*5140*/  IMAD.HI.U32 R102, R4, R105, RZ ;  /* 0x0000006904667227 */ /* 0x000fe200078e00ff */
[----:B------:R-:W-:-:S03]  /*5150*/  IABS R5, R7 ;  /* 0x0000000700057213 */ /* 0x000fc60000000000 */
[--C-:B------:R-:W-:Y:S01]  /*5160*/  @!P5 IMAD.IADD R95, R95, 0x1, -R8.reuse ;  /* 0x000000015f5fd824 */ /* 0x100fe200078e0a08 */
[C---:B------:R-:W-:Y:S01]  /*5170*/  ISETP.GT.U32.AND P5, PT, R8.reuse, R99, PT ;  /* 0x000000630800720c */ /* 0x040fe20003fa4070 */
[----:B------:R-:W-:Y:S01]  /*5180*/  @!P0 IMAD.IADD R97, R97, 0x1, -R8 ;  /* 0x0000000161618824 */ /* 0x000fe200078e0a08 */
[----:B------:R-:W-:Y:S01]  /*5190*/  ISETP.GT.U32.AND P0, PT, R8, R96, PT ;  /* 0x000000600800720c */ /* 0x000fe20003f04070 */
[----:B------:R-:W-:-:S04]  /*51a0*/  IMAD.HI.U32 R106, R4, R101, RZ ;  /* 0x00000065046a7227 */ /* 0x000fc800078e00ff */
[----:B------:R-:W-:Y:S02]  /*51b0*/  IMAD.MOV R102, RZ, RZ, -R102 ;  /* 0x000000ffff667224 */ /* 0x000fe400078e0a66 */
[----:B------:R-:W-:Y:S01]  /*51c0*/  @!P3 IMAD.IADD R98, R98, 0x1, -R8 ;  /* 0x000000016262b824 */ /* 0x000fe200078e0a08 */
[C---:B------:R-:W-:Y:S01]  /*51d0*/  ISETP.GT.U32.AND P3, PT, R8.reuse, R97, PT ;  /* 0x000000610800720c */ /* 0x040fe20003f64070 */
[----:B------:R-:W-:Y:S02]  /*51e0*/  IMAD.MOV R106, RZ, RZ, -R106 ;  /* 0x000000ffff6a7224 */ /* 0x000fe400078e0a6a */
[C---:B------:R-:W-:Y:S01]  /*51f0*/  IMAD R100, R8.reuse, R102, R105 ;  /* 0x0000006608647224 */ /* 0x040fe200078e0269 */
[C---:B------:R-:W-:Y:S01]  /*5200*/  LOP3.LUT R105, R3.reuse, 0xca, RZ, 0xfc, !PT ;  /* 0x000000ca03697812 */ /* 0x040fe200078efcff */
[----:B------:R-:W-:Y:S01]  /*5210*/  @!P4 IMAD.MOV R94, RZ, RZ, -R94 ;  /* 0x000000ffff5ec224 */ /* 0x000fe200078e0a5e */
[C---:B------:R-:W-:Y:S01]  /*5220*/  ISETP.GT.U32.AND P4, PT, R8.reuse, R98, PT ;  /* 0x000000620800720c */ /* 0x040fe20003f84070 */
[C---:B------:R-:W-:Y:S01]  /*5230*/  IMAD R101, R8.reuse, R106, R101 ;  /* 0x0000006a08657224 */ /* 0x040fe200078e0265 */
[----:B------:R-:W-:Y:S01]  /*5240*/  LOP3.LUT R106, R3, 0xcc, RZ, 0xfc, !PT ;  /* 0x000000cc036a7812 */ /* 0x000fe200078efcff */
[----:B------:R-:W-:Y:S01]  /*5250*/  @!P6 IMAD.MOV R95, RZ, RZ, -R95 ;  /* 0x000000ffff5fe224 */ /* 0x000fe200078e0a5f */
[----:B------:R-:W-:Y:S01]  /*5260*/  ISETP.GT.U32.AND P6, PT, R8, R100, PT ;  /* 0x000000640800720c */ /* 0x000fe20003fc4070 */
[----:B------:R-:W-:-:S04]  /*5270*/  IMAD.HI.U32 R109, R4, R5, RZ ;  /* 0x00000005046d7227 */ /* 0x000fc800078e00ff */
[--C-:B------:R-:W-:Y:S02]  /*5280*/  @!P5 IMAD.IADD R99, R99, 0x1, -R8.reuse ;  /* 0x000000016363d824 */ /* 0x100fe400078e0a08 */
[--C-:B------:R-:W-:Y:S01]  /*5290*/  @!P0 IMAD.IADD R96, R96, 0x1, -R8.reuse ;  /* 0x0000000160608824 */ /* 0x100fe200078e0a08 */
[C---:B------:R-:W-:Y:S01]  /*52a0*/  ISETP.GT.U32.AND P0, PT, R8.reuse, R101, PT ;  /* 0x000000650800720c */ /* 0x040fe20003f04070 */
[----:B------:R-:W-:Y:S01]  /*52b0*/  IMAD.MOV R109, RZ, RZ, -R109 ;  /* 0x000000ffff6d7224 */ /* 0x000fe200078e0a6d */
[----:B------:R-:W-:Y:S01]  /*52c0*/  ISETP.GT.U32.AND P5, PT, R8, R99, PT ;  /* 0x000000630800720c */ /* 0x000fe20003fa4070 */
[--C-:B------:R-:W-:Y:S01]  /*52d0*/  @!P3 IMAD.IADD R97, R97, 0x1, -R8.reuse ;  /* 0x000000016161b824 */ /* 0x100fe200078e0a08 */
[----:B------:R-:W-:Y:S01]  /*52e0*/  ISETP.GE.AND P3, PT, R108, RZ, PT ;  /* 0x000000ff6c00720c */ /* 0x000fe20003f66270 */
[----:B------:R-:W-:Y:S01]  /*52f0*/  IMAD R102, R8, R109, R5 ;  /* 0x0000006d08667224 */ /* 0x000fe200078e0205 */
[----:B------:R-:W-:Y:S01]  /*5300*/  IABS R5, R106 ;  /* 0x0000006a00057213 */ /* 0x000fe20000000000 */
[--C-:B------:R-:W-:Y:S01]  /*5310*/  @!P4 IMAD.IADD R98, R98, 0x1, -R8.reuse ;  /* 0x000000016262c824 */ /* 0x100fe200078e0a08 */
[----:B------:R-:W-:Y:S01]  /*5320*/  IABS R109, R105 ;  /* 0x00000069006d7213 */ /* 0x000fe20000000000 */
[----:B------:R-:W-:Y:S01]  /*5330*/  @!P6 IMAD.IADD R100, R100, 0x1, -R8 ;  /* 0x000000016464e824 */ /* 0x000fe200078e0a08 */
[----:B------:R-:W-:Y:S01]  /*5340*/  ISETP.GT.U32.AND P4, PT, R8, R102, PT ;  /* 0x000000660800720c */ /* 0x000fe20003f84070 */
[----:B------:R-:W-:Y:S01]  /*5350*/  @!P1 IMAD.MOV R96, RZ, RZ, -R96 ;  /* 0x000000ffff609224 */ /* 0x000fe200078e0a60 */
[----:B------:R-:W-:Y:S01]  /*5360*/  ISETP.GE.AND P6, PT, R103, RZ, PT ;  /* 0x000000ff6700720c */ /* 0x000fe20003fc6270 */
[----:B------:R-:W-:Y:S01]  /*5370*/  @!P0 IMAD.IADD R101, R101, 0x1, -R8 ;  /* 0x0000000165658824 */ /* 0x000fe200078e0a08 */
[----:B------:R-:W-:Y:S01]  /*5380*/  ISETP.GE.AND P0, PT, R104, RZ, PT ;  /* 0x000000ff6800720c */ /* 0x000fe20003f06270 */
[----:B------:R-:W-:Y:S01]  /*5390*/  IMAD.HI.U32 R104, R4, R5, RZ ;  /* 0x0000000504687227 */ /* 0x000fe200078e00ff */
[----:B------:R-:W-:-:S03]  /*53a0*/  ISETP.GT.U32.AND P1, PT, R8, R100, PT ;  /* 0x000000640800720c */ /* 0x000fc60003f24070 */
[----:B------:R-:W-:Y:S01]  /*53b0*/  @!P5 IMAD.IADD R99, R99, 0x1, -R8 ;  /* 0x000000016363d824 */ /* 0x000fe200078e0a08 */
[----:B------:R-:W-:Y:S01]  /*53c0*/  ISETP.GE.AND P5, PT, R107, RZ, PT ;  /* 0x000000ff6b00720c */ /* 0x000fe20003fa6270 */
[----:B------:R-:W-:Y:S01]  /*53d0*/  IMAD.HI.U32 R103, R4, R109, RZ ;  /* 0x0000006d04677227 */ /* 0x000fe200078e00ff */
[----:B------:R-:W-:-:S03]  /*53e0*/  LOP3.LUT R107, R3, 0xd0, RZ, 0xfc, !PT ;  /* 0x000000d0036b7812 */ /* 0x000fc600078efcff */
[----:B------:R-:W-:Y:S02]  /*53f0*/  IMAD.MOV R104, RZ, RZ, -R104 ;  /* 0x000000ffff687224 */ /* 0x000fe400078e0a68 */
[----:B------:R-:W-:Y:S02]  /*5400*/  @!P4 IMAD.IADD R102, R102, 0x1, -R8 ;  /* 0x000000016666c824 */ /* 0x000fe400078e0a08 */
[----:B------:R-:W-:Y:S01]  /*5410*/  @!P3 IMAD.MOV R97, RZ, RZ, -R97 ;  /* 0x000000ffff61b224 */ /* 0x000fe200078e0a61 */
[C---:B------:R-:W-:Y:S01]  /*5420*/  ISETP.GT.U32.AND P3, PT, R8.reuse, R101, PT ;  /* 0x000000650800720c */ /* 0x040fe20003f64070 */
[----:B------:R-:W-:Y:S01]  /*5430*/  IMAD.MOV R103, RZ, RZ, -R103 ;  /* 0x000000ffff677224 */ /* 0x000fe200078e0a67 */
[C---:B------:R-:W-:Y:S01]  /*5440*/  ISETP.GT.U32.AND P4, PT, R8.reuse, R102, PT ;  /* 0x000000660800720c */ /* 0x040fe20003f84070 */
[C---:B------:R-:W-:Y:S01]  /*5450*/  IMAD R104, R8.reuse, R104, R5 ;  /* 0x0000006808687224 */ /* 0x040fe200078e0205 */
[----:B------:R-:W-:Y:S01]  /*5460*/  IABS R5, R107 ;  /* 0x0000006b00057213 */ /* 0x000fe20000000000 */
[----:B------:R-:W-:-:S02]  /*5470*/  IMAD R103, R8, R103, R109 ;  /* 0x0000006708677224 */ /* 0x000fc400078e026d */
[----:B------:R-:W-:Y:S01]  /*5480*/  @!P1 IMAD.IADD R100, R100, 0x1, -R8 ;  /* 0x0000000164649824 */ /* 0x000fe200078e0a08 */
[C---:B------:R-:W-:Y:S01]  /*5490*/  ISETP.GT.U32.AND P1, PT, R8.reuse, R104, PT ;  /* 0x000000680800720c */ /* 0x040fe20003f24070 */
[----:B------:R-:W-:Y:S01]  /*54a0*/  @!P5 IMAD.MOV R98, RZ, RZ, -R98 ;  /* 0x000000ffff62d224 */ /* 0x000fe200078e0a62 */
[----:B------:R-:W-:Y:S01]  /*54b0*/  ISETP.GT.U32.AND P5, PT, R8, R103, PT ;  /* 0x000000670800720c */ /* 0x000fe20003fa4070 */
[----:B------:R-:W-:Y:S01]  /*54c0*/  @!P6 IMAD.MOV R99, RZ, RZ, -R99 ;  /* 0x000000ffff63e224 */ /* 0x000fe200078e0a63 */
[----:B------:R-:W-:Y:S01]  /*54d0*/  ISETP.GE.AND P6, PT, R6, RZ, PT ;  /* 0x000000ff0600720c */ /* 0x000fe20003fc6270 */
[--C-:B------:R-:W-:Y:S01]  /*54e0*/  @!P3 IMAD.IADD R101, R101, 0x1, -R8.reuse ;  /* 0x000000016565b824 */ /* 0x100fe200078e0a08 */
[----:B------:R-:W-:Y:S01]  /*54f0*/  ISETP.GE.AND P3, PT, R7, RZ, PT ;  /* 0x000000ff0700720c */ /* 0x000fe20003f66270 */
[----:B------:R-:W-:Y:S01]  /*5500*/  @!P4 IMAD.IADD R102, R102, 0x1, -R8 ;  /* 0x000000016666c824 */ /* 0x000fe200078e0a08 */
[----:B------:R-:W-:Y:S01]  /*5510*/  LOP3.LUT R7, R3, 0xce, RZ, 0xfc, !PT ;  /* 0x000000ce03077812 */ /* 0x000fe200078efcff */
[----:B------:R-:W-:Y:S01]  /*5520*/  @!P0 IMAD.MOV R100, RZ, RZ, -R100 ;  /* 0x000000ffff648224 */ /* 0x000fe200078e0a64 */
[----:B------:R-:W-:Y:S01]  /*5530*/  ISETP.GE.AND P4, PT, R105, RZ, PT ;  /* 0x000000ff6900720c */ /* 0x000fe20003f86270 */
[----:B------:R-:W-:Y:S01]  /*5540*/  IMAD.MOV R115, RZ, RZ, -R115 ;  /* 0x000000ffff737224 */ /* 0x000fe200078e0a73 */
[----:B------:R-:W-:Y:S01]  /*5550*/  IABS R105, R7 ;  /* 0x0000000700697213 */ /* 0x000fe20000000000 */
[----:B------:R-:W-:-:S02]  /*5560*/  @!P1 IMAD.IADD R104, R104, 0x1, -R8 ;  /* 0x0000000168689824 */ /* 0x000fc400078e0a08 */
[----:B------:R-:W-:Y:S01]  /*5570*/  @!P5 IMAD.IADD R103, R103, 0x1, -R8 ;  /* 0x000000016767d824 */ /* 0x000fe200078e0a08 */
[----:B------:R-:W-:Y:S01]  /*5580*/  ISETP.GE.AND P5, PT, R106, RZ, PT ;  /* 0x000000ff6a00720c */ /* 0x000fe20003fa6270 */
[----:B------:R-:W-:Y:S01]  /*5590*/  IMAD.HI.U32 R6, R4, R105, RZ ;  /* 0x0000006904067227 */ /* 0x000fe200078e00ff */
[C---:B------:R-:W-:Y:S02]  /*55a0*/  ISETP.GT.U32.AND P0, PT, R8.reuse, R104, PT ;  /* 0x000000680800720c */ /* 0x040fe40003f04070 */
[----:B------:R-:W-:Y:S01]  /*55b0*/  ISETP.GT.U32.AND P1, PT, R8, R103, PT ;  /* 0x000000670800720c */ /* 0x000fe20003f24070 */
[----:B------:R-:W-:Y:S01]  /*55c0*/  @!P6 IMAD.MOV R101, RZ, RZ, -R101 ;  /* 0x000000ffff65e224 */ /* 0x000fe200078e0a65 */
[----:B------:R-:W-:Y:S01]  /*55d0*/  ISETP.GE.AND P6, PT, R7, RZ, PT ;  /* 0x000000ff0700720c */ /* 0x000fe20003fc6270 */
[----:B------:R-:W-:Y:S01]  /*55e0*/  IMAD.MOV R7, RZ, RZ, -R6 ;  /* 0x000000ffff077224 */ /* 0x000fe200078e0a06 */
[----:B------:R-:W-:Y:S01]  /*55f0*/  LOP3.LUT R106, R3, 0xd2, RZ, 0xfc, !PT ;  /* 0x000000d2036a7812 */ /* 0x000fe200078efcff */
[----:B------:R-:W-:-:S04]  /*5600*/  IMAD.HI.U32 R6, R4, R5, RZ ;  /* 0x0000000504067227 */ /* 0x000fc800078e00ff */
[----:B------:R-:W-:Y:S01]  /*5610*/  IMAD R105, R8, R7, R105 ;  /* 0x0000000708697224 */ /* 0x000fe200078e0269 */
[----:B------:R-:W-:Y:S01]  /*5620*/  LOP3.LUT R7, R3, 0xd4, RZ, 0xfc, !PT ;  /* 0x000000d403077812 */ /* 0x000fe200078efcff */
[----:B------:R-:W-:Y:S02]  /*5630*/  @!P0 IMAD.IADD R104, R104, 0x1, -R8 ;  /* 0x0000000168688824 */ /* 0x000fe400078e0a08 */
[----:B------:R-:W-:Y:S01]  /*5640*/  IMAD.MOV R6, RZ, RZ, -R6 ;  /* 0x000000ffff067224 */ /* 0x000fe200078e0a06 */
[----:B------:R-:W-:Y:S01]  /*5650*/  ISETP.GT.U32.AND P0, PT, R8, R105, PT ;  /* 0x000000690800720c */ /* 0x000fe20003f04070 */
[----:B------:R-:W-:Y:S01]  /*5660*/  @!P3 IMAD.MOV R102, RZ, RZ, -R102 ;  /* 0x000000ffff66b224 */ /* 0x000fe200078e0a66 */
[----:B------:R-:W-:Y:S01]  /*5670*/  ISETP.GE.AND P3, PT, R107, RZ, PT ;  /* 0x000000ff6b00720c */ /* 0x000fe20003f66270 */
[----:B------:R-:W-:Y:S01]  /*5680*/  @!P1 IMAD.IADD R103, R103, 0x1, -R8 ;  /* 0x0000000167679824 */ /* 0x000fe200078e0a08 */
[----:B------:R-:W-:Y:S01]  /*5690*/  ISETP.GE.AND P1, PT, R106, RZ, PT ;  /* 0x000000ff6a00720c */ /* 0x000fe20003f26270 */
[----:B------:R-:W-:Y:S01]  /*56a0*/  @!P5 IMAD.MOV R104, RZ, RZ, -R104 ;  /* 0x000000ffff68d224 */ /* 0x000fe200078e0a68 */
[----:B------:R-:W-:Y:S01]  /*56b0*/  IABS R107, R106 ;  /* 0x0000006a006b7213 */ /* 0x000fe20000000000 */
[----:B------:R-:W-:Y:S01]  /*56c0*/  IMAD R106, R8, R6, R5 ;  /* 0x00000006086a7224 */ /* 0x000fe200078e0205 */
[----:B------:R-:W-:Y:S01]  /*56d0*/  IABS R113, R7 ;  /* 0x0000000700717213 */ /* 0x000fe20000000000 */
[----:B------:R-:W-:Y:S01]  /*56e0*/  @!P4 IMAD.MOV R103, RZ, RZ, -R103 ;  /* 0x000000ffff67c224 */ /* 0x000fe200078e0a67 */
[----:B------:R-:W-:Y:S01]  /*56f0*/  ISETP.GE.AND P4, PT, R7, RZ, PT ;  /* 0x000000ff0700720c */ /* 0x000fe20003f86270 */
[----:B------:R-:W-:Y:S01]  /*5700*/  IMAD.HI.U32 R5, R4, R107, RZ ;  /* 0x0000006b04057227 */ /* 0x000fe200078e00ff */
[----:B------:R-:W-:-:S02]  /*5710*/  ISETP.GT.U32.AND P5, PT, R8, R106, PT ;  /* 0x0000006a0800720c */ /* 0x000fc40003fa4070 */
[----:B------:R-:W-:Y:S01]  /*5720*/  LOP3.LUT R6, R3, 0xd6, RZ, 0xfc, !PT ;  /* 0x000000d603067812 */ /* 0x000fe200078efcff */
[--C-:B------:R-:W-:Y:S02]  /*5730*/  @!P0 IMAD.IADD R105, R105, 0x1, -R8.reuse ;  /* 0x0000000169698824 */ /* 0x100fe400078e0a08 */
[----:B------:R-:W-:Y:S01]  /*5740*/  IMAD.MOV R7, RZ, RZ, -R5 ;  /* 0x000000ffff077224 */ /* 0x000fe200078e0a05 */
[----:B------:R-:W-:Y:S01]  /*5750*/  IABS R109, R6 ;  /* 0x00000006006d7213 */ /* 0x000fe20000000000 */
[----:B------:R-:W-:Y:S01]  /*5760*/  IMAD.HI.U32 R108, R4, R113, RZ ;  /* 0x00000071046c7227 */ /* 0x000fe200078e00ff */
[C---:B------:R-:W-:Y:S02]  /*5770*/  ISETP.GT.U32.AND P0, PT, R8.reuse, R105, PT ;  /* 0x000000690800720c */ /* 0x040fe40003f04070 */
[----:B------:R-:W-:Y:S01]  /*5780*/  LOP3.LUT R5, R3, 0xd8, RZ, 0xfc, !PT ;  /* 0x000000d803057812 */ /* 0x000fe200078efcff */
[----:B------:R-:W-:Y:S02]  /*5790*/  IMAD R107, R8, R7, R107 ;  /* 0x00000007086b7224 */ /* 0x000fe400078e026b */
[----:B------:R-:W-:Y:S01]  /*57a0*/  @!P5 IMAD.IADD R106, R106, 0x1, -R8 ;  /* 0x000000016a6ad824 */ /* 0x000fe200078e0a08 */
[----:B------:R-:W-:Y:S01]  /*57b0*/  IABS R110, R5 ;  /* 0x00000005006e7213 */ /* 0x000fe20000000000 */
[----:B------:R-:W-:-:S03]  /*57c0*/  IMAD.HI.U32 R7, R4, R109, RZ ;  /* 0x0000006d04077227 */ /* 0x000fc600078e00ff */
[C---:B------:R-:W-:Y:S01]  /*57d0*/  ISETP.GT.U32.AND P5, PT, R8.reuse, R106, PT ;  /* 0x0000006a0800720c */ /* 0x040fe20003fa4070 */
[----:B------:R-:W-:Y:S02]  /*57e0*/  IMAD.MOV R108, RZ, RZ, -R108 ;  /* 0x000000ffff6c7224 */ /* 0x000fe400078e0a6c */
[----:B------:R-:W-:Y:S01]  /*57f0*/  @!P0 IMAD.IADD R105, R105, 0x1, -R8 ;  /* 0x0000000169698824 */ /* 0x000fe200078e0a08 */
[C---:B------:R-:W-:Y:S01]  /*5800*/  ISETP.GT.U32.AND P0, PT, R8.reuse, R107, PT ;  /* 0x0000006b0800720c */ /* 0x040fe20003f04070 */
[----:B------:R-:W-:Y:S02]  /*5810*/  IMAD.MOV R7, RZ, RZ, -R7 ;  /* 0x000000ffff077224 */ /* 0x000fe400078e0a07 */
[C---:B------:R-:W-:Y:S02]  /*5820*/  IMAD R108, R8.reuse, R108, R113 ;  /* 0x0000006c086c7224 */ /* 0x040fe400078e0271 */
[----:B------:R-:W-:Y:S02]  /*5830*/  IMAD R109, R8, R7, R109 ;  /* 0x00000007086d7224 */ /* 0x000fe400078e026d */
[----:B------:R-:W-:-:S04]  /*5840*/  IMAD.HI.U32 R113, R4, R110, RZ ;  /* 0x0000006e04717227 */ /* 0x000fc800078e00ff */
[--C-:B------:R-:W-:Y:S01]  /*5850*/  @!P5 IMAD.IADD R106, R106, 0x1, -R8.reuse ;  /* 0x000000016a6ad824 */ /* 0x100fe200078e0a08 */
[C---:B------:R-:W-:Y:S01]  /*5860*/  ISETP.GT.U32.AND P5, PT, R8.reuse, R108, PT ;  /* 0x0000006c0800720c */ /* 0x040fe20003fa4070 */
[----:B------:R-:W-:Y:S01]  /*5870*/  @!P0 IMAD.IADD R107, R107, 0x1, -R8 ;  /* 0x000000016b6b8824 */ /* 0x000fe200078e0a08 */
[----:B------:R-:W-:Y:S01]  /*5880*/  ISETP.GT.U32.AND P0, PT, R8, R109, PT ;  /* 0x0000006d0800720c */ /* 0x000fe20003f04070 */
[----:B------:R-:W-:Y:S02]  /*5890*/  IMAD.MOV R113, RZ, RZ, -R113 ;  /* 0x000000ffff717224 */ /* 0x000fe400078e0a71 */
[----:B------:R-:W-:-:S04]  /*58a0*/  IMAD.HI.U32 R7, R4, R111, RZ ;  /* 0x0000006f04077227 */ /* 0x000fc800078e00ff */
[----:B------:R-:W-:Y:S02]  /*58b0*/  IMAD R110, R8, R113, R110 ;  /* 0x00000071086e7224 */ /* 0x000fe400078e026e */
[----:B------:R-:W-:Y:S02]  /*58c0*/  IMAD.MOV R7, RZ, RZ, -R7 ;  /* 0x000000ffff077224 */ /* 0x000fe400078e0a07 */
[--C-:B------:R-:W-:Y:S01]  /*58d0*/  @!P5 IMAD.IADD R108, R108, 0x1, -R8.reuse ;  /* 0x000000016c6cd824 */ /* 0x100fe200078e0a08 */
[C---:B------:R-:W-:Y:S01]  /*58e0*/  ISETP.GT.U32.AND P5, PT, R8.reuse, R107, PT ;  /* 0x0000006b0800720c */ /* 0x040fe20003fa4070 */
[----:B------:R-:W-:Y:S02]  /*58f0*/  @!P0 IMAD.IADD R109, R109, 0x1, -R8 ;  /* 0x000000016d6d8824 */ /* 0x000fe400078e0a08 */
[----:B------:R-:W-:Y:S01]  /*5900*/  IMAD.MOV.U32 R113, RZ, RZ, R114 ;  /* 0x000000ffff717224 */ /* 0x000fe200078e0072 */
[C---:B------:R-:W-:Y:S01]  /*5910*/  ISETP.GT.U32.AND P0, PT, R8.reuse, R108, PT ;  /* 0x0000006c0800720c */ /* 0x040fe20003f04070 */
[----:B------:R-:W-:Y:S01]  /*5920*/  @!P3 IMAD.MOV R106, RZ, RZ, -R106 ;  /* 0x000000ffff6ab224 */ /* 0x000fe200078e0a6a */
[C---:B------:R-:W-:Y:S01]  /*5930*/  ISETP.GT.U32.AND P3, PT, R8.reuse, R110, PT ;  /* 0x0000006e0800720c */ /* 0x040fe20003f64070 */
[C---:B------:R-:W-:Y:S01]  /*5940*/  IMAD R112, R8.reuse, R115, R112 ;  /* 0x0000007308707224 */ /* 0x040fe200078e0270 */
[----:B------:R-:W-:Y:S01]  /*5950*/  IABS R115, R118 ;  /* 0x0000007600737213 */ /* 0x000fe20000000000 */
[----:B------:R-:W-:-:S02]  /*5960*/  IMAD R111, R8, R7, R111 ;  /* 0x00000007086f7224 */ /* 0x000fc400078e026f */
[----:B------:R-:W-:-:S04]  /*5970*/  IMAD.HI.U32 R7, R4, R113, RZ ;  /* 0x0000007104077227 */ /* 0x000fc800078e00ff */
[----:B------:R-:W-:Y:S02]  /*5980*/  IMAD.MOV R7, RZ, RZ, -R7 ;  /* 0x000000ffff077224 */ /* 0x000fe400078e0a07 */
[--C-:B------:R-:W-:Y:S01]  /*5990*/  @!P0 IMAD.IADD R108, R108, 0x1, -R8.reuse ;  /* 0x000000016c6c8824 */ /* 0x100fe200078e0a08 */
[C---:B------:R-:W-:Y:S01]  /*59a0*/  ISETP.GT.U32.AND P0, PT, R8.reuse, R112, PT ;  /* 0x000000700800720c */ /* 0x040fe20003f04070 */
[C---:B------:R-:W-:Y:S02]  /*59b0*/  IMAD R113, R8.reuse, R7, R113 ;  /* 0x0000000708717224 */ /* 0x040fe400078e0271 */
[----:B------:R-:W-:Y:S01]  /*59c0*/  @!P6 IMAD.MOV R105, RZ, RZ, -R105 ;  /* 0x000000ffff69e224 */ /* 0x000fe200078e0a69 */
[----:B------:R-:W-:Y:S01]  /*59d0*/  ISETP.GT.U32.AND P6, PT, R8, R109, PT ;  /* 0x0000006d0800720c */ /* 0x000fe20003fc4070 */
[----:B------:R-:W-:Y:S01]  /*59e0*/  @!P3 IMAD.IADD R110, R110, 0x1, -R8 ;  /* 0x000000016e6eb824 */ /* 0x000fe200078e0a08 */
[----:B------:R-:W-:Y:S01]  /*59f0*/  ISETP.GT.U32.AND P3, PT, R8, R113, PT ;  /* 0x000000710800720c */ /* 0x000fe20003f64070 */
[----:B------:R-:W-:-:S02]  /*5a00*/  IMAD.MOV.U32 R114, RZ, RZ, R116 ;  /* 0x000000ffff727224 */ /* 0x000fc400078e0074 */
[----:B------:R-:W-:Y:S01]  /*5a10*/  @!P5 IMAD.IADD R107, R107, 0x1, -R8 ;  /* 0x000000016b6bd824 */ /* 0x000fe200078e0a08 */
[----:B------:R-:W-:Y:S01]  /*5a20*/  ISETP.GT.U32.AND P5, PT, R8, R111, PT ;  /* 0x0000006f0800720c */ /* 0x000fe20003fa4070 */
[----:B------:R-:W-:Y:S02]  /*5a30*/  @!P4 IMAD.MOV R108, RZ, RZ, -R108 ;  /* 0x000000ffff6cc224 */ /* 0x000fe400078e0a6c */
[----:B------:R-:W-:Y:S01]  /*5a40*/  @!P0 IMAD.IADD R112, R112, 0x1, -R8 ;  /* 0x0000000170708824 */ /* 0x000fe200078e0a08 */
[----:B------:R-:W-:Y:S01]  /*5a50*/  ISETP.GT.U32.AND P0, PT, R8, R110, PT ;  /* 0x0000006e0800720c */ /* 0x000fe20003f04070 */
[----:B------:R-:W-:-:S03]  /*5a60*/  IMAD.HI.U32 R7, R4, R114, RZ ;  /* 0x0000007204077227 */ /* 0x000fc600078e00ff */
[----:B------:R-:W-:Y:S01]  /*5a70*/  ISETP.GT.U32.AND P4, PT, R8, R112, PT ;  /* 0x000000700800720c */ /* 0x000fe20003f84070 */
[--C-:B------:R-:W-:Y:S01]  /*5a80*/  @!P6 IMAD.IADD R109, R109, 0x1, -R8.reuse ;  /* 0x000000016d6de824 */ /* 0x100fe200078e0a08 */
[----:B------:R-:W-:Y:S01]  /*5a90*/  ISETP.GE.AND P6, PT, R6, RZ, PT ;  /* 0x000000ff0600720c */ /* 0x000fe20003fc6270 */
[----:B------:R-:W-:Y:S01]  /*5aa0*/  IMAD.MOV R6, RZ, RZ, -R7 ;  /* 0x000000ffff067224 */ /* 0x000fe200078e0a07 */
[----:B------:R-:W-:Y:S01]  /*5ab0*/  LOP3.LUT R7, R3, 0xe4, RZ, 0xfc, !PT ;  /* 0x000000e403077812 */ /* 0x000fe200078efcff */
[----:B------:R-:W-:Y:S02]  /*5ac0*/  @!P3 IMAD.IADD R113, R113, 0x1, -R8 ;  /* 0x000000017171b824 */ /* 0x000fe400078e0a08 */
[C---:B------:R-:W-:Y:S01]  /*5ad0*/  IMAD R114, R8.reuse, R6, R114 ;  /* 0x0000000608727224 */ /* 0x040fe200078e0272 */
[----:B------:R-:W-:Y:S01]  /*5ae0*/  IABS R116, R7 ;  /* 0x0000000700747213 */ /* 0x000fe20000000000 */
[--C-:B------:R-:W-:Y:S01]  /*5af0*/  @!P5 IMAD.IADD R111, R111, 0x1, -R8.reuse ;  /* 0x000000016f6fd824 */ /* 0x100fe200078e0a08 */
[----:B------:R-:W-:Y:S01]  /*5b00*/  ISETP.GT.U32.AND P3, PT, R8, R113, PT ;  /* 0x000000710800720c */ /* 0x000fe20003f64070 */
[--C-:B------:R-:W-:Y:S01]  /*5b10*/  @!P0 IMAD.IADD R110, R110, 0x1, -R8.reuse ;  /* 0x000000016e6e8824 */ /* 0x100fe200078e0a08 */
[----:B------:R-:W-:Y:S01]  /*5b20*/  ISETP.GE.AND P5, PT, R5, RZ, PT ;  /* 0x000000ff0500720c */ /* 0x000fe20003fa6270 */
[----:B------:R-:W-:Y:S01]  /*5b30*/  @!P4 IMAD.IADD R112, R112, 0x1, -R8 ;  /* 0x000000017070c824 */ /* 0x000fe200078e0a08 */
[----:B------:R-:W-:Y:S01]  /*5b40*/  ISETP.GT.U32.AND P0, PT, R8, R114, PT ;  /* 0x000000720800720c */ /* 0x000fe20003f04070 */
[----:B------:R-:W-:Y:S01]  /*5b50*/  IMAD.HI.U32 R5, R4, R116, RZ ;  /* 0x0000007404057227 */ /* 0x000fe200078e00ff */
[----:B------:R-:W-:-:S03]  /*5b60*/  ISETP.GE.AND P4, PT, R119, RZ, PT ;  /* 0x000000ff7700720c */ /* 0x000fc60003f86270 */
[----:B------:R-:W-:Y:S02]  /*5b70*/  IMAD.MOV R5, RZ, RZ, -R5 ;  /* 0x000000ffff057224 */ /* 0x000fe400078e0a05 */
[----:B------:R-:W-:-:S04]  /*5b80*/  IMAD.HI.U32 R6, R4, R115, RZ ;  /* 0x0000007304067227 */ /* 0x000fc800078e00ff */
[----:B------:R-:W-:Y:S01]  /*5b90*/  @!P3 IMAD.IADD R113, R113, 0x1, -R8 ;  /* 0x000000017171b824 */ /* 0x000fe200078e0a08 */
[----:B------:R-:W-:Y:S01]  /*5ba0*/  ISETP.GE.AND P3, PT, R121, RZ, PT ;  /* 0x000000ff7900720c */ /* 0x000fe20003f66270 */
[----:B------:R-:W-:Y:S01]  /*5bb0*/  IMAD R116, R8, R5, R116 ;  /* 0x0000000508747224 */ /* 0x000fe200078e0274 */
[C---:B------:R-:W-:Y:S01]  /*5bc0*/  LOP3.LUT R5, R3.reuse, 0xe6, RZ, 0xfc, !PT ;  /* 0x000000e603057812 */ /* 0x040fe200078efcff */
[----:B------:R-:W-:Y:S01]  /*5bd0*/  @!P0 IMAD.IADD R114, R114, 0x1, -R8 ;  /* 0x0000000172728824 */ /* 0x000fe200078e0a08 */
[----:B------:R-:W-:Y:S01]  /*5be0*/  LOP3.LUT R121, R3, 0xec, RZ, 0xfc, !PT ;  /* 0x000000ec03797812 */ /* 0x000fe200078efcff */
[----:B------:R-:W-:Y:S01]  /*5bf0*/  @!P4 IMAD.MOV R113, RZ, RZ, -R113 ;  /* 0x000000ffff71c224 */ /* 0x000fe200078e0a71 */
[C---:B------:R-:W-:Y:S01]  /*5c00*/  ISETP.GT.U32.AND P4, PT, R8.reuse, R116, PT ;  /* 0x000000740800720c */ /* 0x040fe20003f84070 */
[----:B------:R-:W-:Y:S01]  /*5c10*/  @!P5 IMAD.MOV R110, RZ, RZ, -R110 ;  /* 0x000000ffff6ed224 */ /* 0x000fe200078e0a6e */
[C---:B------:R-:W-:Y:S01]  /*5c20*/  ISETP.GT.U32.AND P5, PT, R8.reuse, R114, PT ;  /* 0x000000720800720c */ /* 0x040fe20003fa4070 */
[----:B------:R-:W-:Y:S01]  /*5c30*/  @!P1 IMAD.MOV R107, RZ, RZ, -R107 ;  /* 0x000000ffff6b9224 */ /* 0x000fe200078e0a6b */
[----:B------:R-:W-:Y:S01]  /*5c40*/  ISETP.GT.U32.AND P1, PT, R8, R111, PT ;  /* 0x0000006f0800720c */ /* 0x000fe20003f24070 */
[----:B------:R-:W-:Y:S01]  /*5c50*/  @!P6 IMAD.MOV R109, RZ, RZ, -R109 ;  /* 0x000000ffff6de224 */ /* 0x000fe200078e0a6d */
[----:B------:R-:W-:Y:S01]  /*5c60*/  ISETP.GE.AND P6, PT, R117, RZ, PT ;  /* 0x000000ff7500720c */ /* 0x000fe20003fc6270 */
[----:B------:R-:W-:Y:S01]  /*5c70*/  IMAD.MOV R6, RZ, RZ, -R6 ;  /* 0x000000ffff067224 */ /* 0x000fe200078e0a06 */
[----:B------:R-:W-:Y:S01]  /*5c80*/  IABS R117, R5 ;  /* 0x0000000500757213 */ /* 0x000fe20000000000 */
[----:B------:R-:W-:-:S04]  /*5c90*/  IMAD.HI.U32 R125, R4, R124, RZ ;  /* 0x0000007c047d7227 */ /* 0x000fc800078e00ff */
[--C-:B------:R-:W-:Y:S02]  /*5ca0*/  @!P4 IMAD.IADD R116, R116, 0x1, -R8.reuse ;  /* 0x000000017474c824 */ /* 0x100fe400078e0a08 */
[----:B------:R-:W-:Y:S01]  /*5cb0*/  @!P5 IMAD.IADD R114, R114, 0x1, -R8 ;  /* 0x000000017272d824 */ /* 0x000fe200078e0a08 */
[----:B------:R-:W-:Y:S01]  /*5cc0*/  ISETP.GE.AND P5, PT, R5, RZ, PT ;  /* 0x000000ff0500720c */ /* 0x000fe20003fa6270 */
[C---:B------:R-:W-:Y:S01]  /*5cd0*/  IMAD R115, R8.reuse, R6, R115 ;  /* 0x0000000608737224 */ /* 0x040fe200078e0273 */
[----:B------:R-:W-:Y:S01]  /*5ce0*/  ISETP.GT.U32.AND P4, PT, R8, R116, PT ;  /* 0x000000740800720c */ /* 0x000fe20003f84070 */
[----:B------:R-:W-:Y:S01]  /*5cf0*/  IMAD.HI.U32 R5, R4, R117, RZ ;  /* 0x0000007504057227 */ /* 0x000fe200078e00ff */
[----:B------:R-:W-:Y:S02]  /*5d00*/  LOP3.LUT R6, R3, 0xe8, RZ, 0xfc, !PT ;  /* 0x000000e803067812 */ /* 0x000fe400078efcff */
[----:B------:R-:W-:Y:S01]  /*5d10*/  ISETP.GT.U32.AND P0, PT, R8, R115, PT ;  /* 0x000000730800720c */ /* 0x000fe20003f04070 */
[----:B------:R-:W-:-:S02]  /*5d20*/  IMAD.MOV R5, RZ, RZ, -R5 ;  /* 0x000000ffff057224 */ /* 0x000fc400078e0a05 */
[--C-:B------:R-:W-:Y:S01]  /*5d30*/  @!P1 IMAD.IADD R111, R111, 0x1, -R8.reuse ;  /* 0x000000016f6f9824 */ /* 0x100fe200078e0a08 */
[----:B------:R-:W-:Y:S01]  /*5d40*/  ISETP.GE.AND P1, PT, R120, RZ, PT ;  /* 0x000000ff7800720c */ /* 0x000fe20003f26270 */
[----:B------:R-:W-:Y:S01]  /*5d50*/  IMAD R117, R8, R5, R117 ;  /* 0x0000000508757224 */ /* 0x000fe200078e0275 */
[----:B------:R-:W-:Y:S01]  /*5d60*/  IABS R120, R121 ;  /* 0x0000007900787213 */ /* 0x000fe20000000000 */
[----:B------:R-:W-:Y:S01]  /*5d70*/  @!P6 IMAD.MOV R111, RZ, RZ, -R111 ;  /* 0x000000ffff6fe224 */ /* 0x000fe200078e0a6f */
[----:B------:R-:W-:Y:S01]  /*5d80*/  ISETP.GE.AND P6, PT, R118, RZ, PT ;  /* 0x000000ff7600720c */ /* 0x000fe20003fc6270 */
[----:B------:R-:W-:Y:S01]  /*5d90*/  @!P4 IMAD.IADD R116, R116, 0x1, -R8 ;  /* 0x000000017474c824 */ /* 0x000fe200078e0a08 */
[----:B------:R-:W-:Y:S01]  /*5da0*/  ISETP.GT.U32.AND P4, PT, R8, R117, PT ;  /* 0x000000750800720c */ /* 0x000fe20003f84070 */
[----:B------:R-:W-:Y:S01]  /*5db0*/  @!P3 IMAD.MOV R114, RZ, RZ, -R114 ;  /* 0x000000ffff72b224 */ /* 0x000fe200078e0a72 */
[----:B------:R-:W-:Y:S01]  /*5dc0*/  IABS R118, R6 ;  /* 0x0000000600767213 */ /* 0x000fe20000000000 */
[----:B------:R-:W-:Y:S01]  /*5dd0*/  @!P0 IMAD.IADD R115, R115, 0x1, -R8 ;  /* 0x0000000173738824 */ /* 0x000fe200078e0a08 */
[----:B------:R-:W-:-:S03]  /*5de0*/  ISETP.GE.AND P3, PT, R6, RZ, PT ;  /* 0x000000ff0600720c */ /* 0x000fc60003f66270 */
[----:B------:R-:W-:Y:S01]  /*5df0*/  @!P1 IMAD.MOV R112, RZ, RZ, -R112 ;  /* 0x000000ffff709224 */ /* 0x000fe200078e0a70 */
[----:B------:R-:W-:Y:S01]  /*5e00*/  ISETP.GE.AND P1, PT, R7, RZ, PT ;  /* 0x000000ff0700720c */ /* 0x000fe20003f26270 */
[----:B------:R-:W-:Y:S01]  /*5e10*/  IMAD.HI.U32 R6, R4, R118, RZ ;  /* 0x0000007604067227 */ /* 0x000fe200078e00ff */
[C---:B------:R-:W-:Y:S02]  /*5e20*/  ISETP.GT.U32.AND P0, PT, R8.reuse, R115, PT ;  /* 0x000000730800720c */ /* 0x040fe40003f04070 */
[----:B------:R-:W-:Y:S01]  /*5e30*/  LOP3.LUT R7, R3, 0xea, RZ, 0xfc, !PT ;  /* 0x000000ea03077812 */ /* 0x000fe200078efcff */
[----:B------:R-:W-:Y:S01]  /*5e40*/  @!P4 IMAD.IADD R117, R117, 0x1, -R8 ;  /* 0x000000017575c824 */ /* 0x000fe200078e0a08 */
[----:B------:R-:W-:Y:S01]  /*5e50*/  IABS R3, R10 ;  /* 0x0000000a00037213 */ /* 0x000fe20000000000 */
[----:B------:R-:W-:Y:S01]  /*5e60*/  IMAD.MOV R5, RZ, RZ, -R6 ;  /* 0x000000ffff057224 */ /* 0x000fe200078e0a06 */
[----:B------:R-:W-:Y:S02]  /*5e70*/  IABS R119, R7 ;  /* 0x0000000700777213 */ /* 0x000fe40000000000 */
[C---:B------:R-:W-:Y:S01]  /*5e80*/  ISETP.GT.U32.AND P4, PT, R8.reuse, R117, PT ;  /* 0x000000750800720c */ /* 0x040fe20003f84070 */
[----:B------:R-:W-:-:S02]  /*5e90*/  IMAD R118, R8, R5, R118 ;  /* 0x0000000508767224 */ /* 0x000fc400078e0276 */
[----:B------:R-:W-:-:S04]  /*5ea0*/  IMAD.HI.U32 R6, R4, R119, RZ ;  /* 0x0000007704067227 */ /* 0x000fc800078e00ff */
[----:B------:R-:W-:Y:S01]  /*5eb0*/  @!P0 IMAD.IADD R115, R115, 0x1, -R8 ;  /* 0x0000000173738824 */ /* 0x000fe200078e0a08 */
[----:B------:R-:W-:Y:S01]  /*5ec0*/  ISETP.GE.AND P0, PT, R7, RZ, PT ;  /* 0x000000ff0700720c */ /* 0x000fe20003f06270 */
[----:B------:R-:W-:Y:S02]  /*5ed0*/  IMAD.MOV R5, RZ, RZ, -R6 ;  /* 0x000000ffff057224 */ /* 0x000fe400078e0a06 */
[----:B------:R-:W-:Y:S01]  /*5ee0*/  @!P6 IMAD.MOV R115, RZ, RZ, -R115 ;  /* 0x000000ffff73e224 */ /* 0x000fe200078e0a73 */
[----:B------:R-:W-:Y:S01]  /*5ef0*/  ISETP.GE.AND P6, PT, R121, RZ, PT ;  /* 0x000000ff7900720c */ /* 0x000fe20003fc6270 */
[C---:B------:R-:W-:Y:S01]  /*5f00*/  IMAD R119, R8.reuse, R5, R119 ;  /* 0x0000000508777224 */ /* 0x040fe200078e0277 */
[----:B------:R-:W-:Y:S01]  /*5f10*/  IABS R121, R0 ;  /* 0x0000000000797213 */ /* 0x000fe20000000000 */
[----:B------:R-:W-:Y:S01]  /*5f20*/  @!P1 IMAD.MOV R116, RZ, RZ, -R116 ;  /* 0x000000ffff749224 */ /* 0x000fe200078e0a74 */
[----:B------:R-:W-:Y:S01]  /*5f30*/  ISETP.GT.U32.AND P1, PT, R8, R118, PT ;  /* 0x000000760800720c */ /* 0x000fe20003f24070 */
[----:B------:R-:W-:-:S04]  /*5f40*/  IMAD.HI.U32 R7, R4, R120, RZ ;  /* 0x0000007804077227 */ /* 0x000fc800078e00ff */
[----:B------:R-:W-:Y:S01]  /*5f50*/  @!P4 IMAD.IADD R117, R117, 0x1, -R8 ;  /* 0x000000017575c824 */ /* 0x000fe200078e0a08 */
[----:B------:R-:W-:Y:S01]  /*5f60*/  ISETP.GT.U32.AND P4, PT, R8, R119, PT ;  /* 0x000000770800720c */ /* 0x000fe20003f84070 */
[----:B------:R-:W-:-:S04]  /*5f70*/  IMAD.HI.U32 R5, R4, R121, RZ ;  /* 0x0000007904057227 */ /* 0x000fc800078e00ff */
[----:B------:R-:W-:Y:S02]  /*5f80*/  IMAD.MOV R6, RZ, RZ, -R7 ;  /* 0x000000ffff067224 */ /* 0x000fe400078e0a07 */
[----:B------:R-:W-:Y:S02]  /*5f90*/  IMAD.MOV R5, RZ, RZ, -R5 ;  /* 0x000000ffff057224 */ /* 0x000fe400078e0a05 */
[----:B------:R-:W-:Y:S02]  /*5fa0*/  IMAD R120, R8, R6, R120 ;  /* 0x0000000608787224 */ /* 0x000fe400078e0278 */
[--C-:B------:R-:W-:Y:S02]  /*5fb0*/  @!P1 IMAD.IADD R118, R118, 0x1, -R8.reuse ;  /* 0x0000000176769824 */ /* 0x100fe400078e0a08 */
[C---:B------:R-:W-:Y:S02]  /*5fc0*/  IMAD R121, R8.reuse, R5, R121 ;  /* 0x0000000508797224 */ /* 0x040fe400078e0279 */
[----:B------:R-:W-:Y:S01]  /*5fd0*/  @!P5 IMAD.MOV R117, RZ, RZ, -R117 ;  /* 0x000000ffff75d224 */ /* 0x000fe200078e0a75 */
[C---:B------:R-:W-:Y:S01]  /*5fe0*/  ISETP.GT.U32.AND P5, PT, R8.reuse, R120, PT ;  /* 0x000000780800720c */ /* 0x040fe20003fa4070 */
[----:B------:R-:W-:Y:S01]  /*5ff0*/  @!P4 IMAD.IADD R119, R119, 0x1, -R8 ;  /* 0x000000017777c824 */ /* 0x000fe200078e0a08 */
[----:B------:R-:W-:Y:S01]  /*6000*/  ISETP.GT.U32.AND P1, PT, R8, R118, PT ;  /* 0x000000760800720c */ /* 0x000fe20003f24070 */
[----:B------:R-:W-:Y:S01]  /*6010*/  IMAD.HI.U32 R6, R4, R122, RZ ;  /* 0x0000007a04067227 */ /* 0x000fe200078e00ff */
[----:B------:R-:W-:-:S03]  /*6020*/  ISETP.GT.U32.AND P4, PT, R8, R121, PT ;  /* 0x000000790800720c */ /* 0x000fc60003f84070 */
[----:B------:R-:W-:-:S04]  /*6030*/  IMAD.HI.U32 R7, R4, R123, RZ ;  /* 0x0000007b04077227 */ /* 0x000fc800078e00ff */
[----:B------:R-:W-:Y:S02]  /*6040*/  IMAD.MOV R6, RZ, RZ, -R6 ;  /* 0x000000ffff067224 */ /* 0x000fe400078e0a06 */
[--C-:B------:R-:W-:Y:S01]  /*6050*/  @!P5 IMAD.IADD R120, R120, 0x1, -R8.reuse ;  /* 0x000000017878d824 */ /* 0x100fe200078e0a08 */
[----:B------:R-:W-:Y:S01]  /*6060*/  ISETP.GT.U32.AND P5, PT, R8, R119, PT ;  /* 0x000000770800720c */ /* 0x000fe20003fa4070 */
[--C-:B------:R-:W-:Y:S01]  /*6070*/  @!P1 IMAD.IADD R118, R118, 0x1, -R8.reuse ;  /* 0x0000000176769824 */ /* 0x100fe200078e0a08 */
[----:B------:R-:W-:Y:S01]  /*6080*/  ISETP.GE.AND P1, PT, R0, RZ, PT ;  /* 0x000000ff0000720c */ /* 0x000fe20003f26270 */
[----:B------:R-:W-:Y:S01]  /*6090*/  @!P4 IMAD.IADD R121, R121, 0x1, -R8 ;  /* 0x000000017979c824 */ /* 0x000fe200078e0a08 */
[C---:B------:R-:W-:Y:S01]  /*60a0*/  ISETP.GT.U32.AND P4, PT, R8.reuse, R120, PT ;  /* 0x000000780800720c */ /* 0x040fe20003f84070 */
[----:B------:R-:W-:Y:S02]  /*60b0*/  @!P3 IMAD.MOV R118, RZ, RZ, -R118 ;  /* 0x000000ffff76b224 */ /* 0x000fe400078e0a76 */
[----:B------:R-:W-:Y:S01]  /*60c0*/  IMAD.MOV R7, RZ, RZ, -R7 ;  /* 0x000000ffff077224 */ /* 0x000fe200078e0a07 */
[C---:B------:R-:W-:Y:S01]  /*60d0*/  ISETP.GT.U32.AND P3, PT, R8.reuse, R121, PT ;  /* 0x000000790800720c */ /* 0x040fe20003f64070 */
[C---:B------:R-:W-:Y:S01]  /*60e0*/  IMAD R122, R8.reuse, R6, R122 ;  /* 0x00000006087a7224 */ /* 0x040fe200078e027a */
[----:B------:R-:W-:Y:S01]  /*60f0*/  IABS R6, R64 ;  /* 0x0000004000067213 */ /* 0x000fe20000000000 */
[----:B------:R-:W-:Y:S01]  /*6100*/  IMAD.MOV R5, RZ, RZ, -R125 ;  /* 0x000000ffff057224 */ /* 0x000fe200078e0a7d */
[----:B------:R-:W-:Y:S01]  /*6110*/  IABS R125, R11 ;  /* 0x0000000b007d7213 */ /* 0x000fe20000000000 */
[----:B------:R-:W-:-:S02]  /*6120*/  IMAD R123, R8, R7, R123 ;  /* 0x00000007087b7224 */ /* 0x000fc400078e027b */
[----:B------:R-:W-:Y:S01]  /*6130*/  @!P5 IMAD.IADD R119, R119, 0x1, -R8 ;  /* 0x000000017777d824 */ /* 0x000fe200078e0a08 */
[C---:B------:R-:W-:Y:S01]  /*6140*/  ISETP.GT.U32.AND P5, PT, R8.reuse, R122, PT ;  /* 0x0000007a0800720c */ /* 0x040fe20003fa4070 */
[----:B------:R-:W-:Y:S02]  /*6150*/  IMAD R124, R8, R5, R124 ;  /* 0x00000005087c7224 */ /* 0x000fe400078e027c */
[--C-:B------:R-:W-:Y:S01]  /*6160*/  @!P4 IMAD.IADD R120, R120, 0x1, -R8.reuse ;  /* 0x000000017878c824 */ /* 0x100fe200078e0a08 */
[C---:B------:R-:W-:Y:S01]  /*6170*/  ISETP.GT.U32.AND P4, PT, R8.reuse, R123, PT ;  /* 0x0000007b0800720c */ /* 0x040fe20003f84070 */
[----:B------:R-:W-:Y:S01]  /*6180*/  @!P3 IMAD.IADD R121, R121, 0x1, -R8 ;  /* 0x000000017979b824 */ /* 0x000fe200078e0a08 */
[----:B------:R-:W-:Y:S01]  /*6190*/  ISETP.GT.U32.AND P3, PT, R8, R124, PT ;  /* 0x0000007c0800720c */ /* 0x000fe20003f64070 */
[----:B------:R-:W-:-:S04]  /*61a0*/  IMAD.HI.U32 R7, R4, R3, RZ ;  /* 0x0000000304077227 */ /* 0x000fc800078e00ff */
[----:B------:R-:W-:Y:S01]  /*61b0*/  @!P1 IMAD.MOV R121, RZ, RZ, -R121 ;  /* 0x000000ffff799224 */ /* 0x000fe200078e0a79 */
[----:B------:R-:W-:Y:S01]  /*61c0*/  ISETP.GE.AND P1, PT, R2, RZ, PT ;  /* 0x000000ff0200720c */ /* 0x000fe20003f26270 */
[----:B------:R-:W-:Y:S01]  /*61d0*/  @!P5 IMAD.IADD R122, R122, 0x1, -R8 ;  /* 0x000000017a7ad824 */ /* 0x000fe200078e0a08 */
[----:B------:R-:W0:Y:S01]  /*61e0*/  S2R R2, SR_TID.X ;  /* 0x0000000000027919 */ /* 0x000e220000002100 */
[----:B------:R-:W-:Y:S01]  /*61f0*/  IMAD.HI.U32 R5, R4, R125, RZ ;  /* 0x0000007d04057227 */ /* 0x000fe200078e00ff */
[----:B------:R-:W-:-:S03]  /*6200*/  ISETP.GE.AND P5, PT, R13, RZ, PT ;  /* 0x000000ff0d00720c */ /* 0x000fc60003fa6270 */
[----:B------:R-:W-:Y:S02]  /*6210*/  IMAD.MOV R0, RZ, RZ, -R7 ;  /* 0x000000ffff007224 */ /* 0x000fe400078e0a07 */
[--C-:B------:R-:W-:Y:S01]  /*6220*/  @!P4 IMAD.IADD R123, R123, 0x1, -R8.reuse ;  /* 0x000000017b7bc824 */ /* 0x100fe200078e0a08 */
[C---:B------:R-:W-:Y:S01]  /*6230*/  ISETP.GT.U32.AND P4, PT, R8.reuse, R122, PT ;  /* 0x0000007a0800720c */ /* 0x040fe20003f84070 */
[----:B------:R-:W-:Y:S02]  /*6240*/  IMAD.MOV R5, RZ, RZ, -R5 ;  /* 0x000000ffff057224 */ /* 0x000fe400078e0a05 */
[----:B------:R-:W-:Y:S02]  /*6250*/  IMAD R3, R8, R0, R3 ;  /* 0x0000000008037224 */ /* 0x000fe400078e0203 */
[----:B------:R-:W-:Y:S01]  /*6260*/  @!P3 IMAD.IADD R124, R124, 0x1, -R8 ;  /* 0x000000017c7cb824 */ /* 0x000fe200078e0a08 */
[----:B------:R-:W1:Y:S01]  /*6270*/  LDS R0, [UR9] ;  /* 0x00000009ff007984 */ /* 0x000e620008000800 */
[C---:B------:R-:W-:Y:S01]  /*6280*/  IMAD R125, R8.reuse, R5, R125 ;  /* 0x00000005087d7224 */ /* 0x040fe200078e027d */
[----:B------:R-:W-:Y:S01]  /*6290*/  ISETP.GT.U32.AND P3, PT, R8, R123, PT ;  /* 0x0000007b0800720c */ /* 0x000fe20003f64070 */
[----:B------:R-:W-:-:S04]  /*62a0*/  IMAD.HI.U32 R5, R4, R6, RZ ;  /* 0x0000000604057227 */ /* 0x000fc800078e00ff */
[----:B------:R-:W-:Y:S01]  /*62b0*/  @!P6 IMAD.MOV R120, RZ, RZ, -R120 ;  /* 0x000000ffff78e224 */ /* 0x000fe200078e0a78 */
[----:B------:R-:W-:Y:S01]  /*62c0*/  ISETP.GT.U32.AND P6, PT, R8, R125, PT ;  /* 0x0000007d0800720c */ /* 0x000fe20003fc4070 */
[----:B------:R-:W-:Y:S02]  /*62d0*/  IMAD.MOV R5, RZ, RZ, -R5 ;  /* 0x000000ffff057224 */ /* 0x000fe400078e0a05 */
[----:B------:R-:W-:Y:S01]  /*62e0*/  @!P4 IMAD.IADD R122, R122, 0x1, -R8 ;  /* 0x000000017a7ac824 */ /* 0x000fe200078e0a08 */
[C---:B------:R-:W-:Y:S01]  /*62f0*/  ISETP.GT.U32.AND P4, PT, R8.reuse, R3, PT ;  /* 0x000000030800720c */ /* 0x040fe20003f84070 */
[C---:B------:R-:W-:Y:S02]  /*6300*/  IMAD R6, R8.reuse, R5, R6 ;  /* 0x0000000508067224 */ /* 0x040fe400078e0206 */
[----:B------:R-:W-:Y:S02]  /*6310*/  @!P3 IMAD.IADD R123, R123, 0x1, -R8 ;  /* 0x000000017b7bb824 */ /* 0x000fe400078e0a08 */
[----:B------:R-:W-:Y:S01]  /*6320*/  @!P0 IMAD.MOV R119, RZ, RZ, -R119 ;  /* 0x000000ffff778224 */ /* 0x000fe200078e0a77 */
[C---:B------:R-:W-:Y:S01]  /*6330*/  ISETP.GT.U32.AND P3, PT, R8.reuse, R6, PT ;  /* 0x000000060800720c */ /* 0x040fe20003f64070 */
[----:B------:R-:W-:Y:S01]  /*6340*/  @!P5 IMAD.MOV R122, RZ, RZ, -R122 ;  /* 0x000000ffff7ad224 */ /* 0x000fe200078e0a7a */
[C---:B------:R-:W-:Y:S01]  /*6350*/  ISETP.GT.U32.AND P0, PT, R8.reuse, R124, PT ;  /* 0x0000007c0800720c */ /* 0x040fe20003f04070 */
[----:B------:R-:W-:Y:S01]  /*6360*/  @!P6 IMAD.IADD R125, R125, 0x1, -R8 ;  /* 0x000000017d7de824 */ /* 0x000fe200078e0a08 */
[----:B0-----:R-:W-:Y:S01]  /*6370*/  SHF.R.U32.HI R2, RZ, 0x5, R2 ;  /* 0x00000005ff027819 */ /* 0x001fe20000011602 */
[----:B------:R-:W-:Y:S01]  /*6380*/  IMAD.MOV.U32 R7, RZ, RZ, R12 ;  /* 0x000000ffff077224 */ /* 0x000fe200078e000c */
[----:B------:R-:W-:Y:S01]  /*6390*/  ISETP.GE.AND P5, PT, R9, RZ, PT ;  /* 0x000000ff0900720c */ /* 0x000fe20003fa6270 */
[----:B------:R-:W-:Y:S01]  /*63a0*/  @!P4 IMAD.IADD R3, R3, 0x1, -R8 ;  /* 0x000000010303c824 */ /* 0x000fe200078e0a08 */
[----:B------:R-:W-:Y:S01]  /*63b0*/  ISETP.GT.U32.AND P6, PT, R8, R125, PT ;  /* 0x0000007d0800720c */ /* 0x000fe20003fc4070 */
[----:B------:R-:W-:Y:S01]  /*63c0*/  IMAD.SHL.U32 R9, R2, 0x200000, RZ ;  /* 0x0020000002097824 */ /* 0x000fe200078e00ff */
[----:B------:R-:W-:Y:S01]  /*63d0*/  ISETP.GE.AND P4, PT, R11, RZ, PT ;  /* 0x000000ff0b00720c */ /* 0x000fe20003f86270 */
[----:B------:R-:W-:-:S03]  /*63e0*/  IMAD.HI.U32 R4, R4, R7, RZ ;  /* 0x0000000704047227 */ /* 0x000fc600078e00ff */
[----:B--2---:R-:W-:Y:S01]  /*63f0*/  LOP3.LUT R16, R9, 0x600000, RZ, 0xc0, !PT ;  /* 0x0060000009107812 */ /* 0x004fe200078ec0ff */
[--C-:B------:R-:W-:Y:S01]  /*6400*/  @!P3 IMAD.IADD R6, R6, 0x1, -R8.reuse ;  /* 0x000000010606b824 */ /* 0x100fe200078e0a08 */
[----:B------:R-:W-:Y:S01]  /*6410*/  ISETP.GT.U32.AND P3, PT, R8, R3, PT ;  /* 0x000000030800720c */ /* 0x000fe20003f64070 */
[----:B------:R-:W2:Y:S01]  /*6420*/  LDL.LU R9, [R1+0x24] ;  /* 0x0000240001097983 */ /* 0x000ea20000300800 */
[----:B------:R-:W-:Y:S02]  /*6430*/  @!P0 IMAD.IADD R124, R124, 0x1, -R8 ;  /* 0x000000017c7c8824 */ /* 0x000fe400078e0a08 */
[----:B------:R-:W-:Y:S01]  /*6440*/  IMAD.MOV R4, RZ, RZ, -R4 ;  /* 0x000000ffff047224 */ /* 0x000fe200078e0a04 */
[----:B------:R-:W3:Y:S01]  /*6450*/  LDL.LU R15, [R1+0x20] ;  /* 0x00002000010f7983 */ /* 0x000ee20000300800 */
[----:B------:R-:W-:Y:S02]  /*6460*/  @!P6 IMAD.IADD R125, R125, 0x1, -R8 ;  /* 0x000000017d7de824 */ /* 0x000fe400078e0a08 */
[----:B------:R-:W-:Y:S01]  /*6470*/  @!P5 IMAD.MOV R124, RZ, RZ, -R124 ;  /* 0x000000ffff7cd224 */ /* 0x000fe200078e0a7c */
[----:B------:R-:W4:Y:S01]  /*6480*/  LDL.LU R14, [R1+0x1c] ;  /* 0x00001c00010e7983 */ /* 0x000f220000300800 */
[----:B------:R-:W-:Y:S01]  /*6490*/  ISETP.GE.AND P6, PT, R10, RZ, PT ;  /* 0x000000ff0a00720c */ /* 0x000fe20003fc6270 */
[----:B------:R-:W-:-:S02]  /*64a0*/  IMAD R7, R8, R4, R7 ;  /* 0x0000000408077224 */ /* 0x000fc400078e0207 */
[----:B------:R-:W2:Y:S01]  /*64b0*/  LDL.LU R13, [R1+0x18] ;  /* 0x00001800010d7983 */ /* 0x000ea20000300800 */
[----:B------:R-:W-:Y:S01]  /*64c0*/  ISETP.NE.U32.AND P5, PT, R2, RZ, PT ;  /* 0x000000ff0200720c */ /* 0x000fe20003fa5070 */
[----:B------:R-:W-:Y:S01]  /*64d0*/  @!P4 IMAD.MOV R125, RZ, RZ, -R125 ;  /* 0x000000ffff7dc224 */ /* 0x000fe200078e0a7d */
[----:B------:R-:W-:Y:S01]  /*64e0*/  R2UR UR10, R16 ;  /* 0x00000000100a72ca */ /* 0x000fe200000e0000 */
[----:B------:R-:W2:Y:S01]  /*64f0*/  LDL.LU R12, [R1+0x14] ;  /* 0x00001400010c7983 */ /* 0x000ea20000300800 */
[----:B-1----:R-:W-:Y:S01]  /*6500*/  R2UR UR8, R0 ;  /* 0x00000000000872ca */ /* 0x002fe200000e0000 */
[----:B------:R-:W-:Y:S01]  /*6510*/  @!P3 IMAD.IADD R3, R3, 0x1, -R8 ;  /* 0x000000010303b824 */ /* 0x000fe200078e0a08 */
[----:B------:R-:W-:Y:S01]  /*6520*/  ISETP.GT.U32.AND P0, PT, R8, R7, PT ;  /* 0x000000070800720c */ /* 0x000fe20003f04070 */
[----:B------:R-:W2:Y:S01]  /*6530*/  LDL.LU R11, [R1+0x10] ;  /* 0x00001000010b7983 */ /* 0x000ea20000300800 */
[----:B------:R-:W-:Y:S01]  /*6540*/  ISETP.GE.AND P4, PT, R64, RZ, PT ;  /* 0x000000ff4000720c */ /* 0x000fe20003f86270 */
[----:B------:R-:W-:Y:S01]  /*6550*/  @!P1 IMAD.MOV R123, RZ, RZ, -R123 ;  /* 0x000000ffff7b9224 */ /* 0x000fe200078e0a7b */
[----:B------:R-:W0:Y:S01]  /*6560*/  LDC.64 R4, c[0x0][0x3a0] ;  /* 0x0000e800ff047b82 */ /* 0x000e220000000a00 */
[----:B------:R-:W2:Y:S07]  /*6570*/  LDL.LU R10, [R1+0xc] ;  /* 0x00000c00010a7983 */ /* 0x000eae0000300800 */
[----:B------:R-:W-:Y:S01]  /*6580*/  BAR.SYNC.DEFER_BLOCKING 0x0 ;  /* 0x0000000000007b1d */ /* 0x000fe20000010000 */
[----:B------:R-:W-:-:S05]  /*6590*/  ISETP.GE.AND P3, PT, R65, RZ, PT ;  /* 0x000000ff4100720c */ /* 0x000fca0003f66270 */
[----:B------:R-:W2:Y:S04]  /*65a0*/  LDL.LU R2, [R1+0x8] ;  /* 0x0000080001027983 */ /* 0x000ea80000300800 */
[----:B------:R-:W2:Y:S04]  /*65b0*/  LDL.LU R16, [R1+0x67c] ;  /* 0x00067c0001107983 */ /* 0x000ea80000300800 */
[----:B------:R-:W2:Y:S04]  /*65c0*/  LDL.LU R0, [R1+0x678] ;  /* 0x0006780001007983 */ /* 0x000ea80000300800 */
[----:B------:R-:W2:Y:S04]  /*65d0*/  LDL.LU R64, [R1+0x674] ;  /* 0x0006740001407983 */ /* 0x000ea80000300800 */
[----:B------:R-:W2:Y:S01]  /*65e0*/  LDL.LU R65, [R1+0x670] ;  /* 0x0006700001417983 */ /* 0x000ea20000300800 */
[----:B------:R-:W-:Y:S01]  /*65f0*/  @!P0 IMAD.IADD R7, R7, 0x1, -R8 ;  /* 0x0000000107078824 */ /* 0x000fe200078e0a08 */
[----:B------:R-:W-:-:S04]  /*6600*/  ISETP.GT.U32.AND P0, PT, R8, R6, PT ;  /* 0x000000060800720c */ /* 0x000fc80003f04070 */
[----:B------:R-:W-:Y:S01]  /*6610*/  ISETP.GT.U32.AND P1, PT, R8, R7, PT ;  /* 0x000000070800720c */ /* 0x000fe20003f24070 */
[----:B------:R-:W-:-:S08]  /*6620*/  @!P6 IMAD.MOV R3, RZ, RZ, -R3 ;  /* 0x000000ffff03e224 */ /* 0x000fd000078e0a03 */
[----:B------:R-:W-:-:S04]  /*6630*/  @!P0 IMAD.IADD R6, R6, 0x1, -R8 ;  /* 0x0000000106068824 */ /* 0x000fc800078e0a08 */
[----:B------:R-:W-:Y:S01]  /*6640*/  @!P1 IMAD.IADD R7, R7, 0x1, -R8 ;  /* 0x0000000107079824 */ /* 0x000fe200078e0a08 */
[----:B--2---:R-:W-:Y:S02]  /*6650*/  ISETP.NE.AND P6, PT, R65, RZ, PT ;  /* 0x000000ff4100720c */ /* 0x004fe40003fc5270 */
[----:B------:R-:W-:-:S04]  /*6660*/  LOP3.LUT R8, RZ, R65, RZ, 0x33, !PT ;  /* 0x00000041ff087212 */ /* 0x000fc800078e33ff */
[----:B------:R-:W-:Y:S02]  /*6670*/  SEL R9, R8, R9, !P6 ;  /* 0x0000000908097207 */ /* 0x000fe40007000000 */
[----:B------:R-:W-:Y:S02]  /*6680*/  ISETP.GE.AND P0, PT, R64, RZ, PT ;  /* 0x000000ff4000720c */ /* 0x000fe40003f06270 */
[----:B------:R-:W2:Y:S04]  /*6690*/  LDL.LU R64, [R1+0x66c] ;  /* 0x00066c0001407983 */ /* 0x000ea80000300800 */
[----:B------:R1:W-:Y:S04]  /*66a0*/  STL [R1+0x24], R9 ;  /* 0x0000240901007387 */ /* 0x0003e80000100800 */
[----:B-1----:R-:W2:Y:S01]  /*66b0*/  LDL.LU R9, [R1+0x668] ;  /* 0x0006680001097983 */ /* 0x002ea20000300800 */
[----:B---3--:R-:W-:-:S02]  /*66c0*/  SEL R15, R8, R15, !P6 ;  /* 0x0000000f080f7207 */ /* 0x008fc40007000000 */
[C---:B----4-:R-:W-:Y:S02]  /*66d0*/  SEL R14, R8.reuse, R14, !P6 ;  /* 0x0000000e080e7207 */ /* 0x050fe40007000000 */
[C---:B------:R-:W-:Y:S02]  /*66e0*/  SEL R13, R8.reuse, R13, !P6 ;  /* 0x0000000d080d7207 */ /* 0x040fe40007000000 */
[C---:B------:R-:W-:Y:S02]  /*66f0*/  SEL R12, R8.reuse, R12, !P6 ;  /* 0x0000000c080c7207 */ /* 0x040fe40007000000 */
[C---:B------:R-:W-:Y:S02]  /*6700*/  SEL R11, R8.reuse, R11, !P6 ;  /* 0x0000000b080b7207 */ /* 0x040fe40007000000 */
[C---:B------:R-:W-:Y:S02]  /*6710*/  SEL R10, R8.reuse, R10, !P6 ;  /* 0x0000000a080a7207 */ /* 0x040fe40007000000 */
[----:B------:R-:W-:-:S02]  /*6720*/  SEL R2, R8, R2, !P6 ;  /* 0x0000000208027207 */ /* 0x000fc40007000000 */
[----:B--2---:R-:W-:-:S05]  /*6730*/  SEL R9, R8, R9, !P6 ;  /* 0x0000000908097207 */ /* 0x004fca0007000000 */
[----:B------:R1:W-:Y:S04]  /*6740*/  STL [R1+0x338], R9 ;  /* 0x0003380901007387 */ /* 0x0003e80000100800 */
[----:B-1----:R-:W2:Y:S04]  /*6750*/  LDL.LU R9, [R1+0x4] ;  /* 0x0000040001097983 */ /* 0x002ea80000300800 */
[----:B------:R1:W-:Y:S04]  /*6760*/  STL [R1+0x64], R15 ;  /* 0x0000640f01007387 */ /* 0x0003e80000100800 */
[----:B-1----:R-:W3:Y:S04]  /*6770*/  LDL.LU R15, [R1+0x664] ;  /* 0x00066400010f7983 */ /* 0x002ee80000300800 */
[----:B------:R1:W-:Y:S04]  /*6780*/  STL [R1+0x324], R14 ;  /* 0x0003240e01007387 */ /* 0x0003e80000100800 */
[----:B-1----:R-:W4:Y:S04]  /*6790*/  LDL.LU R14, [R1+0x660] ;  /* 0x00066000010e7983 */ /* 0x002f280000300800 */
[----:B------:R1:W-:Y:S04]  /*67a0*/  STL [R1+0x320], R13 ;  /* 0x0003200d01007387 */ /* 0x0003e80000100800 */
[----:B-1----:R-:W3:Y:S04]  /*67b0*/  LDL.LU R13, [R1+0x65c] ;  /* 0x00065c00010d7983 */ /* 0x002ee80000300800 */
[----:B------:R1:W-:Y:S04]  /*67c0*/  STL [R1+0x14], R12 ;  /* 0x0000140c01007387 */ /* 0x0003e80000100800 */
[----:B-1----:R-:W3:Y:S04]  /*67d0*/  LDL.LU R12, [R1+0x658] ;  /* 0x00065800010c7983 */ /* 0x002ee80000300800 */
[----:B------:R1:W-:Y:S04]  /*67e0*/  STL [R1+0x60], R11 ;  /* 0x0000600b01007387 */ /* 0x0003e80000100800 */
[----:B-1----:R-:W3:Y:S04]  /*67f0*/  LDL.LU R11, [R1+0x654] ;  /* 0x00065400010b7983 */ /* 0x002ee80000300800 */
[----:B------:R1:W-:Y:S04]  /*6800*/  STL [R1+0x31c], R10 ;  /* 0x00031c0a01007387 */ /* 0x0003e80000100800 */
[----:B-1----:R-:W3:Y:S04]  /*6810*/  LDL.LU R10, [R1+0x650] ;  /* 0x00065000010a7983 */ /* 0x002ee80000300800 */
[----:B------:R1:W-:Y:S04]  /*6820*/  STL [R1+0x318], R2 ;  /* 0x0003180201007387 */ /* 0x0003e80000100800 */
[----:B-1----:R-:W3:Y:S01]  /*6830*/  LDL.LU R2, [R1+0x64c] ;  /* 0x00064c0001027983 */ /* 0x002ee20000300800 */
[----:B--2---:R-:W-:-:S05]  /*6840*/  SEL R9, R8, R9, !P6 ;  /* 0x0000000908097207 */ /* 0x004fca0007000000 */
[----:B------:R3:W-:Y:S02]  /*6850*/  STL [R1+0x4], R9 ;  /* 0x0000040901007387 */ /* 0x0007e40000100800 */
[C---:B---3--:R-:W-:Y:S02]  /*6860*/  SEL R9, R8.reuse, R2, !P6 ;  /* 0x0000000208097207 */ /* 0x048fe40007000000 */
[----:B------:R1:W5:Y:S04]  /*6870*/  LDL.LU R2, [R1+0x648] ;  /* 0x0006480001027983 */ /* 0x0003680000300800 */
[----:B------:R2:W-:Y:S02]  /*6880*/  STL [R1+0x6c], R9 ;  /* 0x00006c0901007387 */ /* 0x0005e40000100800 */
[----:B--2---:R-:W-:-:S02]  /*6890*/  SEL R9, R8, R10, !P6 ;  /* 0x0000000a08097207 */ /* 0x004fc40007000000 */
[----:B------:R-:W-:-:S03]  /*68a0*/  SEL R10, R8, R11, !P6 ;  /* 0x0000000b080a7207 */ /* 0x000fc60007000000 */
[----:B------:R2:W-:Y:S01]  /*68b0*/  STL [R1+0x304], R9 ;  /* 0x0003040901007387 */ /* 0x0005e20000100800 */
[----:B------:R-:W-:-:S03]  /*68c0*/  SEL R11, R8, R13, !P6 ;  /* 0x0000000d080b7207 */ /* 0x000fc60007000000 */
[----:B------:R4:W-:Y:S01]  /*68d0*/  STL [R1+0x300], R10 ;  /* 0x0003000a01007387 */ /* 0x0009e20000100800 */
[C---:B--2---:R-:W-:Y:S02]  /*68e0*/  SEL R9, R8.reuse, R12, !P6 ;  /* 0x0000000c08097207 */ /* 0x044fe40007000000 */
[----:B----4-:R-:W-:-:S03]  /*68f0*/  SEL R10, R8, R14, !P6 ;  /* 0x0000000e080a7207 */ /* 0x010fc60007000000 */
[----:B------:R2:W-:Y:S04]  /*6900*/  STL [R1], R9 ;  /* 0x0000000901007387 */ /* 0x0005e80000100800 */
[----:B------:R3:W-:Y:S01]  /*6910*/  STL [R1+0x68], R11 ;  /* 0x0000680b01007387 */ /* 0x0007e20000100800 */
[----:B--2---:R-:W-:-:S03]  /*6920*/  SEL R9, R8, R15, !P6 ;  /* 0x0000000f08097207 */ /* 0x004fc60007000000 */
[----:B------:R2:W-:Y:S01]  /*6930*/  STL [R1+0x2fc], R10 ;  /* 0x0002fc0a01007387 */ /* 0x0005e20000100800 */
[----:B---3--:R-:W-:-:S03]  /*6940*/  SEL R11, R8, R16, !P6 ;  /* 0x00000010080b7207 */ /* 0x008fc60007000000 */
[----:B------:R3:W-:Y:S01]  /*6950*/  STL [R1+0x2f8], R9 ;  /* 0x0002f80901007387 */ /* 0x0007e20000100800 */
[----:B--2---:R-:W-:-:S03]  /*6960*/  SEL R10, R8, R17, !P6 ;  /* 0x00000011080a7207 */ /* 0x004fc60007000000 */
[----:B------:R2:W-:Y:S01]  /*6970*/  STL [R1+0xc], R11 ;  /* 0x00000c0b01007387 */ /* 0x0005e20000100800 */
[----:B---3--:R-:W-:-:S03]  /*6980*/  SEL R9, R8, R18, !P6 ;  /* 0x0000001208097207 */ /* 0x008fc60007000000 */
[----:B------:R3:W-:Y:S04]  /*6990*/  STL [R1+0x84], R10 ;  /* 0x0000840a01007387 */ /* 0x0007e80000100800 */
[----:B------:R4:W-:Y:S01]  /*69a0*/  STL [R1+0x2e4], R9 ;  /* 0x0002e40901007387 */ /* 0x0009e20000100800 */
[C---:B--2---:R-:W-:Y:S02]  /*69b0*/  SEL R11, R8.reuse, R19, !P6 ;  /* 0x00000013080b7207 */ /* 0x044fe40007000000 */
[----:B---3--:R-:W-:-:S03]  /*69c0*/  SEL R10, R8, R20, !P6 ;  /* 0x00000014080a7207 */ /* 0x008fc60007000000 */
[----:B------:R2:W-:Y:S01]  /*69d0*/  STL [R1+0x2e0], R11 ;  /* 0x0002e00b01007387 */ /* 0x0005e20000100800 */
[----:B----4-:R-:W-:-:S03]  /*69e0*/  SEL R9, R8, R21, !P6 ;  /* 0x0000001508097207 */ /* 0x010fc60007000000 */
        /* <DEDUP_REMOVED lines=168> */
[----:B------:R3:W-:Y:S01]  /*7470*/  STL [R1+0x184], R10 ;  /* 0x0001840a01007387 */ /* 0x0007e20000100800 */
[----:B------:R-:W-:-:S03]  /*7480*/  @!P4 IMAD.MOV R6, RZ, RZ, -R6 ;  /* 0x000000ffff06c224 */ /* 0x000fc600078e0a06 */
[----:B------:R4:W-:Y:S01]  /*7490*/  STL [R1+0x170], R9 ;  /* 0x0001700901007387 */ /* 0x0009e20000100800 */
[C---:B--2---:R-:W-:Y:S01]  /*74a0*/  SEL R11, R8.reuse, R119, !P6 ;  /* 0x00000077080b7207 */ /* 0x044fe20007000000 */
[----:B------:R-:W-:Y:S01]  /*74b0*/  @!P3 IMAD.MOV R7, RZ, RZ, -R7 ;  /* 0x000000ffff07b224 */ /* 0x000fe200078e0a07 */
[----:B---3--:R-:W-:-:S03]  /*74c0*/  SEL R10, R8, R120, !P6 ;  /* 0x00000078080a7207 */ /* 0x008fc60007000000 */
[----:B------:R2:W-:Y:S01]  /*74d0*/  STL [R1+0x148], R11 ;  /* 0x0001480b01007387 */ /* 0x0005e20000100800 */
[----:B----4-:R-:W-:-:S03]  /*74e0*/  SEL R9, R8, R121, !P6 ;  /* 0x0000007908097207 */ /* 0x010fc60007000000 */
[----:B------:R3:W-:Y:S01]  /*74f0*/  STL [R1+0x16c], R10 ;  /* 0x00016c0a01007387 */ /* 0x0007e20000100800 */
[----:B------:R-:W-:Y:S02]  /*7500*/  ISETP.NE.AND P1, PT, R64, RZ, PT ;  /* 0x000000ff4000720c */ /* 0x000fe40003f25270 */
[C---:B------:R-:W-:Y:S01]  /*7510*/  SEL R119, R8.reuse, R6, !P6 ;  /* 0x0000000608777207 */ /* 0x040fe20007000000 */
[----:B------:R4:W-:Y:S01]  /*7520*/  STL [R1+0x168], R9 ;  /* 0x0001680901007387 */ /* 0x0009e20000100800 */
[C---:B--2---:R-:W-:Y:S02]  /*7530*/  SEL R11, R8.reuse, R123, !P6 ;  /* 0x0000007b080b7207 */ /* 0x044fe40007000000 */
[C---:B------:R-:W-:Y:S02]  /*7540*/  SEL R6, R8.reuse, R7, !P6 ;  /* 0x0000000708067207 */ /* 0x040fe40007000000 */
[C---:B---3--:R-:W-:Y:S01]  /*7550*/  SEL R10, R8.reuse, R124, !P6 ;  /* 0x0000007c080a7207 */ /* 0x048fe20007000000 */
[----:B------:R-:W-:Y:S01]  /*7560*/  STL [R1+0x144], R11 ;  /* 0x0001440b01007387 */ /* 0x000fe20000100800 */
[----:B----4-:R-:W-:-:S03]  /*7570*/  SEL R9, R8, R125, !P6 ;  /* 0x0000007d08097207 */ /* 0x010fc60007000000 */
[----:B------:R-:W-:Y:S01]  /*7580*/  STL [R1+0x164], R10 ;  /* 0x0001640a01007387 */ /* 0x000fe20000100800 */
[----:B------:R-:W-:Y:S01]  /*7590*/  SEL R81, R8, R3, !P6 ;  /* 0x0000000308517207 */ /* 0x000fe20007000000 */
[C---:B0-----:R-:W-:Y:S02]  /*75a0*/  VIADD R3, R4.reuse, 0xffffffed ;  /* 0xffffffed04037836 */ /* 0x041fe40000000000 */
[----:B------:R-:W-:Y:S01]  /*75b0*/  STL [R1+0x150], R9 ;  /* 0x0001500901007387 */ /* 0x000fe20000100800 */
[----:B------:R-:W-:-:S03]  /*75c0*/  VIADD R65, R4, 0xffffffec ;  /* 0xffffffec04417836 */ /* 0x000fc60000000000 */
[----:B------:R0:W-:Y:S01]  /*75d0*/  STL [R1+0x14c], R6 ;  /* 0x00014c0601007387 */ /* 0x0001e20000100800 */
[----:B------:R-:W-:Y:S01]  /*75e0*/  ISETP.GE.U32.AND P3, PT, R3, 0x7fffffae, PT ;  /* 0x7fffffae0300780c */ /* 0x000fe20003f66070 */
[----:B------:R-:W-:Y:S01]  /*75f0*/  @!P0 IMAD.MOV R0, RZ, RZ, -R0 ;  /* 0x000000ffff008224 */ /* 0x000fe200078e0a00 */
[----:B------:R-:W-:Y:S01]  /*7600*/  @!P1 LOP3.LUT R0, RZ, R64, RZ, 0x33, !PT ;  /* 0x00000040ff009212 */ /* 0x000fe200078e33ff */
[C---:B------:R-:W-:Y:S02]  /*7610*/  VIADD R3, R4.reuse, 0xffffffe8 ;  /* 0xffffffe804037836 */ /* 0x040fe40000000000 */
[----:B0-----:R-:W-:Y:S01]  /*7620*/  VIADD R6, R4, 0xffffffee ;  /* 0xffffffee04067836 */ /* 0x001fe20000000000 */
[----:B------:R-:W-:-:S04]  /*7630*/  ISETP.GE.U32.AND P1, PT, R65, 0x7fffffad, PT ;  /* 0x7fffffad4100780c */ /* 0x000fc80003f26070 */
[----:B------:R-:W-:Y:S01]  /*7640*/  ISETP.GE.U32.AND P4, PT, R6, 0x7fffffaf, PT ;  /* 0x7fffffaf0600780c */ /* 0x000fe20003f86070 */
[----:B------:R-:W-:Y:S01]  /*7650*/  VIADD R6, R4, 0xffffffe9 ;  /* 0xffffffe904067836 */ /* 0x000fe20000000000 */
[C---:B------:R-:W-:Y:S02]  /*7660*/  SEL R78, R8.reuse, R78, !P6 ;  /* 0x0000004e084e7207 */ /* 0x040fe40007000000 */
[C---:B------:R-:W-:Y:S02]  /*7670*/  SEL R82, R8.reuse, R82, !P6 ;  /* 0x0000005208527207 */ /* 0x040fe40007000000 */
[C---:B------:R-:W-:Y:S02]  /*7680*/  SEL R86, R8.reuse, R86, !P6 ;  /* 0x0000005608567207 */ /* 0x040fe40007000000 */
[C---:B------:R-:W-:Y:S02]  /*7690*/  SEL R90, R8.reuse, R90, !P6 ;  /* 0x0000005a085a7207 */ /* 0x040fe40007000000 */
[----:B------:R-:W-:-:S02]  /*76a0*/  SEL R76, R8, R94, !P6 ;  /* 0x0000005e084c7207 */ /* 0x000fc40007000000 */
[C---:B------:R-:W-:Y:S02]  /*76b0*/  SEL R77, R8.reuse, R98, !P6 ;  /* 0x00000062084d7207 */ /* 0x040fe40007000000 */
[C---:B------:R-:W-:Y:S02]  /*76c0*/  SEL R102, R8.reuse, R102, !P6 ;  /* 0x0000006608667207 */ /* 0x040fe40007000000 */
[C---:B------:R-:W-:Y:S02]  /*76d0*/  SEL R79, R8.reuse, R106, !P6 ;  /* 0x0000006a084f7207 */ /* 0x040fe40007000000 */
[C---:B------:R-:W-:Y:S02]  /*76e0*/  SEL R110, R8.reuse, R110, !P6 ;  /* 0x0000006e086e7207 */ /* 0x040fe40007000000 */
[C---:B------:R-:W-:Y:S02]  /*76f0*/  SEL R114, R8.reuse, R114, !P6 ;  /* 0x0000007208727207 */ /* 0x040fe40007000000 */
[----:B------:R-:W-:-:S02]  /*7700*/  SEL R80, R8, R118, !P6 ;  /* 0x0000007608507207 */ /* 0x000fc40007000000 */
[----:B------:R-:W-:Y:S01]  /*7710*/  SEL R83, R8, R122, !P6 ;  /* 0x0000007a08537207 */ /* 0x000fe20007000000 */
[C---:B------:R-:W-:Y:S01]  /*7720*/  VIADD R7, R4.reuse, 0xffffffef ;  /* 0xffffffef04077836 */ /* 0x040fe20000000000 */
[----:B------:R-:W-:Y:S01]  /*7730*/  ISETP.GE.U32.AND P6, PT, R3, 0x7fffffa9, PT ;  /* 0x7fffffa90300780c */ /* 0x000fe20003fc6070 */
[----:B------:R-:W-:Y:S01]  /*7740*/  VIADD R3, R4, 0xffffffea ;  /* 0xffffffea04037836 */ /* 0x000fe20000000000 */
[----:B------:R-:W-:Y:S02]  /*7750*/  SEL R30, RZ, 0x1, P1 ;  /* 0x00000001ff1e7807 */ /* 0x000fe40000800000 */
[----:B------:R-:W-:Y:S01]  /*7760*/  ISETP.GE.U32.AND P1, PT, R6, 0x7fffffaa, PT ;  /* 0x7fffffaa0600780c */ /* 0x000fe20003f26070 */
[C---:B------:R-:W-:Y:S01]  /*7770*/  VIADD R6, R4.reuse, 0xffffffeb ;  /* 0xffffffeb04067836 */ /* 0x040fe20000000000 */
[----:B------:R-:W-:Y:S02]  /*7780*/  SEL R42, RZ, 0x1fffe, P3 ;  /* 0x0001fffeff2a7807 */ /* 0x000fe40001800000 */
[----:B------:R-:W-:Y:S01]  /*7790*/  ISETP.GE.U32.AND P0, PT, R7, 0x7fffffb0, PT ;  /* 0x7fffffb00700780c */ /* 0x000fe20003f06070 */
[----:B------:R-:W-:Y:S01]  /*77a0*/  VIADD R7, R4, 0xffffffe4 ;  /* 0xffffffe404077836 */ /* 0x000fe20000000000 */
[----:B------:R-:W-:-:S02]  /*77b0*/  ISETP.GE.U32.AND P3, PT, R3, 0x7fffffab, PT ;  /* 0x7fffffab0300780c */ /* 0x000fc40003f66070 */
[----:B------:R-:W-:Y:S02]  /*77c0*/  SEL R3, RZ, 0x4, P4 ;  /* 0x00000004ff037807 */ /* 0x000fe40002000000 */
[----:B------:R-:W-:Y:S01]  /*77d0*/  ISETP.GE.U32.AND P4, PT, R6, 0x7fffffac, PT ;  /* 0x7fffffac0600780c */ /* 0x000fe20003f86070 */
[C---:B------:R-:W-:Y:S01]  /*77e0*/  VIADD R6, R4.reuse, 0xffffffe5 ;  /* 0xffffffe504067836 */ /* 0x040fe20000000000 */
[----:B------:R-:W-:Y:S02]  /*77f0*/  SEL R35, RZ, 0x7fff8, P0 ;  /* 0x0007fff8ff237807 */ /* 0x000fe40000000000 */
[----:B------:R-:W-:Y:S01]  /*7800*/  ISETP.GE.U32.AND P0, PT, R7, 0x7fffffa5, PT ;  /* 0x7fffffa50700780c */ /* 0x000fe20003f06070 */
[----:B------:R-:W-:Y:S01]  /*7810*/  VIADD R7, R4, 0xffffffe6 ;  /* 0xffffffe604077836 */ /* 0x000fe20000000000 */
[----:B------:R-:W-:Y:S02]  /*7820*/  SEL R44, RZ, 0x1, P6 ;  /* 0x00000001ff2c7807 */ /* 0x000fe40003000000 */
[----:B------:R-:W-:Y:S01]  /*7830*/  ISETP.GE.U32.AND P6, PT, R6, 0x7fffffa6, PT ;  /* 0x7fffffa60600780c */ /* 0x000fe20003fc6070 */
[----:B------:R-:W-:Y:S01]  /*7840*/  VIADD R6, R4, 0xffffffe7 ;  /* 0xffffffe704067836 */ /* 0x000fe20000000000 */
[----:B------:R-:W-:-:S02]  /*7850*/  SEL R17, RZ, 0x1fffe, P1 ;  /* 0x0001fffeff117807 */ /* 0x000fc40000800000 */
        /* <DEDUP_REMOVED lines=8> */
[----:B------:R-:W-:-:S02]  /*78e0*/  SEL R43, RZ, 0x1, P0 ;  /* 0x00000001ff2b7807 */ /* 0x000fc40000000000 */
[----:B------:R-:W-:Y:S01]  /*78f0*/  ISETP.GE.U32.AND P0, PT, R6, 0x7fffffa1, PT ;  /* 0x7fffffa10600780c */ /* 0x000fe20003f06070 */
[C---:B------:R-:W-:Y:S01]  /*7900*/  VIADD R6, R4.reuse, 0xffffffe3 ;  /* 0xffffffe304067836 */ /* 0x040fe20000000000 */
[----:B------:R-:W-:Y:S01]  /*7910*/  SEL R34, RZ, 0x1fffe, P6 ;  /* 0x0001fffeff227807 */ /* 0x000fe20003000000 */
[----:B------:R-:W-:Y:S01]  /*7920*/  VIADD R8, R4, 0xffffffcc ;  /* 0xffffffcc04087836 */ /* 0x000fe20000000000 */
[----:B------:R-:W-:Y:S02]  /*7930*/  ISETP.GE.U32.AND P6, PT, R7, 0x7fffffa3, PT ;  /* 0x7fffffa30700780c */ /* 0x000fe40003fc6070 */
        /* <DEDUP_REMOVED lines=43> */
[----:B------:R-:W-:Y:S02]  /*7bf0*/  ISETP.GE.U32.AND P4, PT, R6, 0x7fffff81, PT ;  /* 0x7fffff810600780c */ /* 0x000fe40003f86070 */
[----:B------:R-:W-:Y:S01]  /*7c00*/  SEL R6, RZ, 0x4, P6 ;  /* 0x00000004ff067807 */ /* 0x000fe20003000000 */
[----:B------:R-:W-:Y:S01]  /*7c10*/  VIADD R10, R4, 0xffffffc3 ;  /* 0xffffffc3040a7836 */ /* 0x000fe20000000000 */
[----:B------:R-:W-:Y:S01]  /*7c20*/  ISETP.GE.U32.AND P6, PT, R8, 0x7fffff83, PT ;  /* 0x7fffff830800780c */ /* 0x000fe20003fc6070 */
[----:B------:R-:W-:Y:S01]  /*7c30*/  VIADD R8, R4, 0xffffffdc ;  /* 0xffffffdc04087836 */ /* 0x000fe20000000000 */
[----:B------:R-:W-:-:S02]  /*7c40*/  SEL R23, RZ, 0x7fff8, P1 ;  /* 0x0007fff8ff177807 */ /* 0x000fc40000800000 */
[----:B------:R-:W-:Y:S02]  /*7c50*/  SEL R24, RZ, 0x1fffe, P3 ;  /* 0x0001fffeff187807 */ /* 0x000fe40001800000 */
[----:B------:R-:W-:Y:S01]  /*7c60*/  ISETP.GE.U32.AND P1, PT, R10, 0x7fffff84, PT ;  /* 0x7fffff840a00780c */ /* 0x000fe20003f26070 */
[----:B------:R-:W-:Y:S01]  /*7c70*/  VIADD R10, R4, 0xffffffdd ;  /* 0xffffffdd040a7836 */ /* 0x000fe20000000000 */
[----:B------:R-:W-:Y:S01]  /*7c80*/  ISETP.GE.U32.AND P3, PT, R8, 0x7fffff9d, PT ;  /* 0x7fffff9d0800780c */ /* 0x000fe20003f66070 */
[----:B------:R-:W-:Y:S01]  /*7c90*/  VIADD R8, R4, 0xffffffde ;  /* 0xffffffde04087836 */ /* 0x000fe20000000000 */
[----:B------:R-:W-:Y:S02]  /*7ca0*/  SEL R15, RZ, 0x4, P6 ;  /* 0x00000004ff0f7807 */ /* 0x000fe40003000000 */
[----:B------:R-:W-:Y:S02]  /*7cb0*/  SEL R13, RZ, 0x7fff8, P1 ;  /* 0x0007fff8ff0d7807 */ /* 0x000fe40000800000 */
[----:B------:R-:W-:Y:S01]  /*7cc0*/  ISETP.GE.U32.AND P6, PT, R10, 0x7fffff9e, PT ;  /* 0x7fffff9e0a00780c */ /* 0x000fe20003fc6070 */
[----:B------:R-:W-:Y:S01]  /*7cd0*/  VIADD R10, R4, 0xffffffdf ;  /* 0xffffffdf040a7836 */ /* 0x000fe20000000000 */
[----:B------:R-:W-:Y:S01]  /*7ce0*/  ISETP.GE.U32.AND P1, PT, R8, 0x7fffff9f, PT ;  /* 0x7fffff9f0800780c */ /* 0x000fe20003f26070 */
[----:B------:R-:W-:-:S02]  /*7cf0*/  VIADD R8, R4, 0xffffffd8 ;  /* 0xffffffd804087836 */ /* 0x000fc40000000000 */
[----:B------:R-:W-:Y:S01]  /*7d00*/  VIADD R18, R4, 0xffffffd9 ;  /* 0xffffffd904127836 */ /* 0x000fe20000000000 */
[----:B------:R-:W-:Y:S02]  /*7d10*/  SEL R38, RZ, 0x1, P3 ;  /* 0x00000001ff267807 */ /* 0x000fe40001800000 */
[----:B------:R-:W-:Y:S02]  /*7d20*/  SEL R16, RZ, 0x1fffe, P6 ;  /* 0x0001fffeff107807 */ /* 0x000fe40003000000 */
[----:B------:R-:W-:Y:S01]  /*7d30*/  ISETP.GE.U32.AND P3, PT, R10, 0x7fffffa0, PT ;  /* 0x7fffffa00a00780c */ /* 0x000fe20003f66070 */
        /* <DEDUP_REMOVED lines=11> */
[----:B------:R-:W-:Y:S01]  /*7df0*/  SEL R21, RZ, 0x1fffe, P1 ;  /* 0x0001fffeff157807 */ /* 0x000fe20000800000 */
[----:B------:R-:W-:Y:S01]  /*7e00*/  VIADD R36, R4, 0xffffffd6 ;  /* 0xffffffd604247836 */ /* 0x000fe20000000000 */
[----:B------:R-:W-:Y:S01]  /*7e10*/  ISETP.GE.U32.AND P1, PT, R10, 0x7fffff95, PT ;  /* 0x7fffff950a00780c */ /* 0x000fe20003f26070 */
[C---:B------:R-:W-:Y:S01]  /*7e20*/  VIADD R19, R4.reuse, 0xffffffd7 ;  /* 0xffffffd704137836 */ /* 0x040fe20000000000 */
[----:B------:R-:W-:Y:S01]  /*7e30*/  SEL R10, RZ, 0x4, P3 ;  /* 0x00000004ff0a7807 */ /* 0x000fe20001800000 */
[----:B------:R-:W-:Y:S01]  /*7e40*/  VIADD R45, R4, 0xffffffd0 ;  /* 0xffffffd0042d7836 */ /* 0x000fe20000000000 */
[----:B------:R-:W-:-:S02]  /*7e50*/  ISETP.GE.U32.AND P3, PT, R18, 0x7fffff96, PT ;  /* 0x7fffff961200780c */ /* 0x000fc40003f66070 */
[----:B------:R-:W-:Y:S01]  /*7e60*/  SEL R18, RZ, 0x7fff8, P6 ;  /* 0x0007fff8ff127807 */ /* 0x000fe20003000000 */
[----:B------:R-:W-:Y:S01]  /*7e70*/  VIADD R46, R4, 0xffffffd1 ;  /* 0xffffffd1042e7836 */ /* 0x000fe20000000000 */
[----:B------:R-:W-:Y:S02]  /*7e80*/  ISETP.GE.U32.AND P6, PT, R36, 0x7fffff97, PT ;  /* 0x7fffff972400780c */ /* 0x000fe40003fc6070 */
[----:B------:R-:W-:Y:S02]  /*7e90*/  SEL R36, RZ, 0x1, P1 ;  /* 0x00000001ff247807 */ /* 0x000fe40000800000 */
[----:B------:R-:W-:Y:S02]  /*7ea0*/  ISETP.GE.U32.AND P1, PT, R19, 0x7fffff98, PT ;  /* 0x7fffff981300780c */ /* 0x000fe40003f26070 */
[----:B------:R-:W-:Y:S01]  /*7eb0*/  SEL R19, RZ, 0x1fffe, P3 ;  /* 0x0001fffeff137807 */ /* 0x000fe20001800000 */
[----:B------:R-:W-:Y:S01]  /*7ec0*/  VIADD R48, R4, 0xffffffd2 ;  /* 0xffffffd204307836 */ /* 0x000fe20000000000 */
[----:B------:R-:W-:-:S02]  /*7ed0*/  ISETP.GE.U32.AND P3, PT, R45, 0x7fffff91, PT ;  /* 0x7fffff912d00780c */ /* 0x000fc40003f66070 */
[----:B------:R-:W-:Y:S02]  /*7ee0*/  SEL R45, RZ, 0x4, P6 ;  /* 0x00000004ff2d7807 */ /* 0x000fe40003000000 */
[----:B------:R-:W-:Y:S01]  /*7ef0*/  ISETP.GE.U32.AND P6, PT, R46, 0x7fffff92, PT ;  /* 0x7fffff922e00780c */ /* 0x000fe20003fc6070 */
[----:B------:R-:W-:Y:S01]  /*7f00*/  VIADD R46, R4, 0xffffffd3 ;  /* 0xffffffd3042e7836 */ /* 0x000fe20000000000 */
[----:B------:R-:W-:Y:S02]  /*7f10*/  SEL R47, RZ, 0x1, P3 ;  /* 0x00000001ff2f7807 */ /* 0x000fe40001800000 */
[----:B------:R-:W-:Y:S02]  /*7f20*/  ISETP.GE.U32.AND P3, PT, R48, 0x7fffff93, PT ;  /* 0x7fffff933000780c */ /* 0x000fe40003f66070 */
[----:B------:R-:W-:Y:S02]  /*7f30*/  SEL R48, RZ, 0x1fffe, P6 ;  /* 0x0001fffeff307807 */ /* 0x000fe40003000000 */
[----:B------:R-:W-:-:S02]  /*7f40*/  ISETP.GE.U32.AND P6, PT, R46, 0x7fffff94, PT ;  /* 0x7fffff942e00780c */ /* 0x000fc40003fc6070 */
[----:B------:R-:W-:Y:S01]  /*7f50*/  SEL R46, RZ, 0x1, P0 ;  /* 0x00000001ff2e7807 */ /* 0x000fe20000000000 */
[----:B------:R-:W-:-:S04]  /*7f60*/  IMAD.IADD R17, R44, 0x1, R17 ;  /* 0x000000012c117824 */ /* 0x000fc800078e0211 */
[----:B------:R-:W-:Y:S01]  /*7f70*/  IMAD.IADD R32, R46, 0x1, R32 ;  /* 0x000000012e207824 */ /* 0x000fe200078e0220 */
[----:B------:R-:W-:Y:S01]  /*7f80*/  LOP3.LUT R17, R17, 0x3, RZ, 0xc0, !PT ;  /* 0x0000000311117812 */ /* 0x000fe200078ec0ff */
[----:B------:R-:W-:Y:S01]  /*7f90*/  IMAD.IADD R30, R30, 0x1, R42 ;  /* 0x000000011e1e7824 */ /* 0x000fe200078e022a */
[----:B------:R-:W-:Y:S01]  /*7fa0*/  SEL R42, RZ, 0x1, P4 ;  /* 0x00000001ff2a7807 */ /* 0x000fe20002000000 */
[----:B------:R-:W-:Y:S01]  /*7fb0*/  IMAD.IADD R34, R43, 0x1, R34 ;  /* 0x000000012b227824 */ /* 0x000fe200078e0222 */
[----:B------:R-:W-:Y:S01]  /*7fc0*/  LOP3.LUT R32, R32, 0x3, RZ, 0xc0, !PT ;  /* 0x0000000320207812 */ /* 0x000fe200078ec0ff */
[----:B------:R-:W-:Y:S01]  /*7fd0*/  IMAD.IADD R28, R41, 0x1, R28 ;  /* 0x00000001291c7824 */ /* 0x000fe200078e021c */
[----:B------:R-:W-:Y:S01]  /*7fe0*/  IADD3 R12, PT, PT, R17, R33, R12 ;  /* 0x00000021110c7210 */ /* 0x000fe20007ffe00c */
[----:B------:R-:W-:Y:S01]  /*7ff0*/  IMAD.IADD R24, R42, 0x1, R24 ;  /* 0x000000012a187824 */ /* 0x000fe200078e0218 */
[----:B------:R-:W-:Y:S01]  /*8000*/  LOP3.LUT R34, R34, 0x3, RZ, 0xc0, !PT ;  /* 0x0000000322227812 */ /* 0x000fe200078ec0ff */
[----:B------:R-:W-:Y:S01]  /*8010*/  IMAD.IADD R16, R38, 0x1, R16 ;  /* 0x0000000126107824 */ /* 0x000fe200078e0210 */
[----:B------:R-:W-:Y:S01]  /*8020*/  IADD3 R22, PT, PT, R32, R29, R22 ;  /* 0x0000001d20167210 */ /* 0x000fe20007ffe016 */
[----:B------:R-:W-:Y:S01]  /*8030*/  IMAD.IADD R14, R14, 0x1, R39 ;  /* 0x000000010e0e7824 */ /* 0x000fe200078e0227 */
[----:B------:R-:W-:Y:S01]  /*8040*/  IADD3 R7, PT, PT, R34, R31, R7 ;  /* 0x0000001f22077210 */ /* 0x000fe20007ffe007 */
[----:B------:R-:W-:Y:S01]  /*8050*/  IMAD.IADD R26, R40, 0x1, R26 ;  /* 0x00000001281a7824 */ /* 0x000fe200078e021a */
[----:B------:R-:W-:Y:S01]  /*8060*/  LOP3.LUT R22, R22, 0xf, RZ, 0xc0, !PT ;  /* 0x0000000f16167812 */ /* 0x000fe200078ec0ff */
[----:B------:R-:W-:Y:S01]  /*8070*/  IMAD.SHL.U32 R12, R12, 0x100, RZ ;  /* 0x000001000c0c7824 */ /* 0x000fe200078e00ff */
[----:B------:R-:W-:Y:S01]  /*8080*/  LOP3.LUT R30, R30, 0x3, RZ, 0xc0, !PT ;  /* 0x000000031e1e7812 */ /* 0x000fe200078ec0ff */
[----:B------:R-:W-:Y:S01]  /*8090*/  IMAD.IADD R21, R37, 0x1, R21 ;  /* 0x0000000125157824 */ /* 0x000fe200078e0215 */
[----:B------:R-:W-:Y:S01]  /*80a0*/  LOP3.LUT R28, R28, 0x3, RZ, 0xc0, !PT ;  /* 0x000000031c1c7812 */ /* 0x000fe200078ec0ff */
[----:B------:R-:W-:Y:S01]  /*80b0*/  IMAD.IADD R47, R47, 0x1, R48 ;  /* 0x000000012f2f7824 */ /* 0x000fe200078e0230 */
[----:B------:R-:W-:-:S02]  /*80c0*/  LOP3.LUT R24, R24, 0x3, RZ, 0xc0, !PT ;  /* 0x0000000318187812 */ /* 0x000fc400078ec0ff */
[----:B------:R-:W-:Y:S01]  /*80d0*/  LOP3.LUT R16, R16, 0x3, RZ, 0xc0, !PT ;  /* 0x0000000310107812 */ /* 0x000fe200078ec0ff */
[----:B------:R-:W-:Y:S01]  /*80e0*/  IMAD R7, R7, 0x10, R22 ;  /* 0x0000001007077824 */ /* 0x000fe200078e0216 */
[----:B------:R-:W-:Y:S01]  /*80f0*/  IADD3 R3, PT, PT, R30, R35, R3 ;  /* 0x000000231e037210 */ /* 0x000fe20007ffe003 */
[----:B------:R-:W-:Y:S01]  /*8100*/  IMAD.IADD R19, R36, 0x1, R19 ;  /* 0x0000000124137824 */ /* 0x000fe200078e0213 */
[----:B------:R-:W-:Y:S01]  /*8110*/  LOP3.LUT R14, R14, 0x3, RZ, 0xc0, !PT ;  /* 0x000000030e0e7812 */ /* 0x000fe200078ec0ff */
[----:B------:R-:W0:Y:S01]  /*8120*/  LDC.64 R38, c[0x0][0x3a8] ;  /* 0x0000ea00ff267b82 */ /* 0x000e220000000a00 */
[----:B------:R-:W-:Y:S02]  /*8130*/  LOP3.LUT R26, R26, 0x3, RZ, 0xc0, !PT ;  /* 0x000000031a1a7812 */ /* 0x000fe400078ec0ff */
[----:B------:R-:W-:Y:S02]  /*8140*/  IADD3 R11, PT, PT, R28, R25, R11 ;  /* 0x000000191c0b7210 */ /* 0x000fe40007ffe00b */
[----:B------:R-:W-:-:S02]  /*8150*/  IADD3 R13, PT, PT, R24, R13, R15 ;  /* 0x0000000d180d7210 */ /* 0x000fc40007ffe00f */
[----:B------:R-:W-:Y:S02]  /*8160*/  IADD3 R8, PT, PT, R16, R20, R8 ;  /* 0x0000001410087210 */ /* 0x000fe40007ffe008 */
[----:B------:R-:W-:Y:S02]  /*8170*/  LOP3.LUT R12, R12, 0xf00, RZ, 0xe2, !PT ;  /* 0x00000f000c0c7812 */ /* 0x000fe400078ee2ff */
[----:B------:R-:W-:Y:S02]  /*8180*/  LOP3.LUT R21, R21, 0x3, RZ, 0xc0, !PT ;  /* 0x0000000315157812 */ /* 0x000fe400078ec0ff */
[----:B------:R-:W-:Y:S02]  /*8190*/  SEL R15, RZ, 0x4, P3 ;  /* 0x00000004ff0f7807 */ /* 0x000fe40001800000 */
[----:B------:R-:W-:Y:S02]  /*81a0*/  SEL R16, RZ, 0x7fff8, P6 ;  /* 0x0007fff8ff107807 */ /* 0x000fe40003000000 */
[----:B------:R-:W-:Y:S01]  /*81b0*/  LOP3.LUT R47, R47, 0x3, RZ, 0xc0, !PT ;  /* 0x000000032f2f7812 */ /* 0x000fe200078ec0ff */
[----:B------:R-:W-:Y:S01]  /*81c0*/  IMAD R3, R3, 0x1000, R12 ;  /* 0x0000100003037824 */ /* 0x000fe200078e020c */
[----:B------:R-:W-:Y:S01]  /*81d0*/  IADD3 R9, PT, PT, R14, R27, R9 ;  /* 0x0000001b0e097210 */ /* 0x000fe20007ffe009 */
[----:B------:R-:W-:Y:S01]  /*81e0*/  IMAD.SHL.U32 R11, R11, 0x100, RZ ;  /* 0x000001000b0b7824 */ /* 0x000fe200078e00ff */
[----:B------:R-:W-:-:S02]  /*81f0*/  IADD3 R6, PT, PT, R26, R23, R6 ;  /* 0x000000171a067210 */ /* 0x000fc40007ffe006 */
[----:B------:R-:W-:Y:S02]  /*8200*/  LOP3.LUT R13, R13, 0xf, RZ, 0xc0, !PT ;  /* 0x0000000f0d0d7812 */ /* 0x000fe400078ec0ff */
[----:B------:R-:W-:Y:S02]  /*8210*/  LOP3.LUT R7, R7, 0xff, RZ, 0xc0, !PT ;  /* 0x000000ff07077812 */ /* 0x000fe400078ec0ff */
[----:B------:R-:W-:Y:S02]  /*8220*/  SEL R14, RZ, 0x7fff8, P1 ;  /* 0x0007fff8ff0e7807 */ /* 0x000fe40000800000 */
[----:B------:R-:W-:Y:S02]  /*8230*/  LOP3.LUT R19, R19, 0x3, RZ, 0xc0, !PT ;  /* 0x0000000313137812 */ /* 0x000fe400078ec0ff */
[----:B------:R-:W-:Y:S02]  /*8240*/  IADD3 R10, PT, PT, R21, R18, R10 ;  /* 0x00000012150a7210 */ /* 0x000fe40007ffe00a */
[----:B------:R-:W-:Y:S01]  /*8250*/  IADD3 R15, PT, PT, R47, R16, R15 ;  /* 0x000000102f0f7210 */ /* 0x000fe20007ffe00f */
[----:B------:R-:W-:Y:S01]  /*8260*/  IMAD R6, R6, 0x10, R13 ;  /* 0x0000001006067824 */ /* 0x000fe200078e020d */
[----:B------:R-:W-:Y:S01]  /*8270*/  IADD3 R14, PT, PT, R19, R14, R45 ;  /* 0x0000000e130e7210 */ /* 0x000fe20007ffe02d */
[----:B------:R-:W-:Y:S01]  /*8280*/  IMAD.IADD R3, R3, 0x1, R7 ;  /* 0x0000000103037824 */ /* 0x000fe200078e0207 */
[----:B------:R-:W-:Y:S01]  /*8290*/  LOP3.LUT R15, R15, 0xf, RZ, 0xc0, !PT ;  /* 0x0000000f0f0f7812 */ /* 0x000fe200078ec0ff */
[----:B------:R-:W-:Y:S01]  /*82a0*/  IMAD.SHL.U32 R10, R10, 0x100, RZ ;  /* 0x000001000a0a7824 */ /* 0x000fe200078e00ff */
[----:B------:R-:W-:-:S02]  /*82b0*/  LOP3.LUT R11, R11, 0xf00, RZ, 0xe2, !PT ;  /* 0x00000f000b0b7812 */ /* 0x000fc400078ee2ff */
[----:B------:R-:W-:Y:S01]  /*82c0*/  LOP3.LUT R16, R3, 0xffff, RZ, 0xc0, !PT ;  /* 0x0000ffff03107812 */ /* 0x000fe200078ec0ff */
[----:B------:R-:W-:Y:S01]  /*82d0*/  IMAD R14, R14, 0x10, R15 ;  /* 0x000000100e0e7824 */ /* 0x000fe200078e020f */
[----:B------:R-:W-:Y:S01]  /*82e0*/  LOP3.LUT R6, R6, 0xff, RZ, 0xc0, !PT ;  /* 0x000000ff06067812 */ /* 0x000fe200078ec0ff */
[----:B------:R-:W-:Y:S01]  /*82f0*/  IMAD R9, R9, 0x1000, R11 ;  /* 0x0000100009097824 */ /* 0x000fe200078e020b */
[----:B------:R-:W-:Y:S02]  /*8300*/  LOP3.LUT R10, R10, 0xf00, RZ, 0xe2, !PT ;  /* 0x00000f000a0a7812 */ /* 0x000fe400078ee2ff */
[----:B------:R-:W-:Y:S01]  /*8310*/  SHF.R.U32.HI R3, RZ, 0x2, R16 ;  /* 0x00000002ff037819 */ /* 0x000fe20000011610 */
[----:B------:R-:W-:Y:S01]  /*8320*/  IMAD.IADD R17, R9, 0x1, R6 ;  /* 0x0000000109117824 */ /* 0x000fe200078e0206 */
[----:B------:R-:W-:Y:S01]  /*8330*/  LOP3.LUT R14, R14, 0xff, RZ, 0xc0, !PT ;  /* 0x000000ff0e0e7812 */ /* 0x000fe200078ec0ff */
[----:B------:R-:W-:Y:S01]  /*8340*/  IMAD R8, R8, 0x1000, R10 ;  /* 0x0000100008087824 */ /* 0x000fe200078e020a */
[----:B------:R-:W-:-:S02]  /*8350*/  SHF.R.U32.HI R6, RZ, 0x3, R16 ;  /* 0x00000003ff067819 */ /* 0x000fc40000011610 */
[----:B------:R-:W-:Y:S01]  /*8360*/  LOP3.LUT P3, RZ, R3, 0x1, RZ, 0xc0, !PT ;  /* 0x0000000103ff7812 */ /* 0x000fe2000786c0ff */
[----:B------:R-:W-:Y:S01]  /*8370*/  IMAD R3, R0, R5, RZ ;  /* 0x0000000500037224 */ /* 0x000fe200078e02ff */
[----:B------:R-:W-:Y:S01]  /*8380*/  LOP3.LUT P1, RZ, R6, 0x1, RZ, 0xc0, !PT ;  /* 0x0000000106ff7812 */ /* 0x000fe2000782c0ff */
[----:B------:R-:W-:Y:S01]  /*8390*/  IMAD.IADD R18, R8, 0x1, R14 ;  /* 0x0000000108127824 */ /* 0x000fe200078e020e */
[----:B------:R-:W-:Y:S01]  /*83a0*/  PRMT R64, RZ, 0x7610, R64 ;  /* 0x00007610ff407816 */ /* 0x000fe20000000040 */
[----:B0-----:R-:W-:Y:S01]  /*83b0*/  IMAD R5, R38, 0x1d, RZ ;  /* 0x0000001d26057824 */ /* 0x001fe200078e02ff */
[----:B------:R-:W-:Y:S02]  /*83c0*/  UIADD3 UR6, UPT, UPT, UR9, 0x10000, URZ ;  /* 0x0001000009067890 */ /* 0x000fe4000fffe0ff */
[----:B------:R-:W-:Y:S01]  /*83d0*/  UIADD3 UR10, UPT, UPT, UR8, UR10, URZ ;  /* 0x0000000a080a7290 */ /* 0x000fe2000fffe0ff */
[----:B------:R-:W-:Y:S01]  /*83e0*/  UMOV UR7, 0x1 ;  /* 0x0000000100077882 */ /* 0x000fe20000000000 */
[----:B-1----:R-:W-:Y:S10]  /*83f0*/  BRA.U UP0, `(.L_x_5) ;  /* 0x0000000100187547 */ /* 0x002ff4000b800000 */
[----:B------:R-:W-:Y:S01]  /*8400*/  ELECT P6, URZ, PT ;  /* 0x0000000000ff782f */ /* 0x000fe200038c0000 */
[----:B------:R-:W-:Y:S01]  /*8410*/  IMAD.MOV.U32 R0, RZ, RZ, 0x1 ;  /* 0x00000001ff007424 */ /* 0x000fe200078e00ff */
[----:B------:R-:W-:Y:S01]  /*8420*/  UMOV UR5, 0x40 ;  /* 0x0000004000057882 */ /* 0x000fe20000000000 */
[----:B------:R-:W-:Y:S01]  /*8430*/  UVIRTCOUNT.DEALLOC.SMPOOL 0x80 ;  /* 0x000000800000784c */ /* 0x000fe20000000000 */
[----:B------:R-:W-:-:S09]  /*8440*/  ULEA UR5, UR4, UR5, 0x18 ;  /* 0x0000000504057291 */ /* 0x000fd2000f8ec0ff */
[----:B------:R0:W-:Y:S03]  /*8450*/  @P6 STS.U8 [UR5], R0 ;  /* 0x00000000ff006988 */ /* 0x0001e60008000005 */
.L_x_5:
[----:B------:R-:W-:Y:S01]  /*8460*/  STTM.x64 tmem[UR10], RZ ;  /* 0x000000ff000079ed */ /* 0x000fe2000834000a */
[----:B------:R-:W-:Y:S01]  /*8470*/  STTM.x64 tmem[UR10+0x40], RZ ;  /* 0x000040ff000079ed */ /* 0x000fe2000834000a */
[----:B------:R-:W-:Y:S01]  /*8480*/  STTM.x64 tmem[UR10+0x80], RZ ;  /* 0x000080ff000079ed */ /* 0x000fe2000834000a */
[----:B------:R-:W-:Y:S01]  /*8490*/  STTM.x64 tmem[UR10+0xc0], RZ ;  /* 0x0000c0ff000079ed */ /* 0x000fe2000834000a */
[----:B------:R-:W1:Y:S02]  /*84a0*/  FENCE.VIEW.ASYNC.T ;  /* 0x00000000000073c6 */ /* 0x000e640000000200 */
[----:B-1----:R-:W-:Y:S01]  /*84b0*/  VOTEU.ALL UP1, P2 ;  /* 0x0000000000ff7886 */ /* 0x002fe20001020000 */
[----:B------:R-:W-:Y:S01]  /*84c0*/  VOTEU.ALL UP2, P2 ;  /* 0x0000000000ff7886 */ /* 0x000fe20001040000 */
[C---:B------:R-:W-:Y:S01]  /*84d0*/  IMAD R15, R38.reuse, 0x3a, RZ ;  /* 0x0000003a260f7824 */ /* 0x040fe200078e02ff */
[----:B0-----:R-:W-:Y:S01]  /*84e0*/  LEA R0, P6, R3, UR12, 0x1 ;  /* 0x0000000c03007c11 */ /* 0x001fe2000f8c08ff */
[----:B------:R-:W-:Y:S01]  /*84f0*/  IMAD R13, R38, 0x38, RZ ;  /* 0x00000038260d7824 */ /* 0x000fe200078e02ff */
[----:B------:R-:W-:-:S04]  /*8500*/  @!UP1 UIADD3 UR4, UPT, UPT, -UR7, 0x100000, URZ ;  /* 0x0010000007049890 */ /* 0x000fc8000fffe1ff */
[----:B------:R-:W-:Y:S02]  /*8510*/  @!UP1 USHF.L.U32 UR5, UR4, 0xb, URZ ;  /* 0x0000000b04059899 */ /* 0x000fe400080006ff */
[----:B------:R-:W-:Y:S01]  /*8520*/  @!UP1 USHF.L.U32 UR4, UR4, 0x1, URZ ;  /* 0x0000000104049899 */ /* 0x000fe200080006ff */
[----:B------:R-:W-:Y:S01]  /*8530*/  BAR.SYNC.DEFER_BLOCKING 0x0 ;  /* 0x0000000000007b1d */ /* 0x000fe20000010000 */
[----:B------:R-:W-:Y:S01]  /*8540*/  LEA.HI.X.SX32 R3, R3, UR13, 0x1, P6 ;  /* 0x0000000d03037c11 */ /* 0x000fe2000b0f0eff */
[C---:B------:R-:W-:Y:S01]  /*8550*/  IMAD R20, R38.reuse, 0x1c, RZ ;  /* 0x0000001c26147824 */ /* 0x040fe200078e02ff */
[-C--:B------:R-:W-:Y:S01]  /*8560*/  IADD3 R6, P6, PT, R15, R0.reuse, RZ ;  /* 0x000000000f067210 */ /* 0x080fe20007fde0ff */
[C---:B------:R-:W-:Y:S01]  /*8570*/  IMAD R12, R38.reuse, 0x36, RZ ;  /* 0x00000036260c7824 */ /* 0x040fe200078e02ff */
[----:B------:R-:W-:Y:S02]  /*8580*/  PRMT R65, RZ, 0x7610, R65 ;  /* 0x00007610ff417816 */ /* 0x000fe40000000041 */
[----:B------:R-:W-:Y:S01]  /*8590*/  SHF.R.U32.HI R8, RZ, 0x5, R16 ;  /* 0x00000005ff087819 */ /* 0x000fe20000011610 */
[----:B------:R0:W-:Y:S01]  /*85a0*/  STL [R1+0x520], R6 ;  /* 0x0005200601007387 */ /* 0x0001e20000100800 */
[----:B------:R-:W-:Y:S01]  /*85b0*/  LEA.HI.X.SX32 R7, R5, R3, 0x1, P6 ;  /* 0x0000000305077211 */ /* 0x000fe200030f0eff */
[----:B------:R-:W-:Y:S01]  /*85c0*/  IMAD R36, R38, 0x1a, RZ ;  /* 0x0000001a26247824 */ /* 0x000fe200078e02ff */
[----:B------:R-:W-:-:S02]  /*85d0*/  IADD3 R9, P6, PT, R13, R0, RZ ;  /* 0x000000000d097210 */ /* 0x000fc40007fde0ff */
[----:B------:R-:W-:Y:S01]  /*85e0*/  PRMT R60, RZ, 0x7610, R60 ;  /* 0x00007610ff3c7816 */ /* 0x000fe2000000003c */
[----:B------:R1:W-:Y:S01]  /*85f0*/  STL [R1+0x518], R7 ;  /* 0x0005180701007387 */ /* 0x0003e20000100800 */
[----:B------:R-:W-:Y:S01]  /*8600*/  PRMT R62, RZ, 0x7610, R62 ;  /* 0x00007610ff3e7816 */ /* 0x000fe2000000003e */
[C---:B------:R-:W-:Y:S01]  /*8610*/  IMAD R40, R38.reuse, 0x18, RZ ;  /* 0x0000001826287824 */ /* 0x040fe200078e02ff */
[----:B------:R-:W-:Y:S02]  /*8620*/  PRMT R57, RZ, 0x7610, R57 ;  /* 0x00007610ff397816 */ /* 0x000fe40000000039 */
[----:B------:R-:W-:Y:S01]  /*8630*/  PRMT R58, RZ, 0x7610, R58 ;  /* 0x00007610ff3a7816 */ /* 0x000fe2000000003a */
[----:B------:R-:W-:Y:S01]  /*8640*/  IMAD R37, R38, 0x16, RZ ;  /* 0x0000001626257824 */ /* 0x000fe200078e02ff */
[----:B------:R-:W-:Y:S02]  /*8650*/  PRMT R52, RZ, 0x7610, R52 ;  /* 0x00007610ff347816 */ /* 0x000fe40000000034 */
[----:B------:R-:W-:Y:S01]  /*8660*/  PRMT R56, RZ, 0x7610, R56 ;  /* 0x00007610ff387816 */ /* 0x000fe20000000038 */
[----:B------:R-:W2:Y:S02]  /*8670*/  FENCE.VIEW.ASYNC.S ;  /* 0x00000000000073c6 */ /* 0x000ea40000000000 */
[----:B--2---:R2:W3:Y:S02]  /*8680*/  @!UP2 SYNCS.EXCH.64 URZ, [UR6], UR4 ;  /* 0x0000000406ffa5b2 */ /* 0x0044e40008000100 */
[----:B---3--:R-:W-:Y:S01]  /*8690*/  BAR.SYNC.DEFER_BLOCKING 0x0 ;  /* 0x0000000000007b1d */ /* 0x008fe20000010000 */
[----:B------:R-:W-:-:S02]  /*86a0*/  LEA.HI.X.SX32 R11, R20, R3, 0x1, P6 ;  /* 0x00000003140b7211 */ /* 0x000fc400030f0eff */
[----:B------:R-:W-:Y:S02]  /*86b0*/  SHF.R.U32.HI R5, RZ, 0x4, R16 ;  /* 0x00000004ff057819 */ /* 0x000fe40000011610 */
[----:B------:R-:W-:Y:S01]  /*86c0*/  IADD3 R10, P6, PT, R12, R0, RZ ;  /* 0x000000000c0a7210 */ /* 0x000fe20007fde0ff */
[C---:B------:R-:W-:Y:S01]  /*86d0*/  IMAD R84, R38.reuse, 0x14, RZ ;  /* 0x0000001426547824 */ /* 0x040fe200078e02ff */
[----:B------:R-:W-:Y:S01]  /*86e0*/  PRMT R26, RZ, 0x7610, R26 ;  /* 0x00007610ff1a7816 */ /* 0x000fe2000000001a */
[----:B------:R-:W-:Y:S01]  /*86f0*/  STL [R1+0x514], R9 ;  /* 0x0005140901007387 */ /* 0x000fe20000100800 */
[----:B------:R-:W-:Y:S01]  /*8700*/  PRMT R50, RZ, 0x7610, R50 ;  /* 0x00007610ff327816 */ /* 0x000fe20000000032 */
[C---:B------:R-:W-:Y:S01]  /*8710*/  IMAD R41, R38.reuse, 0x12, RZ ;  /* 0x0000001226297824 */ /* 0x040fe200078e02ff */
[----:B------:R-:W-:Y:S01]  /*8720*/  PRMT R24, RZ, 0x7610, R24 ;  /* 0x00007610ff187816 */ /* 0x000fe20000000018 */
[----:B------:R3:W-:Y:S01]  /*8730*/  STL [R1+0x510], R11 ;  /* 0x0005100b01007387 */ /* 0x0007e20000100800 */
[----:B------:R-:W-:Y:S01]  /*8740*/  PRMT R25, RZ, 0x7610, R25 ;  /* 0x00007610ff197816 */ /* 0x000fe20000000019 */
[----:B------:R-:W4:Y:S02]  /*8750*/  LDCU UR11, c[0x0][0x3b0] ;  /* 0x00007600ff0b77ac */ /* 0x000f240008000800 */
[----:B------:R0:W5:Y:S01]  /*8760*/  @P3 LDG.E.U16 R64, desc[UR20][R6.64] ;  /* 0x0000001406403981 */ /* 0x000162000c1e1500 */
[----:B------:R-:W-:Y:S01]  /*8770*/  LOP3.LUT P3, RZ, R5, 0x1, RZ, 0xc0, !PT ;  /* 0x0000000105ff7812 */ /* 0x000fe2000786c0ff */
[----:B------:R-:W-:-:S02]  /*8780*/  IMAD R5, R38, 0x1b, RZ ;  /* 0x0000001b26057824 */ /* 0x000fc400078e02ff */
[----:B0-----:R-:W-:Y:S02]  /*8790*/  @P1 IMAD.MOV.U32 R6, RZ, RZ, R9 ;  /* 0x000000ffff061224 */ /* 0x001fe400078e0009 */
[----:B-1----:R-:W-:Y:S02]  /*87a0*/  @P1 IMAD.MOV.U32 R7, RZ, RZ, R11 ;  /* 0x000000ffff071224 */ /* 0x002fe400078e000b */
[----:B---3--:R-:W-:-:S03]  /*87b0*/  IMAD R11, R38, 0x34, RZ ;  /* 0x00000034260b7824 */ /* 0x008fc600078e02ff */
[----:B------:R0:W5:Y:S01]  /*87c0*/  @P1 LDG.E.U16 R65, desc[UR20][R6.64] ;  /* 0x0000001406411981 */ /* 0x000162000c1e1500 */
[----:B------:R-:W-:Y:S02]  /*87d0*/  LOP3.LUT P1, RZ, R8, 0x1, RZ, 0xc0, !PT ;  /* 0x0000000108ff7812 */ /* 0x000fe4000782c0ff */
[-C--:B------:R-:W-:Y:S01]  /*87e0*/  LEA.HI.X.SX32 R14, R5, R3.reuse, 0x1, P6 ;  /* 0x00000003050e7211 */ /* 0x080fe200030f0eff */
[----:B------:R1:W-:Y:S01]  /*87f0*/  STL [R1+0x50c], R10 ;  /* 0x00050c0a01007387 */ /* 0x0003e20000100800 */
[----:B------:R-:W-:Y:S02]  /*8800*/  IADD3 R9, P6, PT, R11, R0, RZ ;  /* 0x000000000b097210 */ /* 0x000fe40007fde0ff */
[----:B------:R-:W-:Y:S01]  /*8810*/  SHF.R.U32.HI R5, RZ, 0x6, R16 ;  /* 0x00000006ff057819 */ /* 0x000fe20000011610 */
[----:B------:R3:W-:Y:S01]  /*8820*/  STL [R1+0x508], R14 ;  /* 0x0005080e01007387 */ /* 0x0007e20000100800 */
[----:B------:R-:W-:Y:S01]  /*8830*/  LEA.HI.X.SX32 R19, R36, R3, 0x1, P6 ;  /* 0x0000000324137211 */ /* 0x000fe200030f0eff */
[----:B0-----:R-:W-:-:S02]  /*8840*/  @P3 IMAD.MOV.U32 R6, RZ, RZ, R10 ;  /* 0x000000ffff063224 */ /* 0x001fc400078e000a */
[----:B------:R-:W-:Y:S02]  /*8850*/  @P3 IMAD.MOV.U32 R7, RZ, RZ, R14 ;  /* 0x000000ffff073224 */ /* 0x000fe400078e000e */
[----:B-1----:R-:W-:-:S03]  /*8860*/  IMAD R10, R38, 0x32, RZ ;  /* 0x00000032260a7824 */ /* 0x002fc600078e02ff */
[----:B------:R0:W5:Y:S01]  /*8870*/  @P3 LDG.E.U16 R60, desc[UR20][R6.64] ;  /* 0x00000014063c3981 */ /* 0x000162000c1e1500 */
[----:B------:R-:W-:Y:S01]  /*8880*/  LOP3.LUT P3, RZ, R5, 0x1, RZ, 0xc0, !PT ;  /* 0x0000000105ff7812 */ /* 0x000fe2000786c0ff */
[----:B------:R-:W-:Y:S01]  /*8890*/  IMAD R5, R38, 0x19, RZ ;  /* 0x0000001926057824 */ /* 0x000fe200078e02ff */
[----:B------:R-:W-:Y:S01]  /*88a0*/  SHF.R.U32.HI R8, RZ, 0x7, R16 ;  /* 0x00000007ff087819 */ /* 0x000fe20000011610 */
[----:B------:R1:W-:Y:S01]  /*88b0*/  STL [R1+0x504], R9 ;  /* 0x0005040901007387 */ /* 0x0003e20000100800 */
[----:B---3--:R-:W-:-:S03]  /*88c0*/  IADD3 R14, P6, PT, R10, R0, RZ ;  /* 0x000000000a0e7210 */ /* 0x008fc60007fde0ff */
[----:B------:R3:W-:Y:S01]  /*88d0*/  STL [R1+0x500], R19 ;  /* 0x0005001301007387 */ /* 0x0007e20000100800 */
[----:B0-----:R-:W-:Y:S02]  /*88e0*/  @P1 IMAD.MOV.U32 R6, RZ, RZ, R9 ;  /* 0x000000ffff061224 */ /* 0x001fe400078e0009 */
[----:B------:R-:W-:Y:S02]  /*88f0*/  @P1 IMAD.MOV.U32 R7, RZ, RZ, R19 ;  /* 0x000000ffff071224 */ /* 0x000fe400078e0013 */
[----:B-1----:R-:W-:-:S03]  /*8900*/  IMAD R9, R38, 0x30, RZ ;  /* 0x0000003026097824 */ /* 0x002fc600078e02ff */
[----:B------:R0:W5:Y:S01]  /*8910*/  @P1 LDG.E.U16 R62, desc[UR20][R6.64] ;  /* 0x00000014063e1981 */ /* 0x000162000c1e1500 */
[----:B------:R-:W-:Y:S02]  /*8920*/  LOP3.LUT P1, RZ, R8, 0x1, RZ, 0xc0, !PT ;  /* 0x0000000108ff7812 */ /* 0x000fe4000782c0ff */
[-C--:B---3--:R-:W-:Y:S01]  /*8930*/  LEA.HI.X.SX32 R19, R5, R3.reuse, 0x1, P6 ;  /* 0x0000000305137211 */ /* 0x088fe200030f0eff */
[----:B------:R1:W-:Y:S01]  /*8940*/  STL [R1+0x4fc], R14 ;  /* 0x0004fc0e01007387 */ /* 0x0003e20000100800 */
[----:B------:R-:W-:Y:S02]  /*8950*/  IADD3 R21, P6, PT, R9, R0, RZ ;  /* 0x0000000009157210 */ /* 0x000fe40007fde0ff */
[----:B------:R-:W-:Y:S01]  /*8960*/  SHF.R.U32.HI R5, RZ, 0x8, R16 ;  /* 0x00000008ff057819 */ /* 0x000fe20000011610 */
[----:B0-----:R-:W-:Y:S01]  /*8970*/  @P3 IMAD.MOV.U32 R6, RZ, RZ, R14 ;  /* 0x000000ffff063224 */ /* 0x001fe200078e000e */
[----:B------:R-:W-:Y:S01]  /*8980*/  LEA.HI.X.SX32 R22, R40, R3, 0x1, P6 ;  /* 0x0000000328167211 */ /* 0x000fe200030f0eff */
[----:B------:R-:W-:Y:S01]  /*8990*/  @P3 IMAD.MOV.U32 R7, RZ, RZ, R19 ;  /* 0x000000ffff073224 */ /* 0x000fe200078e0013 */
[----:B------:R0:W-:Y:S01]  /*89a0*/  STL [R1+0x4f8], R19 ;  /* 0x0004f81301007387 */ /* 0x0001e20000100800 */
[----:B------:R-:W-:-:S03]  /*89b0*/  IMAD R8, R38, 0x2e, RZ ;  /* 0x0000002e26087824 */ /* 0x000fc600078e02ff */
[----:B------:R3:W5:Y:S01]  /*89c0*/  @P3 LDG.E.U16 R57, desc[UR20][R6.64] ;  /* 0x0000001406393981 */ /* 0x000762000c1e1500 */
[----:B------:R-:W-:Y:S01]  /*89d0*/  LOP3.LUT P3, RZ, R5, 0x1, RZ, 0xc0, !PT ;  /* 0x0000000105ff7812 */ /* 0x000fe2000786c0ff */
[----:B------:R-:W-:Y:S01]  /*89e0*/  IMAD R5, R38, 0x17, RZ ;  /* 0x0000001726057824 */ /* 0x000fe200078e02ff */
[----:B-1----:R-:W-:Y:S01]  /*89f0*/  SHF.R.U32.HI R14, RZ, 0x9, R16 ;  /* 0x00000009ff0e7819 */ /* 0x002fe20000011610 */
[----:B------:R1:W-:Y:S01]  /*8a00*/  STL [R1+0x4f4], R21 ;  /* 0x0004f41501007387 */ /* 0x0003e20000100800 */
[----:B0-----:R-:W-:-:S03]  /*8a10*/  IADD3 R19, P6, PT, R8, R0, RZ ;  /* 0x0000000008137210 */ /* 0x001fc60007fde0ff */
[----:B------:R-:W-:Y:S01]  /*8a20*/  STL [R1+0x4f0], R22 ;  /* 0x0004f01601007387 */ /* 0x000fe20000100800 */
[----:B---3--:R-:W-:Y:S02]  /*8a30*/  @P1 IMAD.MOV.U32 R6, RZ, RZ, R21 ;  /* 0x000000ffff061224 */ /* 0x008fe400078e0015 */
[----:B------:R-:W-:-:S05]  /*8a40*/  @P1 IMAD.MOV.U32 R7, RZ, RZ, R22 ;  /* 0x000000ffff071224 */ /* 0x000fca00078e0016 */
[----:B------:R0:W5:Y:S01]  /*8a50*/  @P1 LDG.E.U16 R58, desc[UR20][R6.64] ;  /* 0x00000014063a1981 */ /* 0x000162000c1e1500 */
[----:B------:R-:W-:Y:S01]  /*8a60*/  LOP3.LUT P1, RZ, R14, 0x1, RZ, 0xc0, !PT ;  /* 0x000000010eff7812 */ /* 0x000fe2000782c0ff */
[----:B------:R-:W-:Y:S01]  /*8a70*/  IMAD R14, R38, 0x2c, RZ ;  /* 0x0000002c260e7824 */ /* 0x000fe200078e02ff */
[-C--:B-1----:R-:W-:Y:S01]  /*8a80*/  LEA.HI.X.SX32 R21, R5, R3.reuse, 0x1, P6 ;  /* 0x0000000305157211 */ /* 0x082fe200030f0eff */
[----:B------:R1:W-:Y:S01]  /*8a90*/  STL [R1+0x4ec], R19 ;  /* 0x0004ec1301007387 */ /* 0x0003e20000100800 */
[----:B------:R-:W-:Y:S02]  /*8aa0*/  SHF.R.U32.HI R5, RZ, 0xa, R16 ;  /* 0x0000000aff057819 */ /* 0x000fe40000011610 */
[----:B------:R-:W-:Y:S01]  /*8ab0*/  IADD3 R27, P6, PT, R14, R0, RZ ;  /* 0x000000000e1b7210 */ /* 0x000fe20007fde0ff */
[----:B------:R3:W-:Y:S01]  /*8ac0*/  STL [R1+0x4e8], R21 ;  /* 0x0004e81501007387 */ /* 0x0007e20000100800 */
[----:B0-----:R-:W-:Y:S02]  /*8ad0*/  @P3 IMAD.MOV.U32 R6, RZ, RZ, R19 ;  /* 0x000000ffff063224 */ /* 0x001fe400078e0013 */
[----:B------:R-:W-:Y:S01]  /*8ae0*/  LEA.HI.X.SX32 R28, R37, R3, 0x1, P6 ;  /* 0x00000003251c7211 */ /* 0x000fe200030f0eff */
[----:B------:R-:W-:-:S02]  /*8af0*/  @P3 IMAD.MOV.U32 R7, RZ, RZ, R21 ;  /* 0x000000ffff073224 */ /* 0x000fc400078e0015 */
[----:B-1----:R-:W-:-:S03]  /*8b00*/  IMAD R19, R38, 0x2a, RZ ;  /* 0x0000002a26137824 */ /* 0x002fc600078e02ff */
[----:B------:R0:W5:Y:S01]  /*8b10*/  @P3 LDG.E.U16 R52, desc[UR20][R6.64] ;  /* 0x0000001406343981 */ /* 0x000162000c1e1500 */
[----:B------:R-:W-:Y:S01]  /*8b20*/  LOP3.LUT P3, RZ, R5, 0x1, RZ, 0xc0, !PT ;  /* 0x0000000105ff7812 */ /* 0x000fe2000786c0ff */
[----:B------:R-:W-:Y:S01]  /*8b30*/  IMAD R5, R38, 0x15, RZ ;  /* 0x0000001526057824 */ /* 0x000fe200078e02ff */
[----:B---3--:R-:W-:Y:S01]  /*8b40*/  SHF.R.U32.HI R21, RZ, 0xb, R16 ;  /* 0x0000000bff157819 */ /* 0x008fe20000011610 */
[----:B------:R1:W-:Y:S01]  /*8b50*/  STL [R1+0x4e4], R27 ;  /* 0x0004e41b01007387 */ /* 0x0003e20000100800 */
[----:B------:R-:W-:-:S03]  /*8b60*/  IADD3 R22, P6, PT, R19, R0, RZ ;  /* 0x0000000013167210 */ /* 0x000fc60007fde0ff */
[----:B------:R3:W-:Y:S01]  /*8b70*/  STL [R1+0x4e0], R28 ;  /* 0x0004e01c01007387 */ /* 0x0007e20000100800 */
[----:B0-----:R-:W-:Y:S02]  /*8b80*/  @P1 IMAD.MOV.U32 R6, RZ, RZ, R27 ;  /* 0x000000ffff061224 */ /* 0x001fe400078e001b */
[----:B------:R-:W-:-:S05]  /*8b90*/  @P1 IMAD.MOV.U32 R7, RZ, RZ, R28 ;  /* 0x000000ffff071224 */ /* 0x000fca00078e001c */
[----:B------:R0:W5:Y:S01]  /*8ba0*/  @P1 LDG.E.U16 R56, desc[UR20][R6.64] ;  /* 0x0000001406381981 */ /* 0x000162000c1e1500 */
[----:B------:R-:W-:Y:S01]  /*8bb0*/  LOP3.LUT P1, RZ, R21, 0x1, RZ, 0xc0, !PT ;  /* 0x0000000115ff7812 */ /* 0x000fe2000782c0ff */
[----:B------:R-:W-:Y:S01]  /*8bc0*/  IMAD R21, R38, 0x28, RZ ;  /* 0x0000002826157824 */ /* 0x000fe200078e02ff */
[-C--:B-1----:R-:W-:Y:S01]  /*8bd0*/  LEA.HI.X.SX32 R27, R5, R3.reuse, 0x1, P6 ;  /* 0x00000003051b7211 */ /* 0x082fe200030f0eff */
[----:B------:R1:W-:Y:S01]  /*8be0*/  STL [R1+0x4dc], R22 ;  /* 0x0004dc1601007387 */ /* 0x0003e20000100800 */
[----:B------:R-:W-:Y:S02]  /*8bf0*/  SHF.R.U32.HI R5, RZ, 0xc, R16 ;  /* 0x0000000cff057819 */ /* 0x000fe40000011610 */
[----:B---3--:R-:W-:Y:S01]  /*8c00*/  IADD3 R28, P6, PT, R21, R0, RZ ;  /* 0x00000000151c7210 */ /* 0x008fe20007fde0ff */
[----:B------:R3:W-:Y:S01]  /*8c10*/  STL [R1+0x4d8], R27 ;  /* 0x0004d81b01007387 */ /* 0x0007e20000100800 */
[----:B0-----:R-:W-:Y:S02]  /*8c20*/  @P3 IMAD.MOV.U32 R6, RZ, RZ, R22 ;  /* 0x000000ffff063224 */ /* 0x001fe400078e0016 */
[----:B------:R-:W-:Y:S01]  /*8c30*/  LEA.HI.X.SX32 R30, R84, R3, 0x1, P6 ;  /* 0x00000003541e7211 */ /* 0x000fe200030f0eff */
[----:B------:R-:W-:Y:S01]  /*8c40*/  @P3 IMAD.MOV.U32 R7, RZ, RZ, R27 ;  /* 0x000000ffff073224 */ /* 0x000fe200078e001b */
[----:B-1----:R-:W-:-:S04]  /*8c50*/  SHF.R.U32.HI R22, RZ, 0xd, R16 ;  /* 0x0000000dff167819 */ /* 0x002fc80000011610 */
[----:B------:R0:W5:Y:S01]  /*8c60*/  @P3 LDG.E.U16 R26, desc[UR20][R6.64] ;  /* 0x00000014061a3981 */ /* 0x000162000c1e1500 */
[C---:B---3--:R-:W-:Y:S01]  /*8c70*/  IMAD R27, R38.reuse, 0x26, RZ ;  /* 0x00000026261b7824 */ /* 0x048fe200078e02ff */
[----:B------:R-:W-:Y:S01]  /*8c80*/  LOP3.LUT P3, RZ, R5, 0x1, RZ, 0xc0, !PT ;  /* 0x0000000105ff7812 */ /* 0x000fe2000786c0ff */
[----:B------:R-:W-:Y:S01]  /*8c90*/  IMAD R5, R38, 0x13, RZ ;  /* 0x0000001326057824 */ /* 0x000fe200078e02ff */
[----:B------:R1:W-:Y:S02]  /*8ca0*/  STL [R1+0x4d4], R28 ;  /* 0x0004d41c01007387 */ /* 0x0003e40000100800 */
[----:B------:R-:W-:Y:S02]  /*8cb0*/  IADD3 R29, P6, PT, R27, R0, RZ ;  /* 0x000000001b1d7210 */ /* 0x000fe40007fde0ff */
[----:B------:R3:W-:Y:S01]  /*8cc0*/  STL [R1+0x4d0], R30 ;  /* 0x0004d01e01007387 */ /* 0x0007e20000100800 */
[----:B0-----:R-:W-:Y:S02]  /*8cd0*/  @P1 IMAD.MOV.U32 R6, RZ, RZ, R28 ;  /* 0x000000ffff061224 */ /* 0x001fe400078e001c */
[----:B------:R-:W-:-:S02]  /*8ce0*/  @P1 IMAD.MOV.U32 R7, RZ, RZ, R30 ;  /* 0x000000ffff071224 */ /* 0x000fc400078e001e */
[----:B-1----:R-:W-:-:S03]  /*8cf0*/  IMAD R28, R38, 0x24, RZ ;  /* 0x00000024261c7824 */ /* 0x002fc600078e02ff */
[----:B------:R0:W5:Y:S01]  /*8d00*/  @P1 LDG.E.U16 R50, desc[UR20][R6.64] ;  /* 0x0000001406321981 */ /* 0x000162000c1e1500 */
[----:B------:R-:W-:Y:S02]  /*8d10*/  LOP3.LUT P1, RZ, R22, 0x1, RZ, 0xc0, !PT ;  /* 0x0000000116ff7812 */ /* 0x000fe4000782c0ff */
[----:B------:R-:W-:Y:S01]  /*8d20*/  LEA.HI.X.SX32 R31, R5, R3, 0x1, P6 ;  /* 0x00000003051f7211 */ /* 0x000fe200030f0eff */
[----:B------:R1:W-:Y:S01]  /*8d30*/  STL [R1+0x4cc], R29 ;  /* 0x0004cc1d01007387 */ /* 0x0003e20000100800 */
[----:B---3--:R-:W-:Y:S02]  /*8d40*/  IADD3 R30, P6, PT, R28, R0, RZ ;  /* 0x000000001c1e7210 */ /* 0x008fe40007fde0ff */
[----:B------:R-:W-:Y:S01]  /*8d50*/  SHF.R.U32.HI R5, RZ, 0xe, R16 ;  /* 0x0000000eff057819 */ /* 0x000fe20000011610 */
[----:B------:R3:W-:Y:S01]  /*8d60*/  STL [R1+0x4c8], R31 ;  /* 0x0004c81f01007387 */ /* 0x0007e20000100800 */
[----:B0-----:R-:W-:Y:S02]  /*8d70*/  @P3 IMAD.MOV.U32 R6, RZ, RZ, R29 ;  /* 0x000000ffff063224 */ /* 0x001fe400078e001d */
[----:B------:R-:W-:-:S02]  /*8d80*/  @P3 IMAD.MOV.U32 R7, RZ, RZ, R31 ;  /* 0x000000ffff073224 */ /* 0x000fc400078e001f */
[----:B-1----:R-:W-:-:S03]  /*8d90*/  IMAD R29, R38, 0x22, RZ ;  /* 0x00000022261d7824 */ /* 0x002fc600078e02ff */
[----:B------:R0:W5:Y:S01]  /*8da0*/  @P3 LDG.E.U16 R24, desc[UR20][R6.64] ;  /* 0x0000001406183981 */ /* 0x000162000c1e1500 */
[----:B---3--:R-:W-:Y:S02]  /*8db0*/  LEA.HI.X.SX32 R31, R41, R3, 0x1, P6 ;  /* 0x00000003291f7211 */ /* 0x008fe400030f0eff */
[----:B------:R-:W-:Y:S01]  /*8dc0*/  LOP3.LUT P6, RZ, R5, 0x1, RZ, 0xc0, !PT ;  /* 0x0000000105ff7812 */ /* 0x000fe200078cc0ff */
[----:B------:R1:W-:Y:S01]  /*8dd0*/  STL [R1+0x4c4], R30 ;  /* 0x0004c41e01007387 */ /* 0x0003e20000100800 */
[----:B------:R-:W-:Y:S02]  /*8de0*/  SHF.R.U32.HI R5, RZ, 0xf, R16 ;  /* 0x0000000fff057819 */ /* 0x000fe40000011610 */
[----:B------:R-:W-:Y:S01]  /*8df0*/  PRMT R22, RZ, 0x7610, R22 ;  /* 0x00007610ff167816 */ /* 0x000fe20000000016 */
[----:B------:R3:W-:Y:S01]  /*8e00*/  STL [R1+0x4c0], R31 ;  /* 0x0004c01f01007387 */ /* 0x0007e20000100800 */
[----:B0-----:R-:W-:Y:S02]  /*8e10*/  @P1 IMAD.MOV.U32 R6, RZ, RZ, R30 ;  /* 0x000000ffff061224 */ /* 0x001fe400078e001e */
[----:B------:R-:W-:-:S05]  /*8e20*/  @P1 IMAD.MOV.U32 R7, RZ, RZ, R31 ;  /* 0x000000ffff071224 */ /* 0x000fca00078e001f */
[----:B------:R0:W5:Y:S01]  /*8e30*/  @P1 LDG.E.U16 R25, desc[UR20][R6.64] ;  /* 0x0000001406191981 */ /* 0x000162000c1e1500 */
[----:B------:R-:W-:Y:S02]  /*8e40*/  IADD3 R85, P1, PT, R29, R0, RZ ;  /* 0x000000001d557210 */ /* 0x000fe40007f3e0ff */
[----:B------:R-:W-:Y:S02]  /*8e50*/  LOP3.LUT P3, RZ, R5, 0x1, RZ, 0xc0, !PT ;  /* 0x0000000105ff7812 */ /* 0x000fe4000786c0ff */
[----:B------:R-:W-:Y:S01]  /*8e60*/  SHF.R.U32.HI R16, RZ, 0x1, R16 ;  /* 0x00000001ff107819 */ /* 0x000fe20000011610 */
[----:B------:R-:W-:Y:S01]  /*8e70*/  STL [R1+0x4bc], R85 ;  /* 0x0004bc5501007387 */ /* 0x000fe20000100800 */
[----:B------:R-:W-:Y:S02]  /*8e80*/  PRMT R23, RZ, 0x7610, R23 ;  /* 0x00007610ff177816 */ /* 0x000fe40000000017 */
[----:B------:R-:W-:Y:S01]  /*8e90*/  PRMT R5, R17, 0x5410, R18 ;  /* 0x0000541011057816 */ /* 0x000fe20000000012 */
[----:B0-----:R-:W-:-:S02]  /*8ea0*/  IMAD R7, R38, 0x11, RZ ;  /* 0x0000001126077824 */ /* 0x001fc400078e02ff */
[----:B------:R-:W-:-:S03]  /*8eb0*/  IMAD.SHL.U32 R6, R38, 0x10, RZ ;  /* 0x0000001026067824 */ /* 0x000fc600078e00ff */
[----:B------:R-:W-:Y:S02]  /*8ec0*/  LEA.HI.X.SX32 R87, R7, R3, 0x1, P1 ;  /* 0x0000000307577211 */ /* 0x000fe400008f0eff */
[----:B-1----:R-:W-:-:S03]  /*8ed0*/  LEA R30, P1, R38, R0, 0x5 ;  /* 0x00000000261e7211 */ /* 0x002fc600078228ff */
[----:B------:R-:W-:Y:S01]  /*8ee0*/  @P6 IMAD.MOV.U32 R7, RZ, RZ, R87 ;  /* 0x000000ffff076224 */ /* 0x000fe200078e0057 */
[----:B---3--:R-:W-:Y:S01]  /*8ef0*/  LEA.HI.X.SX32 R31, R6, R3, 0x1, P1 ;  /* 0x00000003061f7211 */ /* 0x008fe200008f0eff */
[----:B------:R-:W-:Y:S01]  /*8f00*/  @P6 IMAD.MOV.U32 R6, RZ, RZ, R85 ;  /* 0x000000ffff066224 */ /* 0x000fe200078e0055 */
[----:B------:R-:W-:Y:S01]  /*8f10*/  LOP3.LUT P1, RZ, R16, 0x1, RZ, 0xc0, !PT ;  /* 0x0000000110ff7812 */ /* 0x000fe2000782c0ff */
[C---:B------:R-:W-:Y:S01]  /*8f20*/  IMAD R16, R38.reuse, 0x3c, RZ ;  /* 0x0000003c26107824 */ /* 0x040fe200078e02ff */
[----:B------:R0:W-:Y:S01]  /*8f30*/  STL [R1+0x4b8], R87 ;  /* 0x0004b85701007387 */ /* 0x0001e20000100800 */
[----:B------:R-:W-:-:S03]  /*8f40*/  IMAD R17, R38, 0x3e, RZ ;  /* 0x0000003e26117824 */ /* 0x000fc600078e02ff */
[----:B------:R1:W5:Y:S01]  /*8f50*/  @P6 LDG.E.U16 R22, desc[UR20][R6.64] ;  /* 0x0000001406166981 */ /* 0x000362000c1e1500 */
[----:B------:R-:W-:-:S03]  /*8f60*/  IMAD R18, R38, 0x1e, RZ ;  /* 0x0000001e26127824 */ /* 0x000fc600078e02ff */
[----:B------:R-:W-:Y:S01]  /*8f70*/  STL [R1+0x4b4], R30 ;  /* 0x0004b41e01007387 */ /* 0x000fe20000100800 */
[----:B0-----:R-:W-:Y:S01]  /*8f80*/  IADD3 R87, P6, PT, R16, R0, RZ ;  /* 0x0000000010577210 */ /* 0x001fe20007fde0ff */
[----:B-1----:R-:W-:Y:S02]  /*8f90*/  @P3 IMAD.MOV.U32 R6, RZ, RZ, R30 ;  /* 0x000000ffff063224 */ /* 0x002fe400078e001e */
[----:B------:R-:W-:Y:S01]  /*8fa0*/  @P3 IMAD.MOV.U32 R7, RZ, RZ, R31 ;  /* 0x000000ffff073224 */ /* 0x000fe200078e001f */
[----:B------:R0:W-:Y:S01]  /*8fb0*/  STL [R1+0x4b0], R31 ;  /* 0x0004b01f01007387 */ /* 0x0001e20000100800 */
[----:B------:R-:W-:-:S03]  /*8fc0*/  LEA.HI.X.SX32 R88, R18, R3, 0x1, P6 ;  /* 0x0000000312587211 */ /* 0x000fc600030f0eff */
[----:B------:R1:W5:Y:S01]  /*8fd0*/  @P3 LDG.E.U16 R23, desc[UR20][R6.64] ;  /* 0x0000001406173981 */ /* 0x000362000c1e1500 */
[----:B------:R-:W-:Y:S02]  /*8fe0*/  PRMT R70, RZ, 0x7610, R70 ;  /* 0x00007610ff467816 */ /* 0x000fe40000000046 */
[----:B0-----:R-:W-:Y:S01]  /*8ff0*/  IADD3 R31, P3, PT, R17, R0, RZ ;  /* 0x00000000111f7210 */ /* 0x001fe20007f7e0ff */
[----:B-1----:R-:W-:Y:S01]  /*9000*/  IMAD R6, R38, 0x1f, RZ ;  /* 0x0000001f26067824 */ /* 0x002fe200078e02ff */
[----:B------:R-:W-:-:S04]  /*9010*/  SHF.R.U64 R7, R5, 0x1f, RZ ;  /* 0x0000001f05077819 */ /* 0x000fc800000012ff */
[----:B------:R-:W-:Y:S01]  /*9020*/  LOP3.LUT P6, RZ, R7, 0x1, RZ, 0xc0, !PT ;  /* 0x0000000107ff7812 */ /* 0x000fe200078cc0ff */
[----:B------:R-:W-:Y:S01]  /*9030*/  @P1 IMAD.MOV.U32 R7, RZ, RZ, R88 ;  /* 0x000000ffff071224 */ /* 0x000fe200078e0058 */
[----:B------:R-:W-:Y:S01]  /*9040*/  LEA.HI.X.SX32 R85, R6, R3, 0x1, P3 ;  /* 0x0000000306557211 */ /* 0x000fe200018f0eff */
[----:B------:R-:W-:Y:S01]  /*9050*/  @P1 IMAD.MOV.U32 R6, RZ, RZ, R87 ;  /* 0x000000ffff061224 */ /* 0x000fe200078e0057 */
[----:B------:R-:W-:Y:S02]  /*9060*/  PRMT R69, RZ, 0x7610, R69 ;  /* 0x00007610ff457816 */ /* 0x000fe40000000045 */
[----:B------:R-:W-:Y:S02]  /*9070*/  SHF.R.U64 R30, R5, 0x1e, RZ ;  /* 0x0000001e051e7819 */ /* 0x000fe400000012ff */
[----:B------:R0:W5:Y:S02]  /*9080*/  @P1 LDG.E.U16 R70, desc[UR20][R6.64] ;  /* 0x0000001406461981 */ /* 0x000164000c1e1500 */
[----:B------:R-:W-:Y:S01]  /*9090*/  LOP3.LUT P1, RZ, R30, 0x1, RZ, 0xc0, !PT ;  /* 0x000000011eff7812 */ /* 0x000fe2000782c0ff */
[----:B------:R-:W-:Y:S01]  /*90a0*/  IMAD.SHL.U32 R30, R38, 0x20, RZ ;  /* 0x00000020261e7824 */ /* 0x000fe200078e00ff */
[----:B------:R1:W-:Y:S01]  /*90b0*/  STL [R1+0x528], R87 ;  /* 0x0005285701007387 */ /* 0x0003e20000100800 */
[----:B0-----:R-:W-:-:S02]  /*90c0*/  @!P0 IMAD.MOV.U32 R6, RZ, RZ, R31 ;  /* 0x000000ffff068224 */ /* 0x001fc400078e001f */
[----:B------:R-:W-:Y:S01]  /*90d0*/  @!P0 IMAD.MOV.U32 R7, RZ, RZ, R85 ;  /* 0x000000ffff078224 */ /* 0x000fe200078e0055 */
[----:B------:R-:W-:Y:S04]  /*90e0*/  STL [R1+0x530], R31 ;  /* 0x0005301f01007387 */ /* 0x000fe80000100800 */
[----:B------:R0:W5:Y:S01]  /*90f0*/  @!P0 LDG.E.U16 R69, desc[UR20][R6.64] ;  /* 0x0000001406458981 */ /* 0x000162000c1e1500 */
[----:B-1----:R-:W-:-:S03]  /*9100*/  LEA R87, P0, R38, R0, 0x6 ;  /* 0x0000000026577211 */ /* 0x002fc600078030ff */
[----:B------:R-:W-:Y:S01]  /*9110*/  STL [R1+0x524], R88 ;  /* 0x0005245801007387 */ /* 0x000fe20000100800 */
[----:B------:R-:W-:Y:S02]  /*9120*/  LEA.HI.X.SX32 R89, R30, R3, 0x1, P0 ;  /* 0x000000031e597211 */ /* 0x000fe400000f0eff */
[----:B0-----:R-:W-:Y:S01]  /*9130*/  SHF.R.U64 R6, R5, 0x1d, RZ ;  /* 0x0000001d05067819 */ /* 0x001fe200000012ff */
[----:B------:R-:W-:Y:S01]  /*9140*/  IMAD R7, R38, 0x42, RZ ;  /* 0x0000004226077824 */ /* 0x000fe200078e02ff */
[----:B------:R0:W-:Y:S02]  /*9150*/  STL [R1+0x52c], R85 ;  /* 0x00052c5501007387 */ /* 0x0001e40000100800 */
[----:B------:R-:W-:Y:S01]  /*9160*/  LOP3.LUT P3, RZ, R6, 0x1, RZ, 0xc0, !PT ;  /* 0x0000000106ff7812 */ /* 0x000fe2000786c0ff */
[----:B------:R-:W-:Y:S01]  /*9170*/  IMAD R6, R38, 0x21, RZ ;  /* 0x0000002126067824 */ /* 0x000fe200078e02ff */
[----:B------:R-:W-:Y:S02]  /*9180*/  PRMT R74, RZ, 0x7610, R74 ;  /* 0x00007610ff4a7816 */ /* 0x000fe4000000004a */
[----:B0-----:R-:W-:Y:S01]  /*9190*/  IADD3 R85, P0, PT, R7, R0, RZ ;  /* 0x0000000007557210 */ /* 0x001fe20007f1e0ff */
[----:B------:R-:W-:-:S03]  /*91a0*/  @P6 IMAD.MOV.U32 R7, RZ, RZ, R89 ;  /* 0x000000ffff076224 */ /* 0x000fc600078e0059 */
[----:B------:R-:W-:Y:S01]  /*91b0*/  LEA.HI.X.SX32 R88, R6, R3, 0x1, P0 ;  /* 0x0000000306587211 */ /* 0x000fe200000f0eff */
[----:B------:R-:W-:Y:S01]  /*91c0*/  @P6 IMAD.MOV.U32 R6, RZ, RZ, R87 ;  /* 0x000000ffff066224 */ /* 0x000fe200078e0057 */
[----:B------:R-:W-:Y:S01]  /*91d0*/  PRMT R73, RZ, 0x7610, R73 ;  /* 0x00007610ff497816 */ /* 0x000fe20000000049 */
[----:B------:R-:W-:-:S03]  /*91e0*/  IMAD R30, R38, 0x44, RZ ;  /* 0x00000044261e7824 */ /* 0x000fc600078e02ff */
[----:B------:R0:W5:Y:S04]  /*91f0*/  @P6 LDG.E.U16 R74, desc[UR20][R6.64] ;  /* 0x00000014064a6981 */ /* 0x000168000c1e1500 */
[----:B------:R1:W-:Y:S01]  /*9200*/  STL [R1+0x538], R87 ;  /* 0x0005385701007387 */ /* 0x0003e20000100800 */
[----:B0-----:R-:W-:Y:S02]  /*9210*/  @P1 IMAD.MOV.U32 R6, RZ, RZ, R85 ;  /* 0x000000ffff061224 */ /* 0x001fe400078e0055 */
[----:B------:R-:W-:Y:S01]  /*9220*/  @P1 IMAD.MOV.U32 R7, RZ, RZ, R88 ;  /* 0x000000ffff071224 */ /* 0x000fe200078e0058 */
[----:B------:R-:W-:Y:S01]  /*9230*/  STL [R1+0x534], R89 ;  /* 0x0005345901007387 */ /* 0x000fe20000100800 */
[----:B-1----:R-:W-:-:S03]  /*9240*/  IADD3 R87, P6, PT, R30, R0, RZ ;  /* 0x000000001e577210 */ /* 0x002fc60007fde0ff */
[----:B------:R-:W-:Y:S01]  /*9250*/  STL [R1+0x540], R85 ;  /* 0x0005405501007387 */ /* 0x000fe20000100800 */
[----:B------:R-:W-:-:S03]  /*9260*/  SHF.R.U64 R31, R5, 0x1c, RZ ;  /* 0x0000001c051f7819 */ /* 0x000fc600000012ff */
[----:B------:R0:W5:Y:S04]  /*9270*/  @P1 LDG.E.U16 R73, desc[UR20][R6.64] ;  /* 0x0000001406491981 */ /* 0x000168000c1e1500 */
[----:B------:R1:W-:Y:S01]  /*9280*/  STL [R1+0x53c], R88 ;  /* 0x00053c5801007387 */ /* 0x0003e20000100800 */
[----:B------:R-:W-:Y:S01]  /*9290*/  LOP3.LUT P0, RZ, R31, 0x1, RZ, 0xc0, !PT ;  /* 0x000000011fff7812 */ /* 0x000fe2000780c0ff */
[----:B0-----:R-:W-:Y:S01]  /*92a0*/  IMAD R6, R38, 0x46, RZ ;  /* 0x0000004626067824 */ /* 0x001fe200078e02ff */
[----:B------:R-:W-:Y:S02]  /*92b0*/  SHF.R.U64 R7, R5, 0x1b, RZ ;  /* 0x0000001b05077819 */ /* 0x000fe400000012ff */
[----:B-1----:R-:W-:Y:S02]  /*92c0*/  LEA.HI.X.SX32 R88, R29, R3, 0x1, P6 ;  /* 0x000000031d587211 */ /* 0x002fe400030f0eff */
[----:B------:R-:W-:-:S02]  /*92d0*/  PRMT R75, RZ, 0x7610, R75 ;  /* 0x00007610ff4b7816 */ /* 0x000fc4000000004b */
[----:B------:R-:W-:Y:S01]  /*92e0*/  LOP3.LUT P1, RZ, R7, 0x1, RZ, 0xc0, !PT ;  /* 0x0000000107ff7812 */ /* 0x000fe2000782c0ff */
[----:B------:R-:W-:Y:S01]  /*92f0*/  @P3 IMAD.MOV.U32 R7, RZ, RZ, R88 ;  /* 0x000000ffff073224 */ /* 0x000fe200078e0058 */
[----:B------:R-:W-:Y:S01]  /*9300*/  IADD3 R85, P6, PT, R6, R0, RZ ;  /* 0x0000000006557210 */ /* 0x000fe20007fde0ff */
[----:B------:R-:W-:Y:S02]  /*9310*/  @P3 IMAD.MOV.U32 R6, RZ, RZ, R87 ;  /* 0x000000ffff063224 */ /* 0x000fe400078e0057 */
[C---:B------:R-:W-:Y:S01]  /*9320*/  IMAD R29, R38.reuse, 0x23, RZ ;  /* 0x00000023261d7824 */ /* 0x040fe200078e02ff */
[----:B------:R-:W-:Y:S04]  /*9330*/  STL [R1+0x548], R87 ;  /* 0x0005485701007387 */ /* 0x000fe80000100800 */
[----:B------:R0:W5:Y:S04]  /*9340*/  @P3 LDG.E.U16 R75, desc[UR20][R6.64] ;  /* 0x00000014064b3981 */ /* 0x000168000c1e1500 */
[----:B------:R1:W-:Y:S01]  /*9350*/  STL [R1+0x544], R88 ;  /* 0x0005445801007387 */ /* 0x0003e20000100800 */
[----:B------:R-:W-:Y:S01]  /*9360*/  PRMT R72, RZ, 0x7610, R72 ;  /* 0x00007610ff487816 */ /* 0x000fe20000000048 */
[----:B0-----:R-:W-:Y:S01]  /*9370*/  IMAD R6, R38, 0x48, RZ ;  /* 0x0000004826067824 */ /* 0x001fe200078e02ff */
[----:B------:R-:W-:-:S02]  /*9380*/  SHF.R.U64 R7, R5, 0x1a, RZ ;  /* 0x0000001a05077819 */ /* 0x000fc400000012ff */
[----:B-1----:R-:W-:Y:S02]  /*9390*/  LEA.HI.X.SX32 R88, R29, R3, 0x1, P6 ;  /* 0x000000031d587211 */ /* 0x002fe400030f0eff */
[----:B------:R-:W-:Y:S02]  /*93a0*/  LOP3.LUT P3, RZ, R7, 0x1, RZ, 0xc0, !PT ;  /* 0x0000000107ff7812 */ /* 0x000fe4000786c0ff */
[----:B------:R-:W-:Y:S01]  /*93b0*/  IADD3 R87, P6, PT, R6, R0, RZ ;  /* 0x0000000006577210 */ /* 0x000fe20007fde0ff */
[----:B------:R-:W-:Y:S02]  /*93c0*/  @P0 IMAD.MOV.U32 R6, RZ, RZ, R85 ;  /* 0x000000ffff060224 */ /* 0x000fe400078e0055 */
[----:B------:R-:W-:Y:S01]  /*93d0*/  @P0 IMAD.MOV.U32 R7, RZ, RZ, R88 ;  /* 0x000000ffff070224 */ /* 0x000fe200078e0058 */
[----:B------:R-:W-:Y:S01]  /*93e0*/  SHF.R.U64 R29, R5, 0x19, RZ ;  /* 0x00000019051d7819 */ /* 0x000fe200000012ff */
[----:B------:R-:W-:Y:S04]  /*93f0*/  STL [R1+0x550], R85 ;  /* 0x0005505501007387 */ /* 0x000fe80000100800 */
[----:B------:R0:W5:Y:S01]  /*9400*/  @P0 LDG.E.U16 R72, desc[UR20][R6.64] ;  /* 0x0000001406480981 */ /* 0x000162000c1e1500 */
[----:B------:R-:W-:Y:S01]  /*9410*/  LOP3.LUT P0, RZ, R29, 0x1, RZ, 0xc0, !PT ;  /* 0x000000011dff7812 */ /* 0x000fe2000780c0ff */
[----:B------:R-:W-:-:S02]  /*9420*/  IMAD R29, R38, 0x25, RZ ;  /* 0x00000025261d7824 */ /* 0x000fc400078e02ff */
[----:B------:R1:W-:Y:S01]  /*9430*/  STL [R1+0x54c], R88 ;  /* 0x00054c5801007387 */ /* 0x0003e20000100800 */
[----:B0-----:R-:W-:Y:S01]  /*9440*/  IMAD R6, R38, 0x4a, RZ ;  /* 0x0000004a26067824 */ /* 0x001fe200078e02ff */
[----:B-1----:R-:W-:-:S04]  /*9450*/  LEA.HI.X.SX32 R88, R28, R3, 0x1, P6 ;  /* 0x000000031c587211 */ /* 0x002fc800030f0eff */
[----:B------:R-:W-:Y:S01]  /*9460*/  IADD3 R85, P6, PT, R6, R0, RZ ;  /* 0x0000000006557210 */ /* 0x000fe20007fde0ff */
[----:B------:R0:W-:Y:S01]  /*9470*/  STL [R1+0x558], R87 ;  /* 0x0005585701007387 */ /* 0x0001e20000100800 */
[----:B------:R-:W-:Y:S01]  /*9480*/  PRMT R71, RZ, 0x7610, R71 ;  /* 0x00007610ff477816 */ /* 0x000fe20000000047 */
[----:B------:R-:W-:Y:S02]  /*9490*/  @P1 IMAD.MOV.U32 R6, RZ, RZ, R87 ;  /* 0x000000ffff061224 */ /* 0x000fe400078e0057 */
[----:B------:R-:W-:Y:S01]  /*94a0*/  @P1 IMAD.MOV.U32 R7, RZ, RZ, R88 ;  /* 0x000000ffff071224 */ /* 0x000fe200078e0058 */
[----:B------:R-:W-:-:S04]  /*94b0*/  PRMT R68, RZ, 0x7610, R68 ;  /* 0x00007610ff447816 */ /* 0x000fc80000000044 */
[----:B------:R1:W5:Y:S01]  /*94c0*/  @P1 LDG.E.U16 R71, desc[UR20][R6.64] ;  /* 0x0000001406471981 */ /* 0x000362000c1e1500 */
[----:B0-----:R-:W-:Y:S01]  /*94d0*/  LEA.HI.X.SX32 R87, R29, R3, 0x1, P6 ;  /* 0x000000031d577211 */ /* 0x001fe200030f0eff */
[----:B------:R-:W-:Y:S02]  /*94e0*/  IMAD R29, R38, 0x4c, RZ ;  /* 0x0000004c261d7824 */ /* 0x000fe400078e02ff */
[----:B------:R-:W-:Y:S01]  /*94f0*/  STL [R1+0x554], R88 ;  /* 0x0005545801007387 */ /* 0x000fe20000100800 */
[----:B------:R-:W-:Y:S01]  /*9500*/  SHF.R.U64 R28, R5, 0x18, RZ ;  /* 0x00000018051c7819 */ /* 0x000fe200000012ff */
[----:B-1----:R-:W-:Y:S02]  /*9510*/  @P3 IMAD.MOV.U32 R6, RZ, RZ, R85 ;  /* 0x000000ffff063224 */ /* 0x002fe400078e0055 */
[----:B------:R-:W-:Y:S01]  /*9520*/  @P3 IMAD.MOV.U32 R7, RZ, RZ, R87 ;  /* 0x000000ffff073224 */ /* 0x000fe200078e0057 */
[----:B------:R-:W-:Y:S04]  /*9530*/  STL [R1+0x560], R85 ;  /* 0x0005605501007387 */ /* 0x000fe80000100800 */
[----:B------:R0:W-:Y:S04]  /*9540*/  STL [R1+0x55c], R87 ;  /* 0x00055c5701007387 */ /* 0x0001e80000100800 */
[----:B------:R1:W5:Y:S01]  /*9550*/  @P3 LDG.E.U16 R68, desc[UR20][R6.64] ;  /* 0x0000001406443981 */ /* 0x000362000c1e1500 */
[----:B------:R-:W-:-:S02]  /*9560*/  LOP3.LUT P1, RZ, R28, 0x1, RZ, 0xc0, !PT ;  /* 0x000000011cff7812 */ /* 0x000fc4000782c0ff */
[----:B0-----:R-:W-:Y:S01]  /*9570*/  IADD3 R87, P6, PT, R29, R0, RZ ;  /* 0x000000001d577210 */ /* 0x001fe20007fde0ff */
[----:B-1----:R-:W-:-:S03]  /*9580*/  IMAD R7, R38, 0x4e, RZ ;  /* 0x0000004e26077824 */ /* 0x002fc600078e02ff */
[----:B------:R-:W-:Y:S01]  /*9590*/  LEA.HI.X.SX32 R89, R27, R3, 0x1, P6 ;  /* 0x000000031b597211 */ /* 0x000fe200030f0eff */
[----:B------:R-:W-:Y:S01]  /*95a0*/  IMAD R6, R38, 0x27, RZ ;  /* 0x0000002726067824 */ /* 0x000fe200078e02ff */
[----:B------:R-:W-:-:S03]  /*95b0*/  IADD3 R85, P6, PT, R7, R0, RZ ;  /* 0x0000000007557210 */ /* 0x000fc60007fde0ff */
[----:B------:R-:W-:Y:S01]  /*95c0*/  @P0 IMAD.MOV.U32 R7, RZ, RZ, R89 ;  /* 0x000000ffff070224 */ /* 0x000fe200078e0059 */
[----:B------:R-:W-:Y:S02]  /*95d0*/  PRMT R67, RZ, 0x7610, R67 ;  /* 0x00007610ff437816 */ /* 0x000fe40000000043 */
[----:B------:R-:W-:Y:S01]  /*95e0*/  LEA.HI.X.SX32 R88, R6, R3, 0x1, P6 ;  /* 0x0000000306587211 */ /* 0x000fe200030f0eff */
[----:B------:R-:W-:Y:S01]  /*95f0*/  @P0 IMAD.MOV.U32 R6, RZ, RZ, R87 ;  /* 0x000000ffff060224 */ /* 0x000fe200078e0057 */
[----:B------:R-:W-:Y:S01]  /*9600*/  SHF.R.U64 R28, R5, 0x17, RZ ;  /* 0x00000017051c7819 */ /* 0x000fe200000012ff */
[----:B------:R-:W-:Y:S01]  /*9610*/  IMAD R27, R38, 0x50, RZ ;  /* 0x00000050261b7824 */ /* 0x000fe200078e02ff */
[----:B------:R-:W-:Y:S02]  /*9620*/  PRMT R66, RZ, 0x7610, R66 ;  /* 0x00007610ff427816 */ /* 0x000fe40000000042 */
[----:B------:R-:W-:Y:S01]  /*9630*/  LOP3.LUT P3, RZ, R28, 0x1, RZ, 0xc0, !PT ;  /* 0x000000011cff7812 */ /* 0x000fe2000786c0ff */
[----:B------:R0:W5:Y:S04]  /*9640*/  @P0 LDG.E.U16 R67, desc[UR20][R6.64] ;  /* 0x0000001406430981 */ /* 0x000168000c1e1500 */
[----:B------:R1:W-:Y:S01]  /*9650*/  STL [R1+0x568], R87 ;  /* 0x0005685701007387 */ /* 0x0003e20000100800 */
[----:B0-----:R-:W-:-:S02]  /*9660*/  @P1 IMAD.MOV.U32 R6, RZ, RZ, R85 ;  /* 0x000000ffff061224 */ /* 0x001fc400078e0055 */
        /* <DEDUP_REMOVED lines=44> */
[----:B------:R-:W-:Y:S01]  /*9930*/  IMAD R21, R38, 0x58, RZ ;  /* 0x0000005826157824 */ /* 0x000fe200078e02ff */
[----:B------:R-:W-:Y:S01]  /*9940*/  SHF.R.U64 R19, R5, 0x12, RZ ;  /* 0x0000001205137819 */ /* 0x000fe200000012ff */
[----:B-1----:R-:W-:Y:S02]  /*9950*/  @P3 IMAD.MOV.U32 R6, RZ, RZ, R85 ;  /* 0x000000ffff063224 */ /* 0x002fe400078e0055 */
[----:B------:R-:W-:Y:S01]  /*9960*/  @P3 IMAD.MOV.U32 R7, RZ, RZ, R87 ;  /* 0x000000ffff073224 */ /* 0x000fe200078e0057 */
[----:B------:R-:W-:Y:S01]  /*9970*/  IADD3 R21, P6, PT, R21, R0, RZ ;  /* 0x0000000015157210 */ /* 0x000fe20007fde0ff */
[----:B------:R-:W-:Y:S04]  /*9980*/  STL [R1+0x584], R88 ;  /* 0x0005845801007387 */ /* 0x000fe80000100800 */
[----:B------:R0:W5:Y:S01]  /*9990*/  @P3 LDG.E.U16 R55, desc[UR20][R6.64] ;  /* 0x0000001406373981 */ /* 0x000162000c1e1500 */
[----:B------:R-:W-:-:S03]  /*99a0*/  LOP3.LUT P1, RZ, R19, 0x1, RZ, 0xc0, !PT ;  /* 0x0000000113ff7812 */ /* 0x000fc6000782c0ff */
[----:B------:R1:W-:Y:S01]  /*99b0*/  STL [R1+0x590], R85 ;  /* 0x0005905501007387 */ /* 0x0003e20000100800 */
[----:B0-----:R-:W-:-:S03]  /*99c0*/  IMAD R7, R38, 0x5a, RZ ;  /* 0x0000005a26077824 */ /* 0x001fc600078e02ff */
[----:B------:R0:W-:Y:S01]  /*99d0*/  STL [R1+0x58c], R87 ;  /* 0x00058c5701007387 */ /* 0x0001e20000100800 */
[----:B------:R-:W-:Y:S01]  /*99e0*/  IMAD R6, R38, 0x2d, RZ ;  /* 0x0000002d26067824 */ /* 0x000fe200078e02ff */
[-C--:B-1----:R-:W-:Y:S02]  /*99f0*/  LEA.HI.X.SX32 R85, R14, R3.reuse, 0x1, P6 ;  /* 0x000000030e557211 */ /* 0x082fe400030f0eff */
[----:B------:R-:W-:Y:S02]  /*9a00*/  PRMT R54, RZ, 0x7610, R54 ;  /* 0x00007610ff367816 */ /* 0x000fe40000000036 */
[----:B0-----:R-:W-:Y:S01]  /*9a10*/  IADD3 R87, P6, PT, R7, R0, RZ ;  /* 0x0000000007577210 */ /* 0x001fe20007fde0ff */
[----:B------:R-:W-:Y:S01]  /*9a20*/  @P0 IMAD.MOV.U32 R7, RZ, RZ, R85 ;  /* 0x000000ffff070224 */ /* 0x000fe200078e0055 */
[----:B------:R-:W-:Y:S02]  /*9a30*/  SHF.R.U64 R19, R5, 0x11, RZ ;  /* 0x0000001105137819 */ /* 0x000fe400000012ff */
[----:B------:R-:W-:Y:S01]  /*9a40*/  LEA.HI.X.SX32 R88, R6, R3, 0x1, P6 ;  /* 0x0000000306587211 */ /* 0x000fe200030f0eff */
[----:B------:R-:W-:Y:S01]  /*9a50*/  @P0 IMAD.MOV.U32 R6, RZ, RZ, R21 ;  /* 0x000000ffff060224 */ /* 0x000fe200078e0015 */
[----:B------:R-:W-:Y:S01]  /*9a60*/  LOP3.LUT P3, RZ, R19, 0x1, RZ, 0xc0, !PT ;  /* 0x0000000113ff7812 */ /* 0x000fe2000786c0ff */
[----:B------:R-:W-:Y:S01]  /*9a70*/  IMAD R14, R38, 0x5c, RZ ;  /* 0x0000005c260e7824 */ /* 0x000fe200078e02ff */
[----:B------:R-:W-:-:S02]  /*9a80*/  PRMT R53, RZ, 0x7610, R53 ;  /* 0x00007610ff357816 */ /* 0x000fc40000000035 */
[----:B------:R0:W5:Y:S04]  /*9a90*/  @P0 LDG.E.U16 R54, desc[UR20][R6.64] ;  /* 0x0000001406360981 */ /* 0x000168000c1e1500 */
[----:B------:R-:W-:Y:S04]  /*9aa0*/  STL [R1+0x598], R21 ;  /* 0x0005981501007387 */ /* 0x000fe80000100800 */
[----:B------:R1:W-:Y:S01]  /*9ab0*/  STL [R1+0x594], R85 ;  /* 0x0005945501007387 */ /* 0x0003e20000100800 */
[----:B0-----:R-:W-:Y:S02]  /*9ac0*/  @P1 IMAD.MOV.U32 R6, RZ, RZ, R87 ;  /* 0x000000ffff061224 */ /* 0x001fe400078e0057 */
[----:B------:R-:W-:Y:S01]  /*9ad0*/  @P1 IMAD.MOV.U32 R7, RZ, RZ, R88 ;  /* 0x000000ffff071224 */ /* 0x000fe200078e0058 */
[----:B------:R0:W-:Y:S01]  /*9ae0*/  STL [R1+0x5a0], R87 ;  /* 0x0005a05701007387 */ /* 0x0001e20000100800 */
[----:B------:R-:W-:-:S03]  /*9af0*/  SHF.R.U64 R19, R5, 0x10, RZ ;  /* 0x0000001005137819 */ /* 0x000fc600000012ff */
[----:B------:R3:W5:Y:S01]  /*9b00*/  @P1 LDG.E.U16 R53, desc[UR20][R6.64] ;  /* 0x0000001406351981 */ /* 0x000762000c1e1500 */
[----:B-1----:R-:W-:-:S04]  /*9b10*/  IADD3 R85, P6, PT, R14, R0, RZ ;  /* 0x000000000e557210 */ /* 0x002fc80007fde0ff */
[----:B0-----:R-:W-:Y:S01]  /*9b20*/  LEA.HI.X.SX32 R87, R8, R3, 0x1, P6 ;  /* 0x0000000308577211 */ /* 0x001fe200030f0eff */
[----:B---3--:R-:W-:Y:S01]  /*9b30*/  IMAD R6, R38, 0x5e, RZ ;  /* 0x0000005e26067824 */ /* 0x008fe200078e02ff */
[----:B------:R-:W-:Y:S02]  /*9b40*/  SHF.R.U64 R7, R5, 0xf, RZ ;  /* 0x0000000f05077819 */ /* 0x000fe400000012ff */
[----:B------:R-:W-:Y:S02]  /*9b50*/  LOP3.LUT P0, RZ, R19, 0x1, RZ, 0xc0, !PT ;  /* 0x0000000113ff7812 */ /* 0x000fe4000780c0ff */
[----:B------:R-:W-:Y:S02]  /*9b60*/  PRMT R51, RZ, 0x7610, R51 ;  /* 0x00007610ff337816 */ /* 0x000fe40000000033 */
[----:B------:R-:W-:Y:S01]  /*9b70*/  LOP3.LUT P1, RZ, R7, 0x1, RZ, 0xc0, !PT ;  /* 0x0000000107ff7812 */ /* 0x000fe2000782c0ff */
[----:B------:R-:W-:Y:S01]  /*9b80*/  @P3 IMAD.MOV.U32 R7, RZ, RZ, R87 ;  /* 0x000000ffff073224 */ /* 0x000fe200078e0057 */
[----:B------:R-:W-:Y:S01]  /*9b90*/  IADD3 R21, P6, PT, R6, R0, RZ ;  /* 0x0000000006157210 */ /* 0x000fe20007fde0ff */
[----:B------:R-:W-:-:S02]  /*9ba0*/  @P3 IMAD.MOV.U32 R6, RZ, RZ, R85 ;  /* 0x000000ffff063224 */ /* 0x000fc400078e0055 */
[C---:B------:R-:W-:Y:S01]  /*9bb0*/  IMAD R8, R38.reuse, 0x2f, RZ ;  /* 0x0000002f26087824 */ /* 0x040fe200078e02ff */
[----:B------:R-:W-:Y:S04]  /*9bc0*/  STL [R1+0x59c], R88 ;  /* 0x00059c5801007387 */ /* 0x000fe80000100800 */
[----:B------:R-:W-:Y:S04]  /*9bd0*/  STL [R1+0x5a8], R85 ;  /* 0x0005a85501007387 */ /* 0x000fe80000100800 */
[----:B------:R0:W5:Y:S04]  /*9be0*/  @P3 LDG.E.U16 R51, desc[UR20][R6.64] ;  /* 0x0000001406333981 */ /* 0x000168000c1e1500 */
[----:B------:R1:W-:Y:S01]  /*9bf0*/  STL [R1+0x5a4], R87 ;  /* 0x0005a45701007387 */ /* 0x0003e20000100800 */
[----:B------:R-:W-:Y:S01]  /*9c00*/  PRMT R27, RZ, 0x7610, R27 ;  /* 0x00007610ff1b7816 */ /* 0x000fe2000000001b */
[----:B0-----:R-:W-:Y:S01]  /*9c10*/  IMAD R6, R38, 0x60, RZ ;  /* 0x0000006026067824 */ /* 0x001fe200078e02ff */
[----:B------:R-:W-:-:S02]  /*9c20*/  SHF.R.U64 R7, R5, 0xe, RZ ;  /* 0x0000000e05077819 */ /* 0x000fc400000012ff */
[-C--:B-1----:R-:W-:Y:S02]  /*9c30*/  LEA.HI.X.SX32 R87, R8, R3.reuse, 0x1, P6 ;  /* 0x0000000308577211 */ /* 0x082fe400030f0eff */
[----:B------:R-:W-:Y:S02]  /*9c40*/  LOP3.LUT P3, RZ, R7, 0x1, RZ, 0xc0, !PT ;  /* 0x0000000107ff7812 */ /* 0x000fe4000786c0ff */
[----:B------:R-:W-:Y:S01]  /*9c50*/  IADD3 R85, P6, PT, R6, R0, RZ ;  /* 0x0000000006557210 */ /* 0x000fe20007fde0ff */
[----:B------:R-:W-:Y:S02]  /*9c60*/  @P0 IMAD.MOV.U32 R6, RZ, RZ, R21 ;  /* 0x000000ffff060224 */ /* 0x000fe400078e0015 */
[----:B------:R-:W-:Y:S01]  /*9c70*/  @P0 IMAD.MOV.U32 R7, RZ, RZ, R87 ;  /* 0x000000ffff070224 */ /* 0x000fe200078e0057 */
[----:B------:R-:W-:Y:S04]  /*9c80*/  STL [R1+0x5b0], R21 ;  /* 0x0005b01501007387 */ /* 0x000fe80000100800 */
[----:B------:R0:W5:Y:S04]  /*9c90*/  @P0 LDG.E.U16 R27, desc[UR20][R6.64] ;  /* 0x00000014061b0981 */ /* 0x000168000c1e1500 */
[----:B------:R1:W-:Y:S01]  /*9ca0*/  STL [R1+0x5ac], R87 ;  /* 0x0005ac5701007387 */ /* 0x0003e20000100800 */
[C---:B0-----:R-:W-:Y:S01]  /*9cb0*/  IMAD R6, R38.reuse, 0x62, RZ ;  /* 0x0000006226067824 */ /* 0x041fe200078e02ff */
[----:B-1----:R-:W-:Y:S01]  /*9cc0*/  LEA.HI.X.SX32 R87, R9, R3, 0x1, P6 ;  /* 0x0000000309577211 */ /* 0x002fe200030f0eff */
[----:B------:R-:W-:-:S03]  /*9cd0*/  IMAD R9, R38, 0x31, RZ ;  /* 0x0000003126097824 */ /* 0x000fc600078e02ff */
[----:B------:R-:W-:Y:S01]  /*9ce0*/  IADD3 R21, P6, PT, R6, R0, RZ ;  /* 0x0000000006157210 */ /* 0x000fe20007fde0ff */
[----:B------:R0:W-:Y:S01]  /*9cf0*/  STL [R1+0x5b8], R85 ;  /* 0x0005b85501007387 */ /* 0x0001e20000100800 */
[----:B------:R-:W-:Y:S01]  /*9d00*/  PRMT R49, RZ, 0x7610, R49 ;  /* 0x00007610ff317816 */ /* 0x000fe20000000031 */
[----:B------:R-:W-:Y:S02]  /*9d10*/  @P1 IMAD.MOV.U32 R6, RZ, RZ, R85 ;  /* 0x000000ffff061224 */ /* 0x000fe400078e0055 */
[----:B------:R-:W-:Y:S01]  /*9d20*/  @P1 IMAD.MOV.U32 R7, RZ, RZ, R87 ;  /* 0x000000ffff071224 */ /* 0x000fe200078e0057 */
[----:B------:R-:W-:Y:S02]  /*9d30*/  SHF.R.U64 R8, R5, 0xd, RZ ;  /* 0x0000000d05087819 */ /* 0x000fe400000012ff */
[----:B------:R-:W-:Y:S02]  /*9d40*/  PRMT R28, RZ, 0x7610, R28 ;  /* 0x00007610ff1c7816 */ /* 0x000fe4000000001c */
[----:B------:R1:W5:Y:S01]  /*9d50*/  @P1 LDG.E.U16 R49, desc[UR20][R6.64] ;  /* 0x0000001406311981 */ /* 0x000362000c1e1500 */
[----:B0-----:R-:W-:Y:S01]  /*9d60*/  LEA.HI.X.SX32 R85, R9, R3, 0x1, P6 ;  /* 0x0000000309557211 */ /* 0x001fe200030f0eff */
[----:B------:R-:W-:Y:S01]  /*9d70*/  IMAD R9, R38, 0x64, RZ ;  /* 0x0000006426097824 */ /* 0x000fe200078e02ff */
[----:B------:R-:W-:Y:S01]  /*9d80*/  LOP3.LUT P0, RZ, R8, 0x1, RZ, 0xc0, !PT ;  /* 0x0000000108ff7812 */ /* 0x000fe2000780c0ff */
[----:B------:R0:W-:Y:S01]  /*9d90*/  STL [R1+0x5b4], R87 ;  /* 0x0005b45701007387 */ /* 0x0001e20000100800 */
[----:B------:R-:W-:Y:S01]  /*9da0*/  SHF.R.U64 R8, R5, 0xc, RZ ;  /* 0x0000000c05087819 */ /* 0x000fe200000012ff */
[----:B-1----:R-:W-:-:S02]  /*9db0*/  @P3 IMAD.MOV.U32 R6, RZ, RZ, R21 ;  /* 0x000000ffff063224 */ /* 0x002fc400078e0015 */
[----:B------:R-:W-:Y:S01]  /*9dc0*/  @P3 IMAD.MOV.U32 R7, RZ, RZ, R85 ;  /* 0x000000ffff073224 */ /* 0x000fe200078e0055 */
[----:B0-----:R-:W-:-:S04]  /*9dd0*/  IADD3 R87, P6, PT, R9, R0, RZ ;  /* 0x0000000009577210 */ /* 0x001fc80007fde0ff */
[----:B------:R0:W5:Y:S01]  /*9de0*/  @P3 LDG.E.U16 R28, desc[UR20][R6.64] ;  /* 0x00000014061c3981 */ /* 0x000162000c1e1500 */
[----:B------:R-:W-:Y:S02]  /*9df0*/  LOP3.LUT P1, RZ, R8, 0x1, RZ, 0xc0, !PT ;  /* 0x0000000108ff7812 */ /* 0x000fe4000782c0ff */
[----:B------:R-:W-:Y:S01]  /*9e00*/  LEA.HI.X.SX32 R10, R10, R3, 0x1, P6 ;  /* 0x000000030a0a7211 */ /* 0x000fe200030f0eff */
[----:B------:R1:W-:Y:S01]  /*9e10*/  STL [R1+0x5c0], R21 ;  /* 0x0005c01501007387 */ /* 0x0003e20000100800 */
[C---:B0-----:R-:W-:Y:S02]  /*9e20*/  IMAD R7, R38.reuse, 0x66, RZ ;  /* 0x0000006626077824 */ /* 0x041fe400078e02ff */
[----:B------:R-:W-:-:S03]  /*9e30*/  IMAD R6, R38, 0x33, RZ ;  /* 0x0000003326067824 */ /* 0x000fc600078e02ff */
[----:B-1----:R-:W-:Y:S01]  /*9e40*/  IADD3 R21, P6, PT, R7, R0, RZ ;  /* 0x0000000007157210 */ /* 0x002fe20007fde0ff */
[----:B------:R0:W-:Y:S01]  /*9e50*/  STL [R1+0x5bc], R85 ;  /* 0x0005bc5501007387 */ /* 0x0001e20000100800 */
[----:B------:R-:W-:Y:S01]  /*9e60*/  SHF.R.U64 R8, R5, 0xb, RZ ;  /* 0x0000000b05087819 */ /* 0x000fe200000012ff */
[----:B------:R-:W-:Y:S01]  /*9e70*/  @P0 IMAD.MOV.U32 R7, RZ, RZ, R10 ;  /* 0x000000ffff070224 */ /* 0x000fe200078e000a */
[----:B------:R-:W-:Y:S02]  /*9e80*/  PRMT R48, RZ, 0x7610, R48 ;  /* 0x00007610ff307816 */ /* 0x000fe40000000030 */
[----:B------:R-:W-:Y:S02]  /*9e90*/  LOP3.LUT P3, RZ, R8, 0x1, RZ, 0xc0, !PT ;  /* 0x0000000108ff7812 */ /* 0x000fe4000786c0ff */
[----:B0-----:R-:W-:Y:S01]  /*9ea0*/  LEA.HI.X.SX32 R85, R6, R3, 0x1, P6 ;  /* 0x0000000306557211 */ /* 0x001fe200030f0eff */
[----:B------:R-:W-:Y:S01]  /*9eb0*/  @P0 IMAD.MOV.U32 R6, RZ, RZ, R87 ;  /* 0x000000ffff060224 */ /* 0x000fe200078e0057 */
[----:B------:R-:W-:Y:S01]  /*9ec0*/  PRMT R29, RZ, 0x7610, R29 ;  /* 0x00007610ff1d7816 */ /* 0x000fe2000000001d */
[----:B------:R-:W-:Y:S01]  /*9ed0*/  IMAD R8, R38, 0x68, RZ ;  /* 0x0000006826087824 */ /* 0x000fe200078e02ff */
[----:B------:R-:W-:Y:S04]  /*9ee0*/  STL [R1+0x5c8], R87 ;  /* 0x0005c85701007387 */ /* 0x000fe80000100800 */
[----:B------:R0:W5:Y:S04]  /*9ef0*/  @P0 LDG.E.U16 R48, desc[UR20][R6.64] ;  /* 0x0000001406300981 */ /* 0x000168000c1e1500 */
[----:B------:R1:W-:Y:S01]  /*9f00*/  STL [R1+0x5c4], R10 ;  /* 0x0005c40a01007387 */ /* 0x0003e20000100800 */
[----:B0-----:R-:W-:-:S02]  /*9f10*/  @P1 IMAD.MOV.U32 R6, RZ, RZ, R21 ;  /* 0x000000ffff061224 */ /* 0x001fc400078e0015 */
[----:B------:R-:W-:Y:S01]  /*9f20*/  @P1 IMAD.MOV.U32 R7, RZ, RZ, R85 ;  /* 0x000000ffff071224 */ /* 0x000fe200078e0055 */
[----:B-1----:R-:W-:Y:S02]  /*9f30*/  IADD3 R10, P6, PT, R8, R0, RZ ;  /* 0x00000000080a7210 */ /* 0x002fe40007fde0ff */
[----:B------:R-:W-:Y:S02]  /*9f40*/  SHF.R.U64 R9, R5, 0xa, RZ ;  /* 0x0000000a05097819 */ /* 0x000fe400000012ff */
[----:B------:R0:W5:Y:S01]  /*9f50*/  @P1 LDG.E.U16 R29, desc[UR20][R6.64] ;  /* 0x00000014061d1981 */ /* 0x000162000c1e1500 */
[----:B------:R-:W-:Y:S02]  /*9f60*/  LEA.HI.X.SX32 R11, R11, R3, 0x1, P6 ;  /* 0x000000030b0b7211 */ /* 0x000fe400030f0eff */
[----:B------:R-:W-:Y:S02]  /*9f70*/  LOP3.LUT P0, RZ, R9, 0x1, RZ, 0xc0, !PT ;  /* 0x0000000109ff7812 */ /* 0x000fe4000780c0ff */
[----:B------:R-:W-:Y:S01]  /*9f80*/  PRMT R47, RZ, 0x7610, R47 ;  /* 0x00007610ff2f7816 */ /* 0x000fe2000000002f */
[C---:B0-----:R-:W-:Y:S01]  /*9f90*/  IMAD R6, R38.reuse, 0x6a, RZ ;  /* 0x0000006a26067824 */ /* 0x041fe200078e02ff */
[----:B------:R-:W-:Y:S01]  /*9fa0*/  SHF.R.U64 R7, R5, 0x9, RZ ;  /* 0x0000000905077819 */ /* 0x000fe200000012ff */
[----:B------:R-:W-:-:S03]  /*9fb0*/  IMAD R8, R38, 0x35, RZ ;  /* 0x0000003526087824 */ /* 0x000fc600078e02ff */
[----:B------:R-:W-:Y:S01]  /*9fc0*/  LOP3.LUT P1, RZ, R7, 0x1, RZ, 0xc0, !PT ;  /* 0x0000000107ff7812 */ /* 0x000fe2000782c0ff */
[----:B------:R-:W-:Y:S01]  /*9fd0*/  @P3 IMAD.MOV.U32 R7, RZ, RZ, R11 ;  /* 0x000000ffff073224 */ /* 0x000fe200078e000b */
[----:B------:R-:W-:Y:S01]  /*9fe0*/  IADD3 R9, P6, PT, R6, R0, RZ ;  /* 0x0000000006097210 */ /* 0x000fe20007fde0ff */
[----:B------:R-:W-:Y:S01]  /*9ff0*/  @P3 IMAD.MOV.U32 R6, RZ, RZ, R10 ;  /* 0x000000ffff063224 */ /* 0x000fe200078e000a */
[----:B------:R-:W-:Y:S04]  /*a000*/  STL [R1+0x5d0], R21 ;  /* 0x0005d01501007387 */ /* 0x000fe80000100800 */
[----:B------:R-:W-:Y:S04]  /*a010*/  STL [R1+0x5cc], R85 ;  /* 0x0005cc5501007387 */ /* 0x000fe80000100800 */
[----:B------:R0:W5:Y:S04]  /*a020*/  @P3 LDG.E.U16 R47, desc[UR20][R6.64] ;  /* 0x00000014062f3981 */ /* 0x000168000c1e1500 */
[----:B------:R1:W-:Y:S01]  /*a030*/  STL [R1+0x5d8], R10 ;  /* 0x0005d80a01007387 */ /* 0x0003e20000100800 */
[----:B------:R-:W-:Y:S01]  /*a040*/  PRMT R30, RZ, 0x7610, R30 ;  /* 0x00007610ff1e7816 */ /* 0x000fe2000000001e */
[----:B0-----:R-:W-:Y:S01]  /*a050*/  IMAD R6, R38, 0x6c, RZ ;  /* 0x0000006c26067824 */ /* 0x001fe200078e02ff */
[----:B------:R-:W-:-:S02]  /*a060*/  SHF.R.U64 R7, R5, 0x8, RZ ;  /* 0x0000000805077819 */ /* 0x000fc400000012ff */
[----:B-1----:R-:W-:Y:S01]  /*a070*/  LEA.HI.X.SX32 R10, R8, R3, 0x1, P6 ;  /* 0x00000003080a7211 */ /* 0x002fe200030f0eff */
[----:B------:R0:W-:Y:S01]  /*a080*/  STL [R1+0x5d4], R11 ;  /* 0x0005d40b01007387 */ /* 0x0001e20000100800 */
[----:B------:R-:W-:-:S03]  /*a090*/  LOP3.LUT P3, RZ, R7, 0x1, RZ, 0xc0, !PT ;  /* 0x0000000107ff7812 */ /* 0x000fc6000786c0ff */
[----:B------:R-:W-:Y:S01]  /*a0a0*/  @P0 IMAD.MOV.U32 R7, RZ, RZ, R10 ;  /* 0x000000ffff070224 */ /* 0x000fe200078e000a */
[----:B0-----:R-:W-:Y:S01]  /*a0b0*/  IADD3 R11, P6, PT, R6, R0, RZ ;  /* 0x00000000060b7210 */ /* 0x001fe20007fde0ff */
[----:B------:R-:W-:Y:S01]  /*a0c0*/  @P0 IMAD.MOV.U32 R6, RZ, RZ, R9 ;  /* 0x000000ffff060224 */ /* 0x000fe200078e0009 */
[----:B------:R0:W-:Y:S04]  /*a0d0*/  STL [R1+0x5e0], R9 ;  /* 0x0005e00901007387 */ /* 0x0001e80000100800 */
[----:B------:R1:W5:Y:S01]  /*a0e0*/  @P0 LDG.E.U16 R30, desc[UR20][R6.64] ;  /* 0x00000014061e0981 */ /* 0x000362000c1e1500 */
[----:B------:R-:W-:-:S03]  /*a0f0*/  LEA.HI.X.SX32 R21, R12, R3, 0x1, P6 ;  /* 0x000000030c157211 */ /* 0x000fc600030f0eff */
[----:B------:R3:W-:Y:S01]  /*a100*/  STL [R1+0x5dc], R10 ;  /* 0x0005dc0a01007387 */ /* 0x0007e20000100800 */
[C---:B0-----:R-:W-:Y:S02]  /*a110*/  IMAD R9, R38.reuse, 0x37, RZ ;  /* 0x0000003726097824 */ /* 0x041fe400078e02ff */
[----:B-1----:R-:W-:Y:S01]  /*a120*/  IMAD R6, R38, 0x6e, RZ ;  /* 0x0000006e26067824 */ /* 0x002fe200078e02ff */
[----:B------:R-:W-:Y:S01]  /*a130*/  PRMT R46, RZ, 0x7610, R46 ;  /* 0x00007610ff2e7816 */ /* 0x000fe2000000002e */
[----:B------:R0:W-:Y:S03]  /*a140*/  STL [R1+0x5e8], R11 ;  /* 0x0005e80b01007387 */ /* 0x0001e60000100800 */
[----:B---3--:R-:W-:Y:S01]  /*a150*/  IADD3 R10, P6, PT, R6, R0, RZ ;  /* 0x00000000060a7210 */ /* 0x008fe20007fde0ff */
[----:B------:R-:W-:Y:S02]  /*a160*/  @P1 IMAD.MOV.U32 R6, RZ, RZ, R11 ;  /* 0x000000ffff061224 */ /* 0x000fe400078e000b */
[----:B------:R-:W-:Y:S01]  /*a170*/  @P1 IMAD.MOV.U32 R7, RZ, RZ, R21 ;  /* 0x000000ffff071224 */ /* 0x000fe200078e0015 */
[----:B0-----:R-:W-:-:S04]  /*a180*/  LEA.HI.X.SX32 R11, R9, R3, 0x1, P6 ;  /* 0x00000003090b7211 */ /* 0x001fc800030f0eff */
[----:B------:R0:W5:Y:S01]  /*a190*/  @P1 LDG.E.U16 R46, desc[UR20][R6.64] ;  /* 0x00000014062e1981 */ /* 0x000162000c1e1500 */
[C---:B------:R-:W-:Y:S02]  /*a1a0*/  SHF.R.U64 R8, R5.reuse, 0x7, RZ ;  /* 0x0000000705087819 */ /* 0x040fe400000012ff */
[----:B------:R-:W-:Y:S01]  /*a1b0*/  PRMT R31, RZ, 0x7610, R31 ;  /* 0x00007610ff1f7816 */ /* 0x000fe2000000001f */
[----:B------:R-:W-:Y:S01]  /*a1c0*/  IMAD R9, R38, 0x70, RZ ;  /* 0x0000007026097824 */ /* 0x000fe200078e02ff */
[----:B------:R-:W-:Y:S01]  /*a1d0*/  LOP3.LUT P0, RZ, R8, 0x1, RZ, 0xc0, !PT ;  /* 0x0000000108ff7812 */ /* 0x000fe2000780c0ff */
[----:B------:R-:W-:Y:S01]  /*a1e0*/  STL [R1+0x5e4], R21 ;  /* 0x0005e41501007387 */ /* 0x000fe20000100800 */
[----:B0-----:R-:W-:Y:S02]  /*a1f0*/  @P3 IMAD.MOV.U32 R6, RZ, RZ, R10 ;  /* 0x000000ffff063224 */ /* 0x001fe400078e000a */
[----:B------:R-:W-:Y:S01]  /*a200*/  @P3 IMAD.MOV.U32 R7, RZ, RZ, R11 ;  /* 0x000000ffff073224 */ /* 0x000fe200078e000b */
[----:B------:R-:W-:Y:S01]  /*a210*/  SHF.R.U64 R8, R5, 0x6, RZ ;  /* 0x0000000605087819 */ /* 0x000fe200000012ff */
[----:B------:R0:W-:Y:S04]  /*a220*/  STL [R1+0x5f0], R10 ;  /* 0x0005f00a01007387 */ /* 0x0001e80000100800 */
[----:B------:R1:W5:Y:S01]  /*a230*/  @P3 LDG.E.U16 R31, desc[UR20][R6.64] ;  /* 0x00000014061f3981 */ /* 0x000362000c1e1500 */
[----:B------:R-:W-:-:S02]  /*a240*/  LOP3.LUT P1, RZ, R8, 0x1, RZ, 0xc0, !PT ;  /* 0x0000000108ff7812 */ /* 0x000fc4000782c0ff */
[-C--:B0-----:R-:W-:Y:S01]  /*a250*/  IADD3 R10, P6, PT, R9, R0.reuse, RZ ;  /* 0x00000000090a7210 */ /* 0x081fe20007fde0ff */
[C---:B-1----:R-:W-:Y:S01]  /*a260*/  IMAD R6, R38.reuse, 0x72, RZ ;  /* 0x0000007226067824 */ /* 0x042fe200078e02ff */
[----:B------:R0:W-:Y:S01]  /*a270*/  STL [R1+0x5ec], R11 ;  /* 0x0005ec0b01007387 */ /* 0x0001e20000100800 */
[----:B------:R-:W-:Y:S01]  /*a280*/  IMAD R7, R38, 0x39, RZ ;  /* 0x0000003926077824 */ /* 0x000fe200078e02ff */
[----:B------:R-:W-:Y:S02]  /*a290*/  LEA.HI.X.SX32 R85, R13, R3, 0x1, P6 ;  /* 0x000000030d557211 */ /* 0x000fe400030f0eff */
[----:B------:R-:W-:Y:S02]  /*a2a0*/  PRMT R45, RZ, 0x7610, R45 ;  /* 0x00007610ff2d7816 */ /* 0x000fe4000000002d */
[----:B0-----:R-:W-:Y:S01]  /*a2b0*/  IADD3 R11, P6, PT, R6, R0, RZ ;  /* 0x00000000060b7210 */ /* 0x001fe20007fde0ff */
[----:B------:R-:W-:Y:S01]  /*a2c0*/  @P0 IMAD.MOV.U32 R6, RZ, RZ, R10 ;  /* 0x000000ffff060224 */ /* 0x000fe200078e000a */
[----:B------:R-:W-:-:S02]  /*a2d0*/  SHF.R.U64 R8, R5, 0x5, RZ ;  /* 0x0000000505087819 */ /* 0x000fc400000012ff */
[----:B------:R-:W-:Y:S01]  /*a2e0*/  LEA.HI.X.SX32 R21, R7, R3, 0x1, P6 ;  /* 0x0000000307157211 */ /* 0x000fe200030f0eff */
[----:B------:R-:W-:Y:S01]  /*a2f0*/  @P0 IMAD.MOV.U32 R7, RZ, RZ, R85 ;  /* 0x000000ffff070224 */ /* 0x000fe200078e0055 */
[----:B------:R-:W-:Y:S01]  /*a300*/  LOP3.LUT P3, RZ, R8, 0x1, RZ, 0xc0, !PT ;  /* 0x0000000108ff7812 */ /* 0x000fe2000786c0ff */
[----:B------:R-:W-:Y:S01]  /*a310*/  IMAD R9, R38, 0x74, RZ ;  /* 0x0000007426097824 */ /* 0x000fe200078e02ff */
[----:B------:R-:W-:Y:S02]  /*a320*/  PRMT R32, RZ, 0x7610, R32 ;  /* 0x00007610ff207816 */ /* 0x000fe40000000020 */
[----:B------:R0:W5:Y:S04]  /*a330*/  @P0 LDG.E.U16 R45, desc[UR20][R6.64] ;  /* 0x00000014062d0981 */ /* 0x000168000c1e1500 */
[----:B------:R1:W-:Y:S01]  /*a340*/  STL [R1+0x5f8], R10 ;  /* 0x0005f80a01007387 */ /* 0x0003e20000100800 */
[----:B0-----:R-:W-:-:S02]  /*a350*/  @P1 IMAD.MOV.U32 R6, RZ, RZ, R11 ;  /* 0x000000ffff061224 */ /* 0x001fc400078e000b */
[----:B------:R-:W-:Y:S01]  /*a360*/  @P1 IMAD.MOV.U32 R7, RZ, RZ, R21 ;  /* 0x000000ffff071224 */ /* 0x000fe200078e0015 */
[----:B-1----:R-:W-:Y:S01]  /*a370*/  IADD3 R10, P6, PT, R9, R0, RZ ;  /* 0x00000000090a7210 */ /* 0x002fe20007fde0ff */
        /* <DEDUP_REMOVED lines=13> */
[----:B------:R-:W-:Y:S01]  /*a450*/  IMAD R8, R38, 0x3b, RZ ;  /* 0x0000003b26087824 */ /* 0x000fe200078e02ff */
[----:B------:R-:W-:Y:S04]  /*a460*/  STL [R1+0x5fc], R21 ;  /* 0x0005fc1501007387 */ /* 0x000fe80000100800 */
[----:B------:R0:W-:Y:S04]  /*a470*/  STL [R1+0x608], R10 ;  /* 0x0006080a01007387 */ /* 0x0001e80000100800 */
[----:B------:R1:W5:Y:S01]  /*a480*/  @P3 LDG.E.U16 R44, desc[UR20][R6.64] ;  /* 0x00000014062c3981 */ /* 0x000362000c1e1500 */
[----:B------:R-:W-:-:S02]  /*a490*/  PRMT R33, RZ, 0x7610, R33 ;  /* 0x00007610ff217816 */ /* 0x000fc40000000021 */
[----:B0-----:R-:W-:Y:S02]  /*a4a0*/  LEA.HI.X.SX32 R10, R8, R3, 0x1, P6 ;  /* 0x00000003080a7211 */ /* 0x001fe400030f0eff */
[----:B-1----:R-:W-:-:S03]  /*a4b0*/  SHF.R.U64 R6, R5, 0x2, RZ ;  /* 0x0000000205067819 */ /* 0x002fc600000012ff */
[----:B------:R-:W-:Y:S01]  /*a4c0*/  @P0 IMAD.MOV.U32 R7, RZ, RZ, R10 ;  /* 0x000000ffff070224 */ /* 0x000fe200078e000a */
[----:B------:R-:W-:Y:S01]  /*a4d0*/  LOP3.LUT P3, RZ, R6, 0x1, RZ, 0xc0, !PT ;  /* 0x0000000106ff7812 */ /* 0x000fe2000786c0ff */
[----:B------:R-:W-:Y:S01]  /*a4e0*/  @P0 IMAD.MOV.U32 R6, RZ, RZ, R9 ;  /* 0x000000ffff060224 */ /* 0x000fe200078e0009 */
[----:B------:R-:W-:Y:S01]  /*a4f0*/  SHF.R.U64 R5, R5, 0x1, RZ ;  /* 0x0000000105057819 */ /* 0x000fe200000012ff */
[C---:B------:R-:W-:Y:S01]  /*a500*/  IMAD R8, R38.reuse, 0x78, RZ ;  /* 0x0000007826087824 */ /* 0x040fe200078e02ff */
[----:B------:R0:W-:Y:S04]  /*a510*/  STL [R1+0x604], R11 ;  /* 0x0006040b01007387 */ /* 0x0001e80000100800 */
[----:B------:R1:W5:Y:S01]  /*a520*/  @P0 LDG.E.U16 R33, desc[UR20][R6.64] ;  /* 0x0000001406210981 */ /* 0x000362000c1e1500 */
[----:B------:R-:W-:Y:S01]  /*a530*/  LOP3.LUT P0, RZ, R5, 0x1, RZ, 0xc0, !PT ;  /* 0x0000000105ff7812 */ /* 0x000fe2000780c0ff */
[----:B------:R-:W-:Y:S01]  /*a540*/  IMAD R5, R38, 0x7a, RZ ;  /* 0x0000007a26057824 */ /* 0x000fe200078e02ff */
[-C--:B0-----:R-:W-:Y:S01]  /*a550*/  IADD3 R11, P6, PT, R8, R0.reuse, RZ ;  /* 0x00000000080b7210 */ /* 0x081fe20007fde0ff */
[----:B------:R0:W-:Y:S03]  /*a560*/  STL [R1+0x610], R9 ;  /* 0x0006100901007387 */ /* 0x0001e60000100800 */
[----:B------:R-:W-:Y:S01]  /*a570*/  LEA.HI.X.SX32 R21, R16, R3, 0x1, P6 ;  /* 0x0000000310157211 */ /* 0x000fe200030f0eff */
[----:B------:R3:W-:Y:S01]  /*a580*/  STL [R1+0x60c], R10 ;  /* 0x00060c0a01007387 */ /* 0x0007e20000100800 */
[----:B------:R-:W-:Y:S01]  /*a590*/  IADD3 R85, P6, PT, R5, R0, RZ ;  /* 0x0000000005557210 */ /* 0x000fe20007fde0ff */
[----:B-1----:R-:W-:Y:S01]  /*a5a0*/  @P1 IMAD.MOV.U32 R6, RZ, RZ, R11 ;  /* 0x000000ffff061224 */ /* 0x002fe200078e000b */
[----:B------:R-:W-:Y:S01]  /*a5b0*/  PRMT R43, RZ, 0x7610, R43 ;  /* 0x00007610ff2b7816 */ /* 0x000fe2000000002b */
[----:B0-----:R-:W-:-:S02]  /*a5c0*/  IMAD R9, R38, 0x3d, RZ ;  /* 0x0000003d26097824 */ /* 0x001fc400078e02ff */
[----:B------:R-:W-:Y:S02]  /*a5d0*/  @P1 IMAD.MOV.U32 R7, RZ, RZ, R21 ;  /* 0x000000ffff071224 */ /* 0x000fe400078e0015 */
[----:B---3--:R-:W-:Y:S01]  /*a5e0*/  IMAD R10, R38, 0x7c, RZ ;  /* 0x0000007c260a7824 */ /* 0x008fe200078e02ff */
[----:B------:R-:W-:Y:S01]  /*a5f0*/  LEA.HI.X.SX32 R5, R9, R3, 0x1, P6 ;  /* 0x0000000309057211 */ /* 0x000fe200030f0eff */
[----:B------:R0:W-:Y:S01]  /*a600*/  STL [R1+0x618], R11 ;  /* 0x0006180b01007387 */ /* 0x0001e20000100800 */
[----:B------:R-:W-:-:S03]  /*a610*/  PRMT R34, RZ, 0x7610, R34 ;  /* 0x00007610ff227816 */ /* 0x000fc60000000022 */
[----:B------:R1:W5:Y:S01]  /*a620*/  @P1 LDG.E.U16 R43, desc[UR20][R6.64] ;  /* 0x00000014062b1981 */ /* 0x000362000c1e1500 */
[----:B0-----:R-:W-:-:S03]  /*a630*/  IADD3 R11, P6, PT, R10, R0, RZ ;  /* 0x000000000a0b7210 */ /* 0x001fc60007fde0ff */
[----:B------:R0:W-:Y:S01]  /*a640*/  STL [R1+0x614], R21 ;  /* 0x0006141501007387 */ /* 0x0001e20000100800 */
[----:B-1----:R-:W-:Y:S02]  /*a650*/  @P3 IMAD.MOV.U32 R6, RZ, RZ, R85 ;  /* 0x000000ffff063224 */ /* 0x002fe400078e0055 */
[----:B------:R-:W-:Y:S01]  /*a660*/  @P3 IMAD.MOV.U32 R7, RZ, RZ, R5 ;  /* 0x000000ffff073224 */ /* 0x000fe200078e0005 */
[----:B------:R-:W-:Y:S02]  /*a670*/  PRMT R42, RZ, 0x7610, R42 ;  /* 0x00007610ff2a7816 */ /* 0x000fe4000000002a */
[----:B0-----:R-:W-:Y:S01]  /*a680*/  LEA.HI.X.SX32 R21, R17, R3, 0x1, P6 ;  /* 0x0000000311157211 */ /* 0x001fe200030f0eff */
[----:B------:R-:W-:Y:S01]  /*a690*/  VIADD R8, R4, 0xfffffff0 ;  /* 0xfffffff004087836 */ /* 0x000fe20000000000 */
[----:B------:R0:W5:Y:S04]  /*a6a0*/  @P3 LDG.E.U16 R34, desc[UR20][R6.64] ;  /* 0x0000001406223981 */ /* 0x000168000c1e1500 */
[----:B------:R-:W-:Y:S01]  /*a6b0*/  STL [R1+0x620], R85 ;  /* 0x0006205501007387 */ /* 0x000fe20000100800 */
[----:B------:R-:W-:-:S03]  /*a6c0*/  ISETP.GE.U32.AND P1, PT, R8, 0x7fffffb1, PT ;  /* 0x7fffffb10800780c */ /* 0x000fc60003f26070 */
[----:B------:R1:W-:Y:S01]  /*a6d0*/  STL [R1+0x61c], R5 ;  /* 0x00061c0501007387 */ /* 0x0003e20000100800 */
[----:B0-----:R-:W-:Y:S02]  /*a6e0*/  @P0 IMAD.MOV.U32 R6, RZ, RZ, R11 ;  /* 0x000000ffff060224 */ /* 0x001fe400078e000b */
[----:B------:R-:W-:Y:S01]  /*a6f0*/  @P0 IMAD.MOV.U32 R7, RZ, RZ, R21 ;  /* 0x000000ffff070224 */ /* 0x000fe200078e0015 */
[----:B------:R0:W-:Y:S01]  /*a700*/  STL [R1+0x628], R11 ;  /* 0x0006280b01007387 */ /* 0x0001e20000100800 */
[----:B------:R-:W-:-:S03]  /*a710*/  VIADD R8, R4, 0xfffffff1 ;  /* 0xfffffff104087836 */ /* 0x000fc60000000000 */
[----:B------:R3:W5:Y:S01]  /*a720*/  @P0 LDG.E.U16 R42, desc[UR20][R6.64] ;  /* 0x00000014062a0981 */ /* 0x000762000c1e1500 */
[----:B-1----:R-:W-:Y:S01]  /*a730*/  IMAD R5, R38, 0x7e, RZ ;  /* 0x0000007e26057824 */ /* 0x002fe200078e02ff */
[----:B------:R-:W-:-:S04]  /*a740*/  ISETP.GE.U32.AND P3, PT, R8, 0x7fffffb2, PT ;  /* 0x7fffffb20800780c */ /* 0x000fc80003f66070 */
[-C--:B0-----:R-:W-:Y:S01]  /*a750*/  IADD3 R11, P0, PT, R5, R0.reuse, RZ ;  /* 0x00000000050b7210 */ /* 0x081fe20007f1e0ff */
[C---:B---3--:R-:W-:Y:S01]  /*a760*/  IMAD R6, R38.reuse, 0x3f, RZ ;  /* 0x0000003f26067824 */ /* 0x048fe200078e02ff */
[----:B------:R0:W-:Y:S01]  /*a770*/  STL [R1+0x624], R21 ;  /* 0x0006241501007387 */ /* 0x0001e20000100800 */
[----:B------:R-:W-:Y:S01]  /*a780*/  IMAD R7, R38, 0xf, RZ ;  /* 0x0000000f26077824 */ /* 0x000fe200078e02ff */
[----:B------:R-:W-:Y:S02]  /*a790*/  IADD3 R8, P6, PT, R18, R0, RZ ;  /* 0x0000000012087210 */ /* 0x000fe40007fde0ff */
[----:B------:R-:W-:Y:S02]  /*a7a0*/  PRMT R35, RZ, 0x7610, R35 ;  /* 0x00007610ff237816 */ /* 0x000fe40000000023 */
[-C--:B------:R-:W-:Y:S02]  /*a7b0*/  LEA.HI.X.SX32 R9, R7, R3.reuse, 0x1, P6 ;  /* 0x0000000307097211 */ /* 0x080fe400030f0eff */
[----:B0-----:R-:W-:Y:S01]  /*a7c0*/  LEA.HI.X.SX32 R21, R6, R3, 0x1, P0 ;  /* 0x0000000306157211 */ /* 0x001fe200000f0eff */
[----:B------:R-:W-:-:S04]  /*a7d0*/  @!P4 IMAD.MOV.U32 R6, RZ, RZ, R11 ;  /* 0x000000ffff06c224 */ /* 0x000fc800078e000b */
[----:B------:R-:W-:Y:S01]  /*a7e0*/  @!P4 IMAD.MOV.U32 R7, RZ, RZ, R21 ;  /* 0x000000ffff07c224 */ /* 0x000fe200078e0015 */
[----:B------:R-:W-:-:S04]  /*a7f0*/  PRMT R19, RZ, 0x7610, R19 ;  /* 0x00007610ff137816 */ /* 0x000fc80000000013 */
[----:B------:R0:W5:Y:S01]  /*a800*/  @!P4 LDG.E.U16 R35, desc[UR20][R6.64] ;  /* 0x000000140623c981 */ /* 0x000162000c1e1500 */
[----:B------:R-:W-:-:S03]  /*a810*/  VIADD R5, R4, 0xfffffff2 ;  /* 0xfffffff204057836 */ /* 0x000fc60000000000 */
[----:B------:R-:W-:Y:S01]  /*a820*/  STL [R1+0x630], R11 ;  /* 0x0006300b01007387 */ /* 0x000fe20000100800 */
[----:B0-----:R-:W-:Y:S02]  /*a830*/  @!P1 IMAD.MOV.U32 R6, RZ, RZ, R8 ;  /* 0x000000ffff069224 */ /* 0x001fe400078e0008 */
[----:B------:R-:W-:Y:S01]  /*a840*/  @!P1 IMAD.MOV.U32 R7, RZ, RZ, R9 ;  /* 0x000000ffff079224 */ /* 0x000fe200078e0009 */
[----:B------:R0:W-:Y:S01]  /*a850*/  STL [R1+0x4ac], R8 ;  /* 0x0004ac0801007387 */ /* 0x0001e20000100800 */
[----:B------:R-:W-:-:S03]  /*a860*/  ISETP.GE.U32.AND P0, PT, R5, 0x7fffffb3, PT ;  /* 0x7fffffb30500780c */ /* 0x000fc60003f06070 */
[----:B------:R1:W5:Y:S01]  /*a870*/  @!P1 LDG.E.U16 R19, desc[UR20][R6.64] ;  /* 0x0000001406139981 */ /* 0x000362000c1e1500 */
[----:B------:R-:W-:Y:S01]  /*a880*/  IADD3 R20, P1, PT, R20, R0, RZ ;  /* 0x0000000014147210 */ /* 0x000fe20007f3e0ff */
[C---:B0-----:R-:W-:Y:S02]  /*a890*/  IMAD R8, R38.reuse, 0xe, RZ ;  /* 0x0000000e26087824 */ /* 0x041fe400078e02ff */
[----:B------:R0:W-:Y:S01]  /*a8a0*/  STL [R1+0x62c], R21 ;  /* 0x00062c1501007387 */ /* 0x0001e20000100800 */
[----:B-1----:R-:W-:-:S03]  /*a8b0*/  IMAD R6, R38, 0xd, RZ ;  /* 0x0000000d26067824 */ /* 0x002fc600078e02ff */
[----:B------:R1:W-:Y:S01]  /*a8c0*/  STL [R1+0x4a8], R9 ;  /* 0x0004a80901007387 */ /* 0x0003e20000100800 */
[----:B------:R-:W-:Y:S02]  /*a8d0*/  PRMT R18, RZ, 0x7610, R18 ;  /* 0x00007610ff127816 */ /* 0x000fe40000000012 */
[----:B0-----:R-:W-:Y:S02]  /*a8e0*/  LEA.HI.X.SX32 R21, R8, R3, 0x1, P1 ;  /* 0x0000000308157211 */ /* 0x001fe400008f0eff */
[----:B-1----:R-:W-:-:S03]  /*a8f0*/  IADD3 R9, P6, PT, R36, R0, RZ ;  /* 0x0000000024097210 */ /* 0x002fc60007fde0ff */
[----:B------:R-:W-:Y:S01]  /*a900*/  @!P3 IMAD.MOV.U32 R7, RZ, RZ, R21 ;  /* 0x000000ffff07b224 */ /* 0x000fe200078e0015 */
[----:B------:R-:W-:Y:S01]  /*a910*/  LEA.HI.X.SX32 R11, R6, R3, 0x1, P6 ;  /* 0x00000003060b7211 */ /* 0x000fe200030f0eff */
[----:B------:R-:W-:Y:S02]  /*a920*/  @!P3 IMAD.MOV.U32 R6, RZ, RZ, R20 ;  /* 0x000000ffff06b224 */ /* 0x000fe400078e0014 */
[C---:B------:R-:W-:Y:S01]  /*a930*/  VIADD R5, R4.reuse, 0xfffffff3 ;  /* 0xfffffff304057836 */ /* 0x040fe20000000000 */
[----:B------:R-:W-:Y:S02]  /*a940*/  PRMT R16, RZ, 0x7610, R16 ;  /* 0x00007610ff107816 */ /* 0x000fe40000000010 */
[----:B------:R0:W5:Y:S02]  /*a950*/  @!P3 LDG.E.U16 R18, desc[UR20][R6.64] ;  /* 0x000000140612b981 */ /* 0x000164000c1e1500 */
[----:B------:R-:W-:Y:S01]  /*a960*/  ISETP.GE.U32.AND P4, PT, R5, 0x7fffffb4, PT ;  /* 0x7fffffb40500780c */ /* 0x000fe20003f86070 */
[----:B------:R-:W-:Y:S01]  /*a970*/  VIADD R5, R4, 0xfffffff4 ;  /* 0xfffffff404057836 */ /* 0x000fe20000000000 */
[----:B------:R1:W-:Y:S01]  /*a980*/  STL [R1+0x4a4], R20 ;  /* 0x0004a41401007387 */ /* 0x0003e20000100800 */
[----:B0-----:R-:W-:-:S02]  /*a990*/  @!P0 IMAD.MOV.U32 R6, RZ, RZ, R9 ;  /* 0x000000ffff068224 */ /* 0x001fc400078e0009 */
[----:B------:R-:W-:Y:S01]  /*a9a0*/  @!P0 IMAD.MOV.U32 R7, RZ, RZ, R11 ;  /* 0x000000ffff078224 */ /* 0x000fe200078e000b */
[----:B------:R0:W-:Y:S01]  /*a9b0*/  STL [R1+0x49c], R9 ;  /* 0x00049c0901007387 */ /* 0x0001e20000100800 */
[----:B-1----:R-:W-:-:S03]  /*a9c0*/  IMAD R20, R38, 0xc, RZ ;  /* 0x0000000c26147824 */ /* 0x002fc600078e02ff */
[----:B------:R1:W-:Y:S01]  /*a9d0*/  STL [R1+0x4a0], R21 ;  /* 0x0004a01501007387 */ /* 0x0003e20000100800 */
[----:B------:R-:W-:-:S03]  /*a9e0*/  ISETP.GE.U32.AND P1, PT, R5, 0x7fffffb5, PT ;  /* 0x7fffffb50500780c */ /* 0x000fc60003f26070 */
[----:B------:R3:W5:Y:S01]  /*a9f0*/  @!P0 LDG.E.U16 R16, desc[UR20][R6.64] ;  /* 0x0000001406108981 */ /* 0x000762000c1e1500 */
[-C--:B0-----:R-:W-:Y:S02]  /*aa00*/  IADD3 R9, P6, PT, R37, R0.reuse, RZ ;  /* 0x0000000025097210 */ /* 0x081fe40007fde0ff */
[----:B-1----:R-:W-:Y:S01]  /*aa10*/  IADD3 R21, P0, PT, R40, R0, RZ ;  /* 0x0000000028157210 */ /* 0x002fe20007f1e0ff */
[----:B---3--:R-:W-:-:S03]  /*aa20*/  IMAD R6, R38, 0xb, RZ ;  /* 0x0000000b26067824 */ /* 0x008fc600078e02ff */
[-C--:B------:R-:W-:Y:S01]  /*aa30*/  LEA.HI.X.SX32 R36, R20, R3.reuse, 0x1, P0 ;  /* 0x0000000314247211 */ /* 0x080fe200000f0eff */
[----:B------:R0:W-:Y:S01]  /*aa40*/  STL [R1+0x498], R11 ;  /* 0x0004980b01007387 */ /* 0x0001e20000100800 */
[----:B------:R-:W-:Y:S01]  /*aa50*/  PRMT R17, RZ, 0x7610, R17 ;  /* 0x00007610ff117816 */ /* 0x000fe20000000011 */
[----:B------:R-:W-:Y:S02]  /*aa60*/  VIADD R5, R4, 0xfffffff5 ;  /* 0xfffffff504057836 */ /* 0x000fe40000000000 */
[----:B------:R-:W-:Y:S01]  /*aa70*/  @!P4 IMAD.MOV.U32 R7, RZ, RZ, R36 ;  /* 0x000000ffff07c224 */ /* 0x000fe200078e0024 */
[----:B0-----:R-:W-:Y:S01]  /*aa80*/  LEA.HI.X.SX32 R11, R6, R3, 0x1, P6 ;  /* 0x00000003060b7211 */ /* 0x001fe200030f0eff */
[----:B------:R-:W-:Y:S01]  /*aa90*/  @!P4 IMAD.MOV.U32 R6, RZ, RZ, R21 ;  /* 0x000000ffff06c224 */ /* 0x000fe200078e0015 */
[----:B------:R-:W-:Y:S01]  /*aaa0*/  PRMT R14, RZ, 0x7610, R14 ;  /* 0x00007610ff0e7816 */ /* 0x000fe2000000000e */
[----:B------:R-:W-:Y:S01]  /*aab0*/  STL [R1+0x494], R21 ;  /* 0x0004941501007387 */ /* 0x000fe20000100800 */
[----:B------:R-:W-:-:S03]  /*aac0*/  ISETP.GE.U32.AND P3, PT, R5, 0x7fffffb6, PT ;  /* 0x7fffffb60500780c */ /* 0x000fc60003f66070 */
[----:B------:R0:W5:Y:S01]  /*aad0*/  @!P4 LDG.E.U16 R17, desc[UR20][R6.64] ;  /* 0x000000140611c981 */ /* 0x000162000c1e1500 */
[----:B------:R-:W-:-:S03]  /*aae0*/  VIADD R5, R4, 0xfffffff6 ;  /* 0xfffffff604057836 */ /* 0x000fc60000000000 */
[----:B------:R-:W-:Y:S01]  /*aaf0*/  STL [R1+0x48c], R9 ;  /* 0x00048c0901007387 */ /* 0x000fe20000100800 */
[----:B0-----:R-:W-:Y:S02]  /*ab00*/  @!P1 IMAD.MOV.U32 R6, RZ, RZ, R9 ;  /* 0x000000ffff069224 */ /* 0x001fe400078e0009 */
[----:B------:R-:W-:Y:S01]  /*ab10*/  @!P1 IMAD.MOV.U32 R7, RZ, RZ, R11 ;  /* 0x000000ffff079224 */ /* 0x000fe200078e000b */
[----:B------:R0:W-:Y:S01]  /*ab20*/  STL [R1+0x490], R36 ;  /* 0x0004902401007387 */ /* 0x0001e20000100800 */
[----:B------:R-:W-:-:S03]  /*ab30*/  ISETP.GE.U32.AND P0, PT, R5, 0x7fffffb7, PT ;  /* 0x7fffffb70500780c */ /* 0x000fc60003f06070 */
[----:B------:R1:W-:Y:S01]  /*ab40*/  STL [R1+0x488], R11 ;  /* 0x0004880b01007387 */ /* 0x0003e20000100800 */
[----:B------:R-:W-:-:S03]  /*ab50*/  VIADD R5, R4, 0xfffffff7 ;  /* 0xfffffff704057836 */ /* 0x000fc60000000000 */
[----:B------:R3:W5:Y:S01]  /*ab60*/  @!P1 LDG.E.U16 R14, desc[UR20][R6.64] ;  /* 0x00000014060e9981 */ /* 0x000762000c1e1500 */
[-C--:B0-----:R-:W-:Y:S01]  /*ab70*/  IADD3 R36, P1, PT, R84, R0.reuse, RZ ;  /* 0x0000000054247210 */ /* 0x081fe20007f3e0ff */
[C---:B-1----:R-:W-:Y:S01]  /*ab80*/  IMAD R11, R38.reuse, 0xa, RZ ;  /* 0x0000000a260b7824 */ /* 0x042fe200078e02ff */
[----:B------:R-:W-:Y:S01]  /*ab90*/  IADD3 R9, P6, PT, R41, R0, RZ ;  /* 0x0000000029097210 */ /* 0x000fe20007fde0ff */
[----:B---3--:R-:W-:-:S03]  /*aba0*/  IMAD R6, R38, 0x9, RZ ;  /* 0x0000000926067824 */ /* 0x008fc600078e02ff */
[-C--:B------:R-:W-:Y:S02]  /*abb0*/  LEA.HI.X.SX32 R37, R11, R3.reuse, 0x1, P1 ;  /* 0x000000030b257211 */ /* 0x080fe400008f0eff */
[----:B------:R-:W-:Y:S01]  /*abc0*/  ISETP.GE.U32.AND P4, PT, R5, 0x7fffffb8, PT ;  /* 0x7fffffb80500780c */ /* 0x000fe20003f86070 */
[----:B------:R-:W-:Y:S01]  /*abd0*/  VIADD R5, R4, 0xfffffff8 ;  /* 0xfffffff804057836 */ /* 0x000fe20000000000 */
[----:B------:R-:W-:Y:S01]  /*abe0*/  PRMT R15, RZ, 0x7610, R15 ;  /* 0x00007610ff0f7816 */ /* 0x000fe2000000000f */
[----:B------:R-:W-:Y:S01]  /*abf0*/  @!P3 IMAD.MOV.U32 R7, RZ, RZ, R37 ;  /* 0x000000ffff07b224 */ /* 0x000fe200078e0025 */
[----:B------:R-:W-:Y:S01]  /*ac00*/  LEA.HI.X.SX32 R21, R6, R3, 0x1, P6 ;  /* 0x0000000306157211 */ /* 0x000fe200030f0eff */
[----:B------:R-:W-:Y:S01]  /*ac10*/  @!P3 IMAD.MOV.U32 R6, RZ, RZ, R36 ;  /* 0x000000ffff06b224 */ /* 0x000fe200078e0024 */
[----:B------:R-:W-:Y:S01]  /*ac20*/  ISETP.GE.U32.AND P1, PT, R5, 0x7fffffb9, PT ;  /* 0x7fffffb90500780c */ /* 0x000fe20003f26070 */
[----:B------:R-:W-:Y:S01]  /*ac30*/  VIADD R5, R4, 0xfffffff9 ;  /* 0xfffffff904057836 */ /* 0x000fe20000000000 */
[----:B------:R-:W-:-:S02]  /*ac40*/  PRMT R12, RZ, 0x7610, R12 ;  /* 0x00007610ff0c7816 */ /* 0x000fc4000000000c */
[----:B------:R0:W5:Y:S02]  /*ac50*/  @!P3 LDG.E.U16 R15, desc[UR20][R6.64] ;  /* 0x00000014060fb981 */ /* 0x000164000c1e1500 */
[----:B------:R-:W-:Y:S01]  /*ac60*/  ISETP.GE.U32.AND P3, PT, R5, 0x7fffffba, PT ;  /* 0x7fffffba0500780c */ /* 0x000fe20003f66070 */
[C---:B------:R-:W-:Y:S01]  /*ac70*/  IMAD.SHL.U32 R5, R38.reuse, 0x8, RZ ;  /* 0x0000000826057824 */ /* 0x040fe200078e00ff */
[----:B------:R1:W-:Y:S01]  /*ac80*/  STL [R1+0x484], R36 ;  /* 0x0004842401007387 */ /* 0x0003e20000100800 */
[----:B0-----:R-:W-:Y:S02]  /*ac90*/  @!P0 IMAD.MOV.U32 R6, RZ, RZ, R9 ;  /* 0x000000ffff068224 */ /* 0x001fe400078e0009 */
[----:B------:R-:W-:Y:S01]  /*aca0*/  @!P0 IMAD.MOV.U32 R7, RZ, RZ, R21 ;  /* 0x000000ffff078224 */ /* 0x000fe200078e0015 */
[----:B------:R0:W-:Y:S04]  /*acb0*/  STL [R1+0x47c], R9 ;  /* 0x00047c0901007387 */ /* 0x0001e80000100800 */
[----:B------:R3:W5:Y:S01]  /*acc0*/  @!P0 LDG.E.U16 R12, desc[UR20][R6.64] ;  /* 0x00000014060c8981 */ /* 0x000762000c1e1500 */
[----:B-1----:R-:W-:-:S03]  /*acd0*/  LEA R36, P0, R38, R0, 0x4 ;  /* 0x0000000026247211 */ /* 0x002fc600078020ff */
[----:B------:R1:W-:Y:S01]  /*ace0*/  STL [R1+0x480], R37 ;  /* 0x0004802501007387 */ /* 0x0003e20000100800 */
[-C--:B0-----:R-:W-:Y:S01]  /*acf0*/  IADD3 R9, P6, PT, R8, R0.reuse, RZ ;  /* 0x0000000008097210 */ /* 0x081fe20007fde0ff */
[----:B---3--:R-:W-:Y:S02]  /*ad00*/  VIADD R6, R4, 0xfffffffa ;  /* 0xfffffffa04067836 */ /* 0x008fe40000000000 */
[----:B------:R-:W-:Y:S01]  /*ad10*/  IMAD R7, R38, 0x7, RZ ;  /* 0x0000000726077824 */ /* 0x000fe200078e02ff */
[-C--:B-1----:R-:W-:Y:S01]  /*ad20*/  LEA.HI.X.SX32 R37, R5, R3.reuse, 0x1, P0 ;  /* 0x0000000305257211 */ /* 0x082fe200000f0eff */
[----:B------:R0:W-:Y:S01]  /*ad30*/  STL [R1+0x478], R21 ;  /* 0x0004781501007387 */ /* 0x0001e20000100800 */
[----:B------:R-:W-:Y:S01]  /*ad40*/  ISETP.GE.U32.AND P0, PT, R6, 0x7fffffbb, PT ;  /* 0x7fffffbb0600780c */ /* 0x000fe20003f06070 */
[----:B------:R-:W-:Y:S01]  /*ad50*/  @!P4 IMAD.MOV.U32 R6, RZ, RZ, R36 ;  /* 0x000000ffff06c224 */ /* 0x000fe200078e0024 */
[----:B------:R-:W-:Y:S02]  /*ad60*/  PRMT R13, RZ, 0x7610, R13 ;  /* 0x00007610ff0d7816 */ /* 0x000fe4000000000d */
[----:B0-----:R-:W-:Y:S01]  /*ad70*/  LEA.HI.X.SX32 R21, R7, R3, 0x1, P6 ;  /* 0x0000000307157211 */ /* 0x001fe200030f0eff */
[----:B------:R-:W-:Y:S01]  /*ad80*/  @!P4 IMAD.MOV.U32 R7, RZ, RZ, R37 ;  /* 0x000000ffff07c224 */ /* 0x000fe200078e0025 */
[----:B------:R-:W-:Y:S01]  /*ad90*/  PRMT R10, RZ, 0x7610, R10 ;  /* 0x00007610ff0a7816 */ /* 0x000fe2000000000a */
[----:B------:R-:W-:Y:S04]  /*ada0*/  STL [R1+0x474], R36 ;  /* 0x0004742401007387 */ /* 0x000fe80000100800 */
[----:B------:R0:W5:Y:S01]  /*adb0*/  @!P4 LDG.E.U16 R13, desc[UR20][R6.64] ;  /* 0x00000014060dc981 */ /* 0x000162000c1e1500 */
[----:B------:R-:W-:-:S03]  /*adc0*/  IADD3 R20, P6, PT, R20, R0, RZ ;  /* 0x0000000014147210 */ /* 0x000fc60007fde0ff */
[----:B------:R1:W-:Y:S01]  /*add0*/  STL [R1+0x46c], R9 ;  /* 0x00046c0901007387 */ /* 0x0003e20000100800 */
[----:B------:R-:W-:Y:S02]  /*ade0*/  VIADD R5, R4, 0xfffffffb ;  /* 0xfffffffb04057836 */ /* 0x000fe40000000000 */
[----:B0-----:R-:W-:Y:S02]  /*adf0*/  @!P1 IMAD.MOV.U32 R6, RZ, RZ, R9 ;  /* 0x000000ffff069224 */ /* 0x001fe400078e0009 */
[----:B------:R-:W-:Y:S02]  /*ae00*/  @!P1 IMAD.MOV.U32 R7, RZ, RZ, R21 ;  /* 0x000000ffff079224 */ /* 0x000fe400078e0015 */
[C---:B-1----:R-:W-:Y:S01]  /*ae10*/  IMAD R9, R38.reuse, 0x6, RZ ;  /* 0x0000000626097824 */ /* 0x042fe200078e02ff */
[----:B------:R0:W-:Y:S04]  /*ae20*/  STL [R1+0x470], R37 ;  /* 0x0004702501007387 */ /* 0x0001e80000100800 */
[----:B------:R1:W5:Y:S04]  /*ae30*/  @!P1 LDG.E.U16 R10, desc[UR20][R6.64] ;  /* 0x00000014060a9981 */ /* 0x000368000c1e1500 */
[----:B------:R3:W-:Y:S01]  /*ae40*/  STL [R1+0x468], R21 ;  /* 0x0004681501007387 */ /* 0x0007e20000100800 */
[----:B0-----:R-:W-:Y:S01]  /*ae50*/  LEA.HI.X.SX32 R37, R9, R3, 0x1, P6 ;  /* 0x0000000309257211 */ /* 0x001fe200030f0eff */
[----:B-1----:R-:W-:Y:S01]  /*ae60*/  IMAD R6, R38, 0x5, RZ ;  /* 0x0000000526067824 */ /* 0x002fe200078e02ff */
[----:B------:R-:W-:-:S02]  /*ae70*/  ISETP.GE.U32.AND P4, PT, R5, 0x7fffffbc, PT ;  /* 0x7fffffbc0500780c */ /* 0x000fc40003f86070 */
[----:B---3--:R-:W-:Y:S01]  /*ae80*/  IADD3 R21, P1, PT, R11, R0, RZ ;  /* 0x000000000b157210 */ /* 0x008fe20007f3e0ff */
[----:B------:R-:W-:Y:S01]  /*ae90*/  VIADD R5, R4, 0xfffffffc ;  /* 0xfffffffc04057836 */ /* 0x000fe20000000000 */
[----:B------:R-:W-:Y:S01]  /*aea0*/  PRMT R11, RZ, 0x7610, R11 ;  /* 0x00007610ff0b7816 */ /* 0x000fe2000000000b */
[----:B------:R-:W-:Y:S01]  /*aeb0*/  @!P3 IMAD.MOV.U32 R7, RZ, RZ, R37 ;  /* 0x000000ffff07b224 */ /* 0x000fe200078e0025 */
[----:B------:R-:W-:Y:S01]  /*aec0*/  LEA.HI.X.SX32 R36, R6, R3, 0x1, P1 ;  /* 0x0000000306247211 */ /* 0x000fe200008f0eff */
[----:B------:R-:W-:Y:S01]  /*aed0*/  @!P3 IMAD.MOV.U32 R6, RZ, RZ, R20 ;  /* 0x000000ffff06b224 */ /* 0x000fe200078e0014 */
[----:B------:R0:W-:Y:S01]  /*aee0*/  STL [R1+0x464], R20 ;  /* 0x0004641401007387 */ /* 0x0001e20000100800 */
[----:B------:R-:W-:Y:S01]  /*aef0*/  ISETP.GE.U32.AND P6, PT, R5, 0x7fffffbd, PT ;  /* 0x7fffffbd0500780c */ /* 0x000fe20003fc6070 */
[----:B------:R-:W-:Y:S01]  /*af00*/  VIADD R5, R4, 0xfffffffd ;  /* 0xfffffffd04057836 */ /* 0x000fe20000000000 */
[----:B------:R-:W-:Y:S01]  /*af10*/  PRMT R8, RZ, 0x7610, R8 ;  /* 0x00007610ff087816 */ /* 0x000fe20000000008 */
[----:B------:R-:W-:Y:S04]  /*af20*/  STL [R1+0x45c], R21 ;  /* 0x00045c1501007387 */ /* 0x000fe80000100800 */
[----:B------:R-:W-:Y:S04]  /*af30*/  STL [R1+0x460], R37 ;  /* 0x0004602501007387 */ /* 0x000fe80000100800 */
[----:B------:R1:W5:Y:S04]  /*af40*/  @!P3 LDG.E.U16 R11, desc[UR20][R6.64] ;  /* 0x00000014060bb981 */ /* 0x000368000c1e1500 */
[----:B------:R3:W-:Y:S01]  /*af50*/  STL [R1+0x458], R36 ;  /* 0x0004582401007387 */ /* 0x0007e20000100800 */
[----:B------:R-:W-:-:S03]  /*af60*/  ISETP.GE.U32.AND P1, PT, R5, 0x7fffffbe, PT ;  /* 0x7fffffbe0500780c */ /* 0x000fc60003f26070 */
[----:B------:R-:W4:Y:S01]  /*af70*/  LDL.LU R87, [R1+0x24] ;  /* 0x0000240001577983 */ /* 0x000f220000300800 */
[----:B-1----:R-:W-:Y:S02]  /*af80*/  @!P0 IMAD.MOV.U32 R6, RZ, RZ, R21 ;  /* 0x000000ffff068224 */ /* 0x002fe400078e0015 */
[----:B------:R-:W-:Y:S01]  /*af90*/  @!P0 IMAD.MOV.U32 R7, RZ, RZ, R36 ;  /* 0x000000ffff078224 */ /* 0x000fe200078e0024 */
[C---:B0-----:R-:W-:Y:S01]  /*afa0*/  LEA R20, P3, R38.reuse, R0, 0x3 ;  /* 0x0000000026147211 */ /* 0x041fe200078618ff */
[----:B------:R-:W-:-:S03]  /*afb0*/  IMAD.SHL.U32 R5, R38, 0x4, RZ ;  /* 0x0000000426057824 */ /* 0x000fc600078e00ff */
[----:B------:R0:W5:Y:S01]  /*afc0*/  @!P0 LDG.E.U16 R8, desc[UR20][R6.64] ;  /* 0x0000001406088981 */ /* 0x000162000c1e1500 */
[----:B---3--:R-:W-:Y:S02]  /*afd0*/  IADD3 R36, P0, PT, R9, R0, RZ ;  /* 0x0000000009247210 */ /* 0x008fe40007f1e0ff */
[-C--:B------:R-:W-:Y:S01]  /*afe0*/  LEA.HI.X.SX32 R21, R5, R3.reuse, 0x1, P3 ;  /* 0x0000000305157211 */ /* 0x080fe200018f0eff */
[----:B0-----:R-:W-:Y:S01]  /*aff0*/  IMAD R6, R38, 0x3, RZ ;  /* 0x0000000326067824 */ /* 0x001fe200078e02ff */
[----:B------:R0:W-:Y:S04]  /*b000*/  STL [R1+0x454], R20 ;  /* 0x0004541401007387 */ /* 0x0001e80000100800 */
[----:B------:R-:W-:Y:S01]  /*b010*/  LEA.HI.X.SX32 R37, R6, R3, 0x1, P0 ;  /* 0x0000000306257211 */ /* 0x000fe200000f0eff */
[----:B------:R-:W-:Y:S04]  /*b020*/  STL [R1+0x44c], R36 ;  /* 0x00044c2401007387 */ /* 0x000fe80000100800 */
[----:B------:R1:W-:Y:S04]  /*b030*/  STL [R1+0x450], R21 ;  /* 0x0004501501007387 */ /* 0x0003e80000100800 */
[----:B------:R3:W-:Y:S04]  /*b040*/  STL [R1+0x448], R37 ;  /* 0x0004482501007387 */ /* 0x0007e80000100800 */
[----:B------:R-:W4:Y:S01]  /*b050*/  LDL.LU R85, [R1+0x14] ;  /* 0x0000140001557983 */ /* 0x000f220000300800 */
[----:B------:R-:W2:Y:S01]  /*b060*/  S2R R88, SR_TID.X ;  /* 0x0000000000587919 */ /* 0x000ea20000002100 */
[----:B------:R-:W-:Y:S01]  /*b070*/  PRMT R9, RZ, 0x7610, R9 ;  /* 0x00007610ff097816 */ /* 0x000fe20000000009 */
[----:B------:R-:W-:Y:S01]  /*b080*/  VIADD R7, R4, 0xffffffff ;  /* 0xffffffff04077836 */ /* 0x000fe20000000000 */
[----:B------:R-:W-:Y:S01]  /*b090*/  PRMT R6, RZ, 0x7610, R6 ;  /* 0x00007610ff067816 */ /* 0x000fe20000000006 */
[----:B------:R-:W-:-:S03]  /*b0a0*/  IMAD.SHL.U32 R5, R38, 0x2, RZ ;  /* 0x0000000226057824 */ /* 0x000fc600078e00ff */
[----:B------:R0:W5:Y:S01]  /*b0b0*/  @!P4 LDG.E.U16 R9, desc[UR20][R20.64] ;  /* 0x000000141409c981 */ /* 0x000162000c1e1500 */
[----:B------:R-:W-:Y:S02]  /*b0c0*/  ISETP.GE.U32.AND P3, PT, R7, 0x7fffffc0, PT ;  /* 0x7fffffc00700780c */ /* 0x000fe40003f66070 */
[----:B------:R-:W-:Y:S01]  /*b0d0*/  IADD3 R41, P0, PT, R5, R0, RZ ;  /* 0x0000000005297210 */ /* 0x000fe20007f1e0ff */
[----:B0-----:R-:W-:Y:S02]  /*b0e0*/  @!P6 IMAD.MOV.U32 R20, RZ, RZ, R36 ;  /* 0x000000ffff14e224 */ /* 0x001fe400078e0024 */
[----:B-1----:R-:W-:Y:S02]  /*b0f0*/  @!P6 IMAD.MOV.U32 R21, RZ, RZ, R37 ;  /* 0x000000ffff15e224 */ /* 0x002fe400078e0025 */
[----:B---3--:R-:W-:-:S03]  /*b100*/  VIADD R37, R4, 0x3f ;  /* 0x0000003f04257836 */ /* 0x008fc60000000000 */
[----:B------:R0:W5:Y:S02]  /*b110*/  @!P6 LDG.E.U16 R6, desc[UR20][R20.64] ;  /* 0x000000141406e981 */ /* 0x000164000c1e1500 */
[----:B------:R-:W-:Y:S02]  /*b120*/  ISETP.GT.AND P4, PT, R37, 0x3f, PT ;  /* 0x0000003f2500780c */ /* 0x000fe40003f84270 */
[----:B------:R-:W-:Y:S02]  /*b130*/  LEA.HI.X.SX32 R84, R38, R3, 0x1, P0 ;  /* 0x0000000326547211 */ /* 0x000fe400000f0eff */
[----:B--2---:R-:W-:Y:S02]  /*b140*/  LOP3.LUT R36, R88, 0x3f, RZ, 0xc0, !PT ;  /* 0x0000003f58247812 */ /* 0x004fe400078ec0ff */
[----:B0-----:R-:W-:Y:S01]  /*b150*/  LEA R21, P6, R38, R0, 0x2 ;  /* 0x0000000026157211 */ /* 0x001fe200078c10ff */
[----:B------:R-:W-:Y:S01]  /*b160*/  VIADD R20, R4, 0xfffffffe ;  /* 0xfffffffe04147836 */ /* 0x000fe20000000000 */
[----:B------:R-:W-:-:S02]  /*b170*/  PRMT R7, RZ, 0x7610, R7 ;  /* 0x00007610ff077816 */ /* 0x000fc40000000007 */
[C---:B------:R-:W-:Y:S01]  /*b180*/  ISETP.LT.AND P0, PT, R36.reuse, R4, P4 ;  /* 0x000000042400720c */ /* 0x040fe20002701270 */
[----:B------:R-:W-:Y:S01]  /*b190*/  @!P1 IMAD.MOV.U32 R4, RZ, RZ, R21 ;  /* 0x000000ffff049224 */ /* 0x000fe200078e0015 */
[----:B------:R-:W-:Y:S01]  /*b1a0*/  LEA.HI.X.SX32 R5, R5, R3, 0x1, P6 ;  /* 0x0000000305057211 */ /* 0x000fe200030f0eff */
[----:B------:R-:W-:Y:S01]  /*b1b0*/  STL [R1+0x640], R37 ;  /* 0x0006402501007387 */ /* 0x000fe20000100800 */
[----:B------:R-:W-:-:S03]  /*b1c0*/  IMAD R36, R36, R39, RZ ;  /* 0x0000002724247224 */ /* 0x000fc600078e02ff */
[----:B------:R0:W-:Y:S01]  /*b1d0*/  STL [R1+0x444], R21 ;  /* 0x0004441501007387 */ /* 0x0001e20000100800 */
[----:B------:R-:W-:-:S03]  /*b1e0*/  ISETP.GE.U32.AND P6, PT, R20, 0x7fffffbf, PT ;  /* 0x7fffffbf1400780c */ /* 0x000fc60003fc6070 */
[----:B------:R-:W-:Y:S01]  /*b1f0*/  STL [R1+0x43c], R41 ;  /* 0x00043c2901007387 */ /* 0x000fe20000100800 */
[----:B------:R-:W-:-:S03]  /*b200*/  @!P3 IMAD.MOV.U32 R20, RZ, RZ, R0 ;  /* 0x000000ffff14b224 */ /* 0x000fc600078e0000 */
[----:B------:R1:W-:Y:S01]  /*b210*/  STL [R1+0x440], R5 ;  /* 0x0004400501007387 */ /* 0x0003e20000100800 */
[----:B0-----:R-:W-:-:S03]  /*b220*/  @!P3 IMAD.MOV.U32 R21, RZ, RZ, R3 ;  /* 0x000000ffff15b224 */ /* 0x001fc600078e0003 */
[----:B------:R1:W5:Y:S01]  /*b230*/  @!P1 LDG.E.U16 R7, desc[UR20][R4.64] ;  /* 0x0000001404079981 */ /* 0x000362000c1e1500 */
[----:B------:R-:W-:Y:S01]  /*b240*/  LEA R37, P1, R36, UR14, 0x1 ;  /* 0x0000000e24257c11 */ /* 0x000fe2000f8208ff */
[----:B------:R-:W-:-:S04]  /*b250*/  @!UP1 UIADD3 UR4, UPT, UPT, -UR7, 0x100000, URZ ;  /* 0x0010000007049890 */ /* 0x000fc8000fffe1ff */
[----:B------:R-:W-:Y:S02]  /*b260*/  @!UP1 USHF.L.U32 UR5, UR4, 0xb, URZ ;  /* 0x0000000b04059899 */ /* 0x000fe400080006ff */
[----:B------:R-:W-:Y:S01]  /*b270*/  @!UP1 USHF.L.U32 UR4, UR4, 0x1, URZ ;  /* 0x0000000104049899 */ /* 0x000fe200080006ff */
[----:B-1----:R-:W-:Y:S01]  /*b280*/  PRMT R5, RZ, 0x7610, R5 ;  /* 0x00007610ff057816 */ /* 0x002fe20000000005 */
[----:B------:R-:W-:Y:S05]  /*b290*/  STL [R1+0x438], R84 ;  /* 0x0004385401007387 */ /* 0x000fea0000100800 */
[----:B------:R0:W5:Y:S01]  /*b2a0*/  @!P3 LDG.E.U16 R5, desc[UR20][R20.64] ;  /* 0x000000141405b981 */ /* 0x000162000c1e1500 */
[----:B------:R-:W-:Y:S01]  /*b2b0*/  PRMT R4, RZ, 0x7610, R4 ;  /* 0x00007610ff047816 */ /* 0x000fe20000000004 */
[----:B------:R-:W-:Y:S01]  /*b2c0*/  VOTEU.ALL UP1, P2 ;  /* 0x0000000000ff7886 */ /* 0x000fe20001020000 */
[----:B------:R-:W-:-:S04]  /*b2d0*/  LEA.HI.X.SX32 R36, R36, UR15, 0x1, P1 ;  /* 0x0000000f24247c11 */ /* 0x000fc800088f0eff */
[----:B------:R1:W2:Y:S01]  /*b2e0*/  @!UP1 SYNCS.EXCH.64 URZ, [UR9+0x10008], UR4 ;  /* 0x0100080409ff95b2 */ /* 0x0002a20008000100 */
[----:B0-----:R-:W-:Y:S02]  /*b2f0*/  @!P6 IMAD.MOV.U32 R21, RZ, RZ, R84 ;  /* 0x000000ffff15e224 */ /* 0x001fe400078e0054 */
[----:B----4-:R-:W-:-:S05]  /*b300*/  IMAD R40, R87, UR11, RZ ;  /* 0x0000000b57287c24 */ /* 0x010fca000f8e02ff */
[----:B------:R-:W-:-:S05]  /*b310*/  LEA R20, P3, R40, R37, 0x1 ;  /* 0x0000002528147211 */ /* 0x000fca00078608ff */
[----:B------:R0:W-:Y:S02]  /*b320*/  STL [R1+0x51c], R20 ;  /* 0x00051c1401007387 */ /* 0x0001e40000100800 */
[----:B0-----:R-:W-:-:S05]  /*b330*/  @!P6 IMAD.MOV.U32 R20, RZ, RZ, R41 ;  /* 0x000000ffff14e224 */ /* 0x001fca00078e0029 */
[----:B------:R1:W5:Y:S01]  /*b340*/  @!P6 LDG.E.U16 R4, desc[UR20][R20.64] ;  /* 0x000000141404e981 */ /* 0x000362000c1e1500 */
[----:B------:R-:W-:Y:S01]  /*b350*/  IMAD R41, R85, UR11, RZ ;  /* 0x0000000b55297c24 */ /* 0x000fe2000f8e02ff */
[----:B-12---:R-:W-:Y:S06]  /*b360*/  @!P4 BRA `(.L_x_6) ;  /* 0x000000000084c947 */ /* 0x006fec0003800000 */
[----:B-----5:R-:W-:Y:S02]  /*b370*/  PRMT R4, R5, 0x5410, R4 ;  /* 0x0000541005047816 */ /* 0x020fe40000000004 */
[----:B------:R-:W-:Y:S02]  /*b380*/  PRMT R5, R7, 0x5410, R6 ;  /* 0x0000541007057816 */ /* 0x000fe40000000006 */
[----:B------:R-:W-:Y:S02]  /*b390*/  PRMT R6, R9, 0x5410, R8 ;  /* 0x0000541009067816 */ /* 0x000fe40000000008 */
[----:B------:R-:W-:Y:S02]  /*b3a0*/  PRMT R7, R11, 0x5410, R10 ;  /* 0x000054100b077816 */ /* 0x000fe4000000000a */
[----:B------:R-:W-:Y:S02]  /*b3b0*/  PRMT R8, R13, 0x5410, R12 ;  /* 0x000054100d087816 */ /* 0x000fe4000000000c */
[----:B------:R-:W-:-:S02]  /*b3c0*/  PRMT R9, R15, 0x5410, R14 ;  /* 0x000054100f097816 */ /* 0x000fc4000000000e */
[----:B------:R-:W-:Y:S02]  /*b3d0*/  PRMT R10, R17, 0x5410, R16 ;  /* 0x00005410110a7816 */ /* 0x000fe40000000010 */
        /* <DEDUP_REMOVED lines=24> */
[----:B------:R-:W-:-:S04]  /*b560*/  PRMT R35, R42, 0x5410, R35 ;  /* 0x000054102a237816 */ /* 0x000fc80000000023 */
[----:B------:R0:W-:Y:S03]  /*b570*/  STTM.x32 tmem[UR10+0x100], R4 ;  /* 0x00010004000079ed */ /* 0x0001e600082c000a */
.L_x_6:
[----:B0----5:R-:W2:Y:S04]  /*b580*/  LDL.LU R4, [R1+0x4] ;  /* 0x0000040001047983 */ /* 0x021ea80000300800 */
[----:B------:R-:W3:Y:S04]  /*b590*/  LDL.LU R5, [R1] ;  /* 0x0000000001057983 */ /* 0x000ee80000300800 */
[----:B------:R-:W4:Y:S01]  /*b5a0*/  LDL R6, [R1+0x51c] ;  /* 0x00051c0001067983 */ /* 0x000f220000100800 */
[----:B------:R-:W0:Y:S01]  /*b5b0*/  FENCE.VIEW.ASYNC.T ;  /* 0x00000000000073c6 */ /* 0x000e220000000200 */
[----:B------:R-:W-:-:S02]  /*b5c0*/  LEA R16, P1, R41, R37, 0x1 ;  /* 0x0000002529107211 */ /* 0x000fc400078208ff */
[----:B------:R-:W4:Y:S01]  /*b5d0*/  LDL.LU R10, [R1+0xc] ;  /* 0x00000c00010a7983 */ /* 0x000f220000300800 */
[----:B------:R-:W-:Y:S02]  /*b5e0*/  PRMT R118, RZ, 0x7610, R118 ;  /* 0x00007610ff767816 */ /* 0x000fe40000000076 */
[-C--:B------:R-:W-:Y:S01]  /*b5f0*/  LEA.HI.X.SX32 R7, R40, R36.reuse, 0x1, P3 ;  /* 0x0000002428077211 */ /* 0x080fe200018f0eff */
[----:B0-----:R-:W-:Y:S01]  /*b600*/  BAR.SYNC.DEFER_BLOCKING 0x0 ;  /* 0x0000000000007b1d */ /* 0x001fe20000010000 */
[----:B------:R-:W-:-:S05]  /*b610*/  LEA.HI.X.SX32 R17, R41, R36, 0x1, P1 ;  /* 0x0000002429117211 */ /* 0x000fca00008f0eff */
[----:B------:R-:W4:Y:S01]  /*b620*/  LDL.LU R9, [R1+0x8] ;  /* 0x0000080001097983 */ /* 0x000f220000300800 */
[----:B------:R-:W-:-:S03]  /*b630*/  PRMT R8, RZ, 0x7610, R8 ;  /* 0x00007610ff087816 */ /* 0x000fc60000000008 */
[----:B------:R-:W-:Y:S04]  /*b640*/  STL [R1+0x658], R39 ;  /* 0x0006582701007387 */ /* 0x000fe80000100800 */
[----:B------:R-:W-:Y:S04]  /*b650*/  STL [R1+0x654], R38 ;  /* 0x0006542601007387 */ /* 0x000fe80000100800 */
[----:B------:R-:W-:Y:S04]  /*b660*/  STL [R1+0x650], R3 ;  /* 0x0006500301007387 */ /* 0x000fe80000100800 */
[----:B------:R-:W-:Y:S04]  /*b670*/  STL [R1+0x64c], R2 ;  /* 0x00064c0201007387 */ /* 0x000fe80000100800 */
[----:B------:R-:W-:Y:S04]  /*b680*/  STL [R1+0x648], R0 ;  /* 0x0006480001007387 */ /* 0x000fe80000100800 */
[----:B------:R0:W-:Y:S04]  /*b690*/  STL [R1+0x38], R7 ;  /* 0x0000380701007387 */ /* 0x0001e80000100800 */
[----:B------:R-:W-:Y:S04]  /*b6a0*/  STL [R1+0x58], R16 ;  /* 0x0000581001007387 */ /* 0x000fe80000100800 */
[----:B------:R-:W4:Y:S04]  /*b6b0*/  LDL.LU R19, [R1+0x18] ;  /* 0x0000180001137983 */ /* 0x000f280000300800 */
[----:B------:R-:W4:Y:S01]  /*b6c0*/  LDL.LU R18, [R1+0x10] ;  /* 0x0000100001127983 */ /* 0x000f220000300800 */
[----:B------:R-:W-:-:S02]  /*b6d0*/  PRMT R98, RZ, 0x7610, R98 ;  /* 0x00007610ff627816 */ /* 0x000fc40000000062 */
[----:B------:R-:W-:Y:S01]  /*b6e0*/  PRMT R14, RZ, 0x7610, R14 ;  /* 0x00007610ff0e7816 */ /* 0x000fe2000000000e */
[----:B--2---:R-:W-:Y:S02]  /*b6f0*/  IMAD R4, R4, UR11, RZ ;  /* 0x0000000b04047c24 */ /* 0x004fe4000f8e02ff */
[----:B---3--:R-:W-:Y:S01]  /*b700*/  IMAD R5, R5, UR11, RZ ;  /* 0x0000000b05057c24 */ /* 0x008fe2000f8e02ff */
[----:B----4-:R1:W2:Y:S02]  /*b710*/  @P0 LDG.E.U16 R118, desc[UR20][R6.64] ;  /* 0x0000001406760981 */ /* 0x0102a4000c1e1500 */
[----:B-1----:R-:W-:Y:S02]  /*b720*/  @P0 IMAD.MOV.U32 R6, RZ, RZ, R16 ;  /* 0x000000ffff060224 */ /* 0x002fe400078e0010 */
[----:B0-----:R-:W-:-:S05]  /*b730*/  @P0 IMAD.MOV.U32 R7, RZ, RZ, R17 ;  /* 0x000000ffff070224 */ /* 0x001fca00078e0011 */
[----:B------:R-:W3:Y:S01]  /*b740*/  @P0 LDG.E.U16 R8, desc[UR20][R6.64] ;  /* 0x0000001406080981 */ /* 0x000ee2000c1e1500 */
[----:B------:R-:W-:-:S03]  /*b750*/  LEA R3, P1, R4, R37, 0x1 ;  /* 0x0000002504037211 */ /* 0x000fc600078208ff */
[----:B------:R-:W-:Y:S01]  /*b760*/  STL [R1+0x54], R17 ;  /* 0x0000541101007387 */ /* 0x000fe20000100800 */
[----:B------:R-:W-:-:S03]  /*b770*/  LEA.HI.X.SX32 R4, R4, R36, 0x1, P1 ;  /* 0x0000002404047211 */ /* 0x000fc600008f0eff */
[----:B---3--:R0:W-:Y:S04]  /*b780*/  STL [R1+0x24], R8 ;  /* 0x0000240801007387 */ /* 0x0081e80000100800 */
[----:B------:R-:W-:Y:S01]  /*b790*/  STL [R1+0x78], R3 ;  /* 0x0000780301007387 */ /* 0x000fe20000100800 */
[----:B0-----:R-:W-:-:S04]  /*b7a0*/  LEA R8, P3, R5, R37, 0x1 ;  /* 0x0000002505087211 */ /* 0x001fc800078608ff */
[----:B------:R-:W-:Y:S01]  /*b7b0*/  LEA.HI.X.SX32 R7, R5, R36, 0x1, P3 ;  /* 0x0000002405077211 */ /* 0x000fe200018f0eff */
[----:B------:R-:W-:Y:S01]  /*b7c0*/  STL [R1+0x98], R8 ;  /* 0x0000980801007387 */ /* 0x000fe20000100800 */
[----:B------:R-:W-:-:S03]  /*b7d0*/  @P0 IMAD.MOV.U32 R5, RZ, RZ, R4 ;  /* 0x000000ffff050224 */ /* 0x000fc600078e0004 */
[----:B------:R0:W-:Y:S02]  /*b7e0*/  STL [R1+0x74], R4 ;  /* 0x0000740401007387 */ /* 0x0001e40000100800 */
[----:B0-----:R-:W-:-:S05]  /*b7f0*/  @P0 IMAD.MOV.U32 R4, RZ, RZ, R3 ;  /* 0x000000ffff040224 */ /* 0x001fca00078e0003 */
[----:B------:R0:W3:Y:S02]  /*b800*/  @P0 LDG.E.U16 R98, desc[UR20][R4.64] ;  /* 0x0000001404620981 */ /* 0x0000e4000c1e1500 */
[----:B0-----:R-:W-:Y:S02]  /*b810*/  IMAD R4, R9, UR11, RZ ;  /* 0x0000000b09047c24 */ /* 0x001fe4000f8e02ff */
[----:B------:R-:W-:-:S05]  /*b820*/  @P0 IMAD.MOV.U32 R9, RZ, RZ, R7 ;  /* 0x000000ffff090224 */ /* 0x000fca00078e0007 */
[----:B------:R-:W4:Y:S01]  /*b830*/  @P0 LDG.E.U16 R14, desc[UR20][R8.64] ;  /* 0x00000014080e0981 */ /* 0x000f22000c1e1500 */
[----:B------:R-:W-:Y:S01]  /*b840*/  IMAD R6, R10, UR11, RZ ;  /* 0x0000000b0a067c24 */ /* 0x000fe2000f8e02ff */
[-C--:B------:R-:W-:Y:S02]  /*b850*/  LEA R16, P3, R4, R37.reuse, 0x1 ;  /* 0x0000002504107211 */ /* 0x080fe400078608ff */
[----:B------:R-:W2:Y:S02]  /*b860*/  LDL.LU R10, [R1+0x2c] ;  /* 0x00002c00010a7983 */ /* 0x000ea40000300800 */
[----:B------:R-:W-:-:S04]  /*b870*/  LEA R3, P1, R6, R37, 0x1 ;  /* 0x0000002506037211 */ /* 0x000fc800078208ff */
[-C--:B------:R-:W-:Y:S01]  /*b880*/  LEA.HI.X.SX32 R6, R6, R36.reuse, 0x1, P1 ;  /* 0x0000002406067211 */ /* 0x080fe200008f0eff */
[----:B------:R-:W-:Y:S01]  /*b890*/  IMAD R5, R19, UR11, RZ ;  /* 0x0000000b13057c24 */ /* 0x000fe2000f8e02ff */
[----:B------:R-:W-:Y:S02]  /*b8a0*/  PRMT R115, RZ, 0x7610, R115 ;  /* 0x00007610ff737816 */ /* 0x000fe40000000073 */
[----:B------:R-:W-:Y:S02]  /*b8b0*/  LEA.HI.X.SX32 R19, R4, R36, 0x1, P3 ;  /* 0x0000002404137211 */ /* 0x000fe400018f0eff */
[----:B------:R-:W-:Y:S01]  /*b8c0*/  PRMT R15, RZ, 0x7610, R15 ;  /* 0x00007610ff0f7816 */ /* 0x000fe2000000000f */
[----:B---3--:R-:W-:Y:S04]  /*b8d0*/  STL [R1+0x79c], R98 ;  /* 0x00079c6201007387 */ /* 0x008fe80000100800 */
[----:B------:R0:W-:Y:S04]  /*b8e0*/  STL [R1+0x94], R7 ;  /* 0x0000940701007387 */ /* 0x0001e80000100800 */
[----:B------:R-:W3:Y:S04]  /*b8f0*/  LDL.LU R17, [R1+0x28] ;  /* 0x0000280001117983 */ /* 0x000ee80000300800 */
[----:B----4-:R1:W-:Y:S01]  /*b900*/  STL [R1+0x20], R14 ;  /* 0x0000200e01007387 */ /* 0x0103e20000100800 */
[----:B0-----:R-:W-:-:S03]  /*b910*/  @P0 IMAD.MOV.U32 R7, RZ, RZ, R6 ;  /* 0x000000ffff070224 */ /* 0x001fc600078e0006 */
[----:B-1----:R-:W4:Y:S04]  /*b920*/  LDL.LU R14, [R1+0x34] ;  /* 0x00003400010e7983 */ /* 0x002f280000300800 */
[----:B------:R-:W-:Y:S04]  /*b930*/  STL [R1+0xb8], R3 ;  /* 0x0000b80301007387 */ /* 0x000fe80000100800 */
[----:B------:R-:W-:Y:S04]  /*b940*/  STL [R1+0xd8], R16 ;  /* 0x0000d81001007387 */ /* 0x000fe80000100800 */
[----:B------:R0:W-:Y:S02]  /*b950*/  STL [R1+0xb4], R6 ;  /* 0x0000b40601007387 */ /* 0x0001e40000100800 */
[----:B0-----:R-:W-:-:S05]  /*b960*/  @P0 IMAD.MOV.U32 R6, RZ, RZ, R3 ;  /* 0x000000ffff060224 */ /* 0x001fca00078e0003 */
[----:B------:R0:W2:Y:S02]  /*b970*/  @P0 LDG.E.U16 R115, desc[UR20][R6.64] ;  /* 0x0000001406730981 */ /* 0x0000a4000c1e1500 */
[----:B0-----:R-:W-:Y:S02]  /*b980*/  @P0 IMAD.MOV.U32 R6, RZ, RZ, R16 ;  /* 0x000000ffff060224 */ /* 0x001fe400078e0010 */
[----:B------:R-:W-:-:S05]  /*b990*/  @P0 IMAD.MOV.U32 R7, RZ, RZ, R19 ;  /* 0x000000ffff070224 */ /* 0x000fca00078e0013 */
[----:B------:R0:W3:Y:S01]  /*b9a0*/  @P0 LDG.E.U16 R15, desc[UR20][R6.64] ;  /* 0x00000014060f0981 */ /* 0x0000e2000c1e1500 */
[C---:B------:R-:W-:Y:S01]  /*b9b0*/  LEA R3, P1, R5.reuse, R37, 0x1 ;  /* 0x0000002505037211 */ /* 0x040fe200078208ff */
[----:B------:R-:W-:Y:S02]  /*b9c0*/  IMAD R4, R18, UR11, RZ ;  /* 0x0000000b12047c24 */ /* 0x000fe4000f8e02ff */
[----:B------:R-:W4:Y:S04]  /*b9d0*/  LDL.LU R18, [R1+0x30] ;  /* 0x0000300001127983 */ /* 0x000f280000300800 */
[----:B------:R1:W-:Y:S01]  /*b9e0*/  STL [R1+0xd4], R19 ;  /* 0x0000d41301007387 */ /* 0x0003e20000100800 */
[----:B------:R-:W-:Y:S01]  /*b9f0*/  PRMT R97, RZ, 0x7610, R97 ;  /* 0x00007610ff617816 */ /* 0x000fe20000000061 */
[----:B0-----:R-:W-:Y:S01]  /*ba00*/  @P0 IMAD.MOV.U32 R6, RZ, RZ, R3 ;  /* 0x000000ffff060224 */ /* 0x001fe200078e0003 */
[----:B-1----:R-:W-:-:S05]  /*ba10*/  LEA.HI.X.SX32 R19, R5, R36, 0x1, P1 ;  /* 0x0000002405137211 */ /* 0x002fca00008f0eff */
[----:B------:R-:W-:Y:S01]  /*ba20*/  @P0 IMAD.MOV.U32 R7, RZ, RZ, R19 ;  /* 0x000000ffff070224 */ /* 0x000fe200078e0013 */
[----:B------:R-:W-:-:S04]  /*ba30*/  PRMT R13, RZ, 0x7610, R13 ;  /* 0x00007610ff0d7816 */ /* 0x000fc8000000000d */
[----:B------:R0:W4:Y:S04]  /*ba40*/  @P0 LDG.E.U16 R97, desc[UR20][R6.64] ;  /* 0x0000001406610981 */ /* 0x000128000c1e1500 */
[----:B--2---:R-:W-:Y:S04]  /*ba50*/  STL [R1+0x798], R115 ;  /* 0x0007987301007387 */ /* 0x004fe80000100800 */
[----:B---3--:R1:W-:Y:S02]  /*ba60*/  STL [R1+0x1c], R15 ;  /* 0x00001c0f01007387 */ /* 0x0083e40000100800 */
[----:B-1----:R-:W-:-:S04]  /*ba70*/  LEA R15, P3, R4, R37, 0x1 ;  /* 0x00000025040f7211 */ /* 0x002fc800078608ff */
[----:B------:R-:W-:Y:S01]  /*ba80*/  LEA.HI.X.SX32 R16, R4, R36, 0x1, P3 ;  /* 0x0000002404107211 */ /* 0x000fe200018f0eff */
[----:B0-----:R-:W-:-:S04]  /*ba90*/  @P0 IMAD.MOV.U32 R6, RZ, RZ, R15 ;  /* 0x000000ffff060224 */ /* 0x001fc800078e000f */
[----:B------:R-:W-:-:S05]  /*baa0*/  @P0 IMAD.MOV.U32 R7, RZ, RZ, R16 ;  /* 0x000000ffff070224 */ /* 0x000fca00078e0010 */
[----:B------:R0:W2:Y:S01]  /*bab0*/  @P0 LDG.E.U16 R13, desc[UR20][R6.64] ;  /* 0x00000014060d0981 */ /* 0x0000a2000c1e1500 */
[----:B------:R-:W-:-:S03]  /*bac0*/  IMAD R5, R10, UR11, RZ ;  /* 0x0000000b0a057c24 */ /* 0x000fc6000f8e02ff */
[----:B------:R1:W-:Y:S01]  /*bad0*/  STL [R1+0xf8], R3 ;  /* 0x0000f80301007387 */ /* 0x0003e20000100800 */
[----:B------:R-:W-:-:S03]  /*bae0*/  IMAD R4, R17, UR11, RZ ;  /* 0x0000000b11047c24 */ /* 0x000fc6000f8e02ff */
[----:B------:R-:W-:Y:S04]  /*baf0*/  STL [R1+0x118], R15 ;  /* 0x0001180f01007387 */ /* 0x000fe80000100800 */
[----:B------:R-:W-:Y:S01]  /*bb00*/  STL [R1+0xf4], R19 ;  /* 0x0000f41301007387 */ /* 0x000fe20000100800 */
[----:B-1----:R-:W-:-:S03]  /*bb10*/  LEA R3, P1, R5, R37, 0x1 ;  /* 0x0000002505037211 */ /* 0x002fc600078208ff */
[----:B------:R-:W3:Y:S04]  /*bb20*/  LDL.LU R10, [R1+0x40] ;  /* 0x00004000010a7983 */ /* 0x000ee80000300800 */
[----:B----4-:R-:W-:Y:S04]  /*bb30*/  STL [R1+0x794], R97 ;  /* 0x0007946101007387 */ /* 0x010fe80000100800 */
[----:B------:R1:W-:Y:S04]  /*bb40*/  STL [R1+0x114], R16 ;  /* 0x0001141001007387 */ /* 0x0003e80000100800 */
[----:B------:R-:W4:Y:S04]  /*bb50*/  LDL.LU R17, [R1+0x3c] ;  /* 0x00003c0001117983 */ /* 0x000f280000300800 */
[----:B------:R-:W-:Y:S01]  /*bb60*/  STL [R1+0x138], R3 ;  /* 0x0001380301007387 */ /* 0x000fe20000100800 */
[----:B-1----:R-:W-:Y:S01]  /*bb70*/  LEA.HI.X.SX32 R16, R5, R36, 0x1, P1 ;  /* 0x0000002405107211 */ /* 0x002fe200008f0eff */
[----:B0-----:R-:W-:Y:S01]  /*bb80*/  @P0 IMAD.MOV.U32 R6, RZ, RZ, R3 ;  /* 0x000000ffff060224 */ /* 0x001fe200078e0003 */
[----:B------:R-:W-:-:S03]  /*bb90*/  PRMT R112, RZ, 0x7610, R112 ;  /* 0x00007610ff707816 */ /* 0x000fc60000000070 */
[----:B------:R-:W-:Y:S01]  /*bba0*/  @P0 IMAD.MOV.U32 R7, RZ, RZ, R16 ;  /* 0x000000ffff070224 */ /* 0x000fe200078e0010 */
[----:B------:R-:W-:-:S04]  /*bbb0*/  PRMT R12, RZ, 0x7610, R12 ;  /* 0x00007610ff0c7816 */ /* 0x000fc8000000000c */
[----:B------:R0:W3:Y:S01]  /*bbc0*/  @P0 LDG.E.U16 R112, desc[UR20][R6.64] ;  /* 0x0000001406700981 */ /* 0x0000e2000c1e1500 */
[----:B------:R-:W-:-:S03]  /*bbd0*/  IMAD R5, R14, UR11, RZ ;  /* 0x0000000b0e057c24 */ /* 0x000fc6000f8e02ff */
[----:B--2---:R1:W-:Y:S02]  /*bbe0*/  STL [R1+0x18], R13 ;  /* 0x0000180d01007387 */ /* 0x0043e40000100800 */
[----:B-1----:R-:W-:-:S04]  /*bbf0*/  LEA R13, P3, R4, R37, 0x1 ;  /* 0x00000025040d7211 */ /* 0x002fc800078608ff */
[----:B------:R-:W-:Y:S01]  /*bc00*/  LEA.HI.X.SX32 R15, R4, R36, 0x1, P3 ;  /* 0x00000024040f7211 */ /* 0x000fe200018f0eff */
[----:B0-----:R-:W-:-:S04]  /*bc10*/  @P0 IMAD.MOV.U32 R6, RZ, RZ, R13 ;  /* 0x000000ffff060224 */ /* 0x001fc800078e000d */
[----:B------:R-:W-:-:S05]  /*bc20*/  @P0 IMAD.MOV.U32 R7, RZ, RZ, R15 ;  /* 0x000000ffff070224 */ /* 0x000fca00078e000f */
[----:B------:R0:W2:Y:S04]  /*bc30*/  @P0 LDG.E.U16 R12, desc[UR20][R6.64] ;  /* 0x00000014060c0981 */ /* 0x0000a8000c1e1500 */
[----:B------:R-:W-:Y:S04]  /*bc40*/  STL [R1+0x158], R13 ;  /* 0x0001580d01007387 */ /* 0x000fe80000100800 */
[----:B------:R1:W-:Y:S04]  /*bc50*/  STL [R1+0x134], R16 ;  /* 0x0001341001007387 */ /* 0x0003e80000100800 */
[----:B------:R-:W2:Y:S01]  /*bc60*/  LDL.LU R14, [R1+0x48] ;  /* 0x00004800010e7983 */ /* 0x000ea20000300800 */
[----:B------:R-:W-:Y:S01]  /*bc70*/  LEA R3, P1, R5, R37, 0x1 ;  /* 0x0000002505037211 */ /* 0x000fe200078208ff */
[----:B------:R-:W-:-:S02]  /*bc80*/  IMAD R4, R18, UR11, RZ ;  /* 0x0000000b12047c24 */ /* 0x000fc4000f8e02ff */
[----:B-1----:R-:W2:Y:S04]  /*bc90*/  LDL.LU R16, [R1+0x44] ;  /* 0x0000440001107983 */ /* 0x002ea80000300800 */
[----:B------:R1:W-:Y:S04]  /*bca0*/  STL [R1+0x154], R15 ;  /* 0x0001540f01007387 */ /* 0x0003e80000100800 */
[----:B---3--:R-:W-:Y:S04]  /*bcb0*/  STL [R1+0x790], R112 ;  /* 0x0007907001007387 */ /* 0x008fe80000100800 */
[----:B------:R-:W-:Y:S01]  /*bcc0*/  STL [R1+0x178], R3 ;  /* 0x0001780301007387 */ /* 0x000fe20000100800 */
[----:B------:R-:W-:Y:S01]  /*bcd0*/  LEA R13, P3, R4, R37, 0x1 ;  /* 0x00000025040d7211 */ /* 0x000fe200078608ff */
[----:B0-----:R-:W-:Y:S01]  /*bce0*/  @P0 IMAD.MOV.U32 R6, RZ, RZ, R3 ;  /* 0x000000ffff060224 */ /* 0x001fe200078e0003 */
[----:B------:R-:W-:-:S02]  /*bcf0*/  PRMT R96, RZ, 0x7610, R96 ;  /* 0x00007610ff607816 */ /* 0x000fc40000000060 */
[-C--:B-1----:R-:W-:Y:S01]  /*bd00*/  LEA.HI.X.SX32 R15, R4, R36.reuse, 0x1, P3 ;  /* 0x00000024040f7211 */ /* 0x082fe200018f0eff */
[----:B----4-:R-:W-:Y:S01]  /*bd10*/  IMAD R4, R17, UR11, RZ ;  /* 0x0000000b11047c24 */ /* 0x010fe2000f8e02ff */
[----:B------:R-:W-:Y:S02]  /*bd20*/  PRMT R11, RZ, 0x7610, R11 ;  /* 0x00007610ff0b7816 */ /* 0x000fe4000000000b */
[----:B------:R-:W-:Y:S02]  /*bd30*/  PRMT R109, RZ, 0x7610, R109 ;  /* 0x00007610ff6d7816 */ /* 0x000fe4000000006d */
[----:B------:R-:W-:Y:S01]  /*bd40*/  PRMT R9, RZ, 0x7610, R9 ;  /* 0x00007610ff097816 */ /* 0x000fe20000000009 */
[----:B--2---:R0:W-:Y:S02]  /*bd50*/  STL [R1+0x14], R12 ;  /* 0x0000140c01007387 */ /* 0x0041e40000100800 */
[----:B0-----:R-:W-:Y:S01]  /*bd60*/  LEA.HI.X.SX32 R12, R5, R36, 0x1, P1 ;  /* 0x00000024050c7211 */ /* 0x001fe200008f0eff */
[----:B------:R-:W-:Y:S01]  /*bd70*/  IMAD R5, R10, UR11, RZ ;  /* 0x0000000b0a057c24 */ /* 0x000fe2000f8e02ff */
[----:B------:R-:W-:Y:S03]  /*bd80*/  STL [R1+0x1ac], R13 ;  /* 0x0001ac0d01007387 */ /* 0x000fe60000100800 */
[----:B------:R-:W-:Y:S01]  /*bd90*/  @P0 IMAD.MOV.U32 R7, RZ, RZ, R12 ;  /* 0x000000ffff070224 */ /* 0x000fe200078e000c */
[----:B------:R0:W-:Y:S01]  /*bda0*/  STL [R1+0x174], R12 ;  /* 0x0001740c01007387 */ /* 0x0001e20000100800 */
[----:B------:R-:W-:-:S03]  /*bdb0*/  LEA R3, P1, R5, R37, 0x1 ;  /* 0x0000002505037211 */ /* 0x000fc600078208ff */
[----:B------:R-:W2:Y:S04]  /*bdc0*/  LDL.LU R10, [R1+0x50] ;  /* 0x00005000010a7983 */ /* 0x000ea80000300800 */
[----:B------:R1:W3:Y:S04]  /*bdd0*/  @P0 LDG.E.U16 R96, desc[UR20][R6.64] ;  /* 0x0000001406600981 */ /* 0x0002e8000c1e1500 */
[----:B0-----:R-:W4:Y:S04]  /*bde0*/  LDL.LU R12, [R1+0x4c] ;  /* 0x00004c00010c7983 */ /* 0x001f280000300800 */
[----:B------:R0:W-:Y:S01]  /*bdf0*/  STL [R1+0x1a8], R15 ;  /* 0x0001a80f01007387 */ /* 0x0001e20000100800 */
[----:B-1----:R-:W-:-:S02]  /*be00*/  @P0 IMAD.MOV.U32 R6, RZ, RZ, R13 ;  /* 0x000000ffff060224 */ /* 0x002fc400078e000d */
[----:B------:R-:W-:Y:S01]  /*be10*/  @P0 IMAD.MOV.U32 R7, RZ, RZ, R15 ;  /* 0x000000ffff070224 */ /* 0x000fe200078e000f */
[----:B------:R-:W-:-:S04]  /*be20*/  LEA R13, P3, R4, R37, 0x1 ;  /* 0x00000025040d7211 */ /* 0x000fc800078608ff */
[----:B------:R1:W2:Y:S01]  /*be30*/  @P0 LDG.E.U16 R11, desc[UR20][R6.64] ;  /* 0x00000014060b0981 */ /* 0x0002a2000c1e1500 */
[-C--:B0-----:R-:W-:Y:S01]  /*be40*/  LEA.HI.X.SX32 R15, R5, R36.reuse, 0x1, P1 ;  /* 0x00000024050f7211 */ /* 0x081fe200008f0eff */
[----:B------:R-:W-:Y:S01]  /*be50*/  IMAD R5, R14, UR11, RZ ;  /* 0x0000000b0e057c24 */ /* 0x000fe2000f8e02ff */
[----:B------:R-:W-:Y:S01]  /*be60*/  LEA.HI.X.SX32 R14, R4, R36, 0x1, P3 ;  /* 0x00000024040e7211 */ /* 0x000fe200018f0eff */
[----:B-1----:R-:W-:Y:S02]  /*be70*/  @P0 IMAD.MOV.U32 R6, RZ, RZ, R3 ;  /* 0x000000ffff060224 */ /* 0x002fe400078e0003 */
[----:B------:R-:W-:-:S05]  /*be80*/  @P0 IMAD.MOV.U32 R7, RZ, RZ, R15 ;  /* 0x000000ffff070224 */ /* 0x000fca00078e000f */
[----:B------:R0:W4:Y:S02]  /*be90*/  @P0 LDG.E.U16 R109, desc[UR20][R6.64] ;  /* 0x00000014066d0981 */ /* 0x000124000c1e1500 */
[----:B0-----:R-:W-:Y:S02]  /*bea0*/  @P0 IMAD.MOV.U32 R6, RZ, RZ, R13 ;  /* 0x000000ffff060224 */ /* 0x001fe400078e000d */
[----:B------:R-:W-:-:S05]  /*beb0*/  @P0 IMAD.MOV.U32 R7, RZ, RZ, R14 ;  /* 0x000000ffff070224 */ /* 0x000fca00078e000e */
[----:B------:R-:W4:Y:S01]  /*bec0*/  @P0 LDG.E.U16 R9, desc[UR20][R6.64] ;  /* 0x0000001406090981 */ /* 0x000f22000c1e1500 */
[----:B------:R-:W-:Y:S01]  /*bed0*/  IMAD R4, R16, UR11, RZ ;  /* 0x0000000b10047c24 */ /* 0x000fe2000f8e02ff */
[----:B------:R-:W-:Y:S02]  /*bee0*/  PRMT R95, RZ, 0x7610, R95 ;  /* 0x00007610ff5f7816 */ /* 0x000fe4000000005f */
[----:B------:R-:W-:Y:S01]  /*bef0*/  PRMT R8, RZ, 0x7610, R8 ;  /* 0x00007610ff087816 */ /* 0x000fe20000000008 */
[----:B---3--:R-:W-:Y:S04]  /*bf00*/  STL [R1+0x78c], R96 ;  /* 0x00078c6001007387 */ /* 0x008fe80000100800 */
[----:B--2---:R0:W-:Y:S04]  /*bf10*/  STL [R1+0x10], R11 ;  /* 0x0000100b01007387 */ /* 0x0041e80000100800 */
[----:B0-----:R-:W2:Y:S04]  /*bf20*/  LDL.LU R11, [R1+0x5c] ;  /* 0x00005c00010b7983 */ /* 0x001ea80000300800 */
[----:B------:R0:W-:Y:S04]  /*bf30*/  STL [R1+0x1cc], R3 ;  /* 0x0001cc0301007387 */ /* 0x0001e80000100800 */
[----:B------:R1:W-:Y:S04]  /*bf40*/  STL [R1+0x1ec], R13 ;  /* 0x0001ec0d01007387 */ /* 0x0003e80000100800 */
[----:B------:R-:W-:Y:S01]  /*bf50*/  STL [R1+0x1c8], R15 ;  /* 0x0001c80f01007387 */ /* 0x000fe20000100800 */
[----:B0-----:R-:W-:-:S03]  /*bf60*/  LEA R3, P1, R5, R37, 0x1 ;  /* 0x0000002505037211 */ /* 0x001fc600078208ff */
[----:B------:R-:W-:Y:S01]  /*bf70*/  STL [R1+0x1e8], R14 ;  /* 0x0001e80e01007387 */ /* 0x000fe20000100800 */
[----:B-1----:R-:W-:-:S03]  /*bf80*/  LEA.HI.X.SX32 R13, R5, R36, 0x1, P1 ;  /* 0x00000024050d7211 */ /* 0x002fc600008f0eff */
[----:B----4-:R-:W-:Y:S04]  /*bf90*/  STL [R1+0x780], R109 ;  /* 0x0007806d01007387 */ /* 0x010fe80000100800 */
[----:B------:R0:W-:Y:S01]  /*bfa0*/  STL [R1+0xc], R9 ;  /* 0x00000c0901007387 */ /* 0x0001e20000100800 */
[----:B------:R-:W-:Y:S02]  /*bfb0*/  IMAD R5, R10, UR11, RZ ;  /* 0x0000000b0a057c24 */ /* 0x000fe4000f8e02ff */
[----:B------:R-:W-:Y:S02]  /*bfc0*/  @P0 IMAD.MOV.U32 R6, RZ, RZ, R3 ;  /* 0x000000ffff060224 */ /* 0x000fe400078e0003 */
[----:B------:R-:W-:Y:S01]  /*bfd0*/  @P0 IMAD.MOV.U32 R7, RZ, RZ, R13 ;  /* 0x000000ffff070224 */ /* 0x000fe200078e000d */
[----:B0-----:R-:W-:-:S04]  /*bfe0*/  LEA R9, P3, R4, R37, 0x1 ;  /* 0x0000002504097211 */ /* 0x001fc800078608ff */
[----:B------:R0:W3:Y:S01]  /*bff0*/  @P0 LDG.E.U16 R95, desc[UR20][R6.64] ;  /* 0x00000014065f0981 */ /* 0x0000e2000c1e1500 */
[----:B------:R-:W-:Y:S01]  /*c000*/  LEA.HI.X.SX32 R10, R4, R36, 0x1, P3 ;  /* 0x00000024040a7211 */ /* 0x000fe200018f0eff */
[----:B0-----:R-:W-:-:S04]  /*c010*/  @P0 IMAD.MOV.U32 R6, RZ, RZ, R9 ;  /* 0x000000ffff060224 */ /* 0x001fc800078e0009 */
[----:B------:R-:W-:-:S05]  /*c020*/  @P0 IMAD.MOV.U32 R7, RZ, RZ, R10 ;  /* 0x000000ffff070224 */ /* 0x000fca00078e000a */
[----:B------:R0:W4:Y:S01]  /*c030*/  @P0 LDG.E.U16 R8, desc[UR20][R6.64] ;  /* 0x0000001406080981 */ /* 0x000122000c1e1500 */
[----:B------:R-:W-:-:S03]  /*c040*/  IMAD R4, R12, UR11, RZ ;  /* 0x0000000b0c047c24 */ /* 0x000fc6000f8e02ff */
[----:B------:R1:W-:Y:S04]  /*c050*/  STL [R1+0x20c], R3 ;  /* 0x00020c0301007387 */ /* 0x0003e80000100800 */
[----:B------:R-:W-:Y:S04]  /*c060*/  STL [R1+0x22c], R9 ;  /* 0x00022c0901007387 */ /* 0x000fe80000100800 */
[----:B------:R-:W-:Y:S01]  /*c070*/  STL [R1+0x208], R13 ;  /* 0x0002080d01007387 */ /* 0x000fe20000100800 */
[----:B-1----:R-:W-:Y:S02]  /*c080*/  LEA R3, P1, R5, R37, 0x1 ;  /* 0x0000002505037211 */ /* 0x002fe400078208ff */
[----:B------:R-:W-:-:S03]  /*c090*/  PRMT R106, RZ, 0x7610, R106 ;  /* 0x00007610ff6a7816 */ /* 0x000fc6000000006a */
[----:B0-----:R-:W-:Y:S01]  /*c0a0*/  @P0 IMAD.MOV.U32 R6, RZ, RZ, R3 ;  /* 0x000000ffff060224 */ /* 0x001fe200078e0003 */
[----:B------:R-:W-:Y:S01]  /*c0b0*/  PRMT R2, RZ, 0x7610, R2 ;  /* 0x00007610ff027816 */ /* 0x000fe20000000002 */
[----:B---3--:R-:W-:Y:S04]  /*c0c0*/  STL [R1+0x770], R95 ;  /* 0x0007705f01007387 */ /* 0x008fe80000100800 */
[----:B------:R0:W-:Y:S04]  /*c0d0*/  STL [R1+0x228], R10 ;  /* 0x0002280a01007387 */ /* 0x0001e80000100800 */
[----:B------:R-:W-:Y:S01]  /*c0e0*/  STL [R1+0x24c], R3 ;  /* 0x00024c0301007387 */ /* 0x000fe20000100800 */
[----:B0-----:R-:W-:-:S03]  /*c0f0*/  LEA.HI.X.SX32 R10, R5, R36, 0x1, P1 ;  /* 0x00000024050a7211 */ /* 0x001fc600008f0eff */
[----:B----4-:R0:W-:Y:S02]  /*c100*/  STL [R1+0x8], R8 ;  /* 0x0000080801007387 */ /* 0x0101e40000100800 */
[----:B------:R-:W-:-:S05]  /*c110*/  @P0 IMAD.MOV.U32 R7, RZ, RZ, R10 ;  /* 0x000000ffff070224 */ /* 0x000fca00078e000a */
[----:B------:R1:W3:Y:S01]  /*c120*/  @P0 LDG.E.U16 R106, desc[UR20][R6.64] ;  /* 0x00000014066a0981 */ /* 0x0002e2000c1e1500 */
[----:B0-----:R-:W-:-:S04]  /*c130*/  LEA R8, P3, R4, R37, 0x1 ;  /* 0x0000002504087211 */ /* 0x001fc800078608ff */
[----:B------:R-:W-:Y:S01]  /*c140*/  LEA.HI.X.SX32 R9, R4, R36, 0x1, P3 ;  /* 0x0000002404097211 */ /* 0x000fe200018f0eff */
[----:B-1----:R-:W-:-:S04]  /*c150*/  @P0 IMAD.MOV.U32 R6, RZ, RZ, R8 ;  /* 0x000000ffff060224 */ /* 0x002fc800078e0008 */
[----:B------:R-:W-:-:S05]  /*c160*/  @P0 IMAD.MOV.U32 R7, RZ, RZ, R9 ;  /* 0x000000ffff070224 */ /* 0x000fca00078e0009 */
[----:B------:R0:W4:Y:S01]  /*c170*/  @P0 LDG.E.U16 R2, desc[UR20][R6.64] ;  /* 0x0000001406020981 */ /* 0x000122000c1e1500 */
[----:B--2---:R-:W-:Y:S02]  /*c180*/  IMAD R5, R11, UR11, RZ ;  /* 0x0000000b0b057c24 */ /* 0x004fe4000f8e02ff */
[----:B------:R-:W-:Y:S01]  /*c190*/  IMAD R4, R78, UR11, RZ ;  /* 0x0000000b4e047c24 */ /* 0x000fe2000f8e02ff */
[----:B------:R-:W-:Y:S02]  /*c1a0*/  STL [R1+0x26c], R8 ;  /* 0x00026c0801007387 */ /* 0x000fe40000100800 */
[C---:B------:R-:W-:Y:S02]  /*c1b0*/  LEA R3, P1, R5.reuse, R37, 0x1 ;  /* 0x0000002505037211 */ /* 0x040fe400078208ff */
[----:B------:R-:W-:Y:S04]  /*c1c0*/  STL [R1+0x248], R10 ;  /* 0x0002480a01007387 */ /* 0x000fe80000100800 */
[----:B------:R1:W-:Y:S01]  /*c1d0*/  STL [R1+0x268], R9 ;  /* 0x0002680901007387 */ /* 0x0003e20000100800 */
[----:B------:R-:W-:Y:S01]  /*c1e0*/  PRMT R94, RZ, 0x7610, R94 ;  /* 0x00007610ff5e7816 */ /* 0x000fe2000000005e */
[----:B0-----:R-:W-:Y:S01]  /*c1f0*/  @P0 IMAD.MOV.U32 R6, RZ, RZ, R3 ;  /* 0x000000ffff060224 */ /* 0x001fe200078e0003 */
[----:B-1----:R-:W-:-:S05]  /*c200*/  LEA.HI.X.SX32 R9, R5, R36, 0x1, P1 ;  /* 0x0000002405097211 */ /* 0x002fca00008f0eff */
[----:B------:R-:W-:Y:S01]  /*c210*/  @P0 IMAD.MOV.U32 R7, RZ, RZ, R9 ;  /* 0x000000ffff070224 */ /* 0x000fe200078e0009 */
[----:B------:R-:W-:-:S04]  /*c220*/  PRMT R0, RZ, 0x7610, R0 ;  /* 0x00007610ff007816 */ /* 0x000fc80000000000 */
[----:B------:R0:W2:Y:S04]  /*c230*/  @P0 LDG.E.U16 R94, desc[UR20][R6.64] ;  /* 0x00000014065e0981 */ /* 0x0000a8000c1e1500 */
[----:B---3--:R-:W-:Y:S04]  /*c240*/  STL [R1+0x760], R106 ;  /* 0x0007606a01007387 */ /* 0x008fe80000100800 */
[----:B----4-:R1:W-:Y:S02]  /*c250*/  STL [R1+0x4], R2 ;  /* 0x0000040201007387 */ /* 0x0103e40000100800 */
[----:B-1----:R-:W-:-:S04]  /*c260*/  LEA R2, P3, R4, R37, 0x1 ;  /* 0x0000002504027211 */ /* 0x002fc800078608ff */
[----:B------:R-:W-:Y:S01]  /*c270*/  LEA.HI.X.SX32 R8, R4, R36, 0x1, P3 ;  /* 0x0000002404087211 */ /* 0x000fe200018f0eff */
[----:B0-----:R-:W-:-:S04]  /*c280*/  @P0 IMAD.MOV.U32 R6, RZ, RZ, R2 ;  /* 0x000000ffff060224 */ /* 0x001fc800078e0002 */
[----:B------:R-:W-:-:S05]  /*c290*/  @P0 IMAD.MOV.U32 R7, RZ, RZ, R8 ;  /* 0x000000ffff070224 */ /* 0x000fca00078e0008 */
[----:B------:R0:W3:Y:S01]  /*c2a0*/  @P0 LDG.E.U16 R0, desc[UR20][R6.64] ;  /* 0x0000001406000981 */ /* 0x0000e2000c1e1500 */
[----:B------:R-:W-:-:S03]  /*c2b0*/  IMAD R5, R82, UR11, RZ ;  /* 0x0000000b52057c24 */ /* 0x000fc6000f8e02ff */
[----:B------:R1:W-:Y:S01]  /*c2c0*/  STL [R1+0x28c], R3 ;  /* 0x00028c0301007387 */ /* 0x0003e20000100800 */
[----:B------:R-:W-:-:S03]  /*c2d0*/  IMAD R4, R86, UR11, RZ ;  /* 0x0000000b56047c24 */ /* 0x000fc6000f8e02ff */
[----:B------:R-:W-:Y:S04]  /*c2e0*/  STL [R1+0x2ac], R2 ;  /* 0x0002ac0201007387 */ /* 0x000fe80000100800 */
[----:B------:R-:W-:Y:S01]  /*c2f0*/  STL [R1+0x288], R9 ;  /* 0x0002880901007387 */ /* 0x000fe20000100800 */
[----:B-1----:R-:W-:-:S03]  /*c300*/  LEA R3, P1, R5, R37, 0x1 ;  /* 0x0000002505037211 */ /* 0x002fc600078208ff */
[----:B--2---:R-:W-:Y:S04]  /*c310*/  STL [R1+0x750], R94 ;  /* 0x0007505e01007387 */ /* 0x004fe80000100800 */
[----:B------:R1:W-:Y:S04]  /*c320*/  STL [R1+0x2a8], R8 ;  /* 0x0002a80801007387 */ /* 0x0003e80000100800 */
[----:B------:R2:W-:Y:S01]  /*c330*/  STL [R1+0x2cc], R3 ;  /* 0x0002cc0301007387 */ /* 0x0005e20000100800 */
[----:B------:R-:W-:Y:S02]  /*c340*/  PRMT R103, RZ, 0x7610, R103 ;  /* 0x00007610ff677816 */ /* 0x000fe40000000067 */
[----:B-1----:R-:W-:Y:S01]  /*c350*/  LEA.HI.X.SX32 R8, R5, R36, 0x1, P1 ;  /* 0x0000002405087211 */ /* 0x002fe200008f0eff */
[----:B0-----:R-:W-:-:S02]  /*c360*/  @P0 IMAD.MOV.U32 R6, RZ, RZ, R3 ;  /* 0x000000ffff060224 */ /* 0x001fc400078e0003 */
[----:B------:R-:W-:Y:S02]  /*c370*/  IMAD R5, R90, UR11, RZ ;  /* 0x0000000b5a057c24 */ /* 0x000fe4000f8e02ff */
[----:B------:R-:W-:Y:S01]  /*c380*/  @P0 IMAD.MOV.U32 R7, RZ, RZ, R8 ;  /* 0x000000ffff070224 */ /* 0x000fe200078e0008 */
[----:B------:R-:W-:Y:S02]  /*c390*/  PRMT R125, RZ, 0x7610, R125 ;  /* 0x00007610ff7d7816 */ /* 0x000fe4000000007d */
[-C--:B--2---:R-:W-:Y:S02]  /*c3a0*/  LEA R3, P1, R5, R37.reuse, 0x1 ;  /* 0x0000002505037211 */ /* 0x084fe400078208ff */
[----:B------:R0:W2:Y:S01]  /*c3b0*/  @P0 LDG.E.U16 R103, desc[UR20][R6.64] ;  /* 0x0000001406670981 */ /* 0x0000a2000c1e1500 */
[----:B------:R-:W-:Y:S02]  /*c3c0*/  PRMT R93, RZ, 0x7610, R93 ;  /* 0x00007610ff5d7816 */ /* 0x000fe4000000005d */
[----:B------:R-:W-:Y:S01]  /*c3d0*/  PRMT R124, RZ, 0x7610, R124 ;  /* 0x00007610ff7c7816 */ /* 0x000fe2000000007c */
[----:B---3--:R1:W-:Y:S02]  /*c3e0*/  STL [R1], R0 ;  /* 0x0000000001007387 */ /* 0x0083e40000100800 */
[----:B-1----:R-:W-:-:S04]  /*c3f0*/  LEA R0, P3, R4, R37, 0x1 ;  /* 0x0000002504007211 */ /* 0x002fc800078608ff */
[-C--:B------:R-:W-:Y:S01]  /*c400*/  LEA.HI.X.SX32 R2, R4, R36.reuse, 0x1, P3 ;  /* 0x0000002404027211 */ /* 0x080fe200018f0eff */
[----:B0-----:R-:W-:Y:S01]  /*c410*/  @P0 IMAD.MOV.U32 R6, RZ, RZ, R0 ;  /* 0x000000ffff060224 */ /* 0x001fe200078e0000 */
[----:B------:R-:W-:Y:S03]  /*c420*/  STL [R1+0x2ec], R0 ;  /* 0x0002ec0001007387 */ /* 0x000fe60000100800 */
[----:B------:R-:W-:Y:S01]  /*c430*/  @P0 IMAD.MOV.U32 R7, RZ, RZ, R2 ;  /* 0x000000ffff070224 */ /* 0x000fe200078e0002 */
[----:B------:R0:W-:Y:S04]  /*c440*/  STL [R1+0x2c8], R8 ;  /* 0x0002c80801007387 */ /* 0x0001e80000100800 */
[----:B------:R1:W3:Y:S01]  /*c450*/  @P0 LDG.E.U16 R125, desc[UR20][R6.64] ;  /* 0x00000014067d0981 */ /* 0x0002e2000c1e1500 */
[----:B0-----:R-:W-:Y:S01]  /*c460*/  LEA.HI.X.SX32 R8, R5, R36, 0x1, P1 ;  /* 0x0000002405087211 */ /* 0x001fe200008f0eff */
[----:B-1----:R-:W-:-:S04]  /*c470*/  @P0 IMAD.MOV.U32 R6, RZ, RZ, R3 ;  /* 0x000000ffff060224 */ /* 0x002fc800078e0003 */
[----:B------:R-:W-:Y:S02]  /*c480*/  @P0 IMAD.MOV.U32 R7, RZ, RZ, R8 ;  /* 0x000000ffff070224 */ /* 0x000fe400078e0008 */
[----:B------:R-:W-:-:S03]  /*c490*/  IMAD R4, R76, UR11, RZ ;  /* 0x0000000b4c047c24 */ /* 0x000fc6000f8e02ff */
[----:B------:R0:W4:Y:S02]  /*c4a0*/  @P0 LDG.E.U16 R93, desc[UR20][R6.64] ;  /* 0x00000014065d0981 */ /* 0x000124000c1e1500 */
[C---:B------:R-:W-:Y:S02]  /*c4b0*/  LEA R0, P3, R4.reuse, R37, 0x1 ;  /* 0x0000002504007211 */ /* 0x040fe400078608ff */
[----:B------:R1:W-:Y:S02]  /*c4c0*/  STL [R1+0x2e8], R2 ;  /* 0x0002e80201007387 */ /* 0x0003e40000100800 */
[----:B-1----:R-:W-:Y:S01]  /*c4d0*/  LEA.HI.X.SX32 R2, R4, R36, 0x1, P3 ;  /* 0x0000002404027211 */ /* 0x002fe200018f0eff */
[----:B0-----:R-:W-:-:S04]  /*c4e0*/  @P0 IMAD.MOV.U32 R6, RZ, RZ, R0 ;  /* 0x000000ffff060224 */ /* 0x001fc800078e0000 */
[----:B------:R-:W-:-:S05]  /*c4f0*/  @P0 IMAD.MOV.U32 R7, RZ, RZ, R2 ;  /* 0x000000ffff070224 */ /* 0x000fca00078e0002 */
[----:B------:R0:W4:Y:S01]  /*c500*/  @P0 LDG.E.U16 R124, desc[UR20][R6.64] ;  /* 0x00000014067c0981 */ /* 0x000122000c1e1500 */
[----:B------:R-:W-:-:S03]  /*c510*/  IMAD R5, R77, UR11, RZ ;  /* 0x0000000b4d057c24 */ /* 0x000fc6000f8e02ff */
[----:B--2---:R-:W-:Y:S01]  /*c520*/  STL [R1+0x740], R103 ;  /* 0x0007406701007387 */ /* 0x004fe20000100800 */
[----:B------:R-:W-:Y:S01]  /*c530*/  IMAD R4, R102, UR11, RZ ;  /* 0x0000000b66047c24 */ /* 0x000fe2000f8e02ff */
[----:B------:R-:W-:Y:S02]  /*c540*/  PRMT R100, RZ, 0x7610, R100 ;  /* 0x00007610ff647816 */ /* 0x000fe40000000064 */
[----:B------:R-:W-:Y:S02]  /*c550*/  PRMT R123, RZ, 0x7610, R123 ;  /* 0x00007610ff7b7816 */ /* 0x000fe4000000007b */
[----:B------:R-:W-:Y:S02]  /*c560*/  PRMT R92, RZ, 0x7610, R92 ;  /* 0x00007610ff5c7816 */ /* 0x000fe4000000005c */
[----:B------:R-:W-:Y:S01]  /*c570*/  PRMT R122, RZ, 0x7610, R122 ;  /* 0x00007610ff7a7816 */ /* 0x000fe2000000007a */
[----:B---3--:R-:W-:Y:S04]  /*c580*/  STL [R1+0x738], R125 ;  /* 0x0007387d01007387 */ /* 0x008fe80000100800 */
[----:B------:R1:W-:Y:S04]  /*c590*/  STL [R1+0x30c], R3 ;  /* 0x00030c0301007387 */ /* 0x0003e80000100800 */
[----:B------:R2:W-:Y:S01]  /*c5a0*/  STL [R1+0x32c], R0 ;  /* 0x00032c0001007387 */ /* 0x0005e20000100800 */
[----:B-1----:R-:W-:-:S03]  /*c5b0*/  LEA R3, P1, R5, R37, 0x1 ;  /* 0x0000002505037211 */ /* 0x002fc600078208ff */
[----:B------:R1:W-:Y:S01]  /*c5c0*/  STL [R1+0x308], R8 ;  /* 0x0003080801007387 */ /* 0x0003e20000100800 */
[----:B--2---:R-:W-:-:S03]  /*c5d0*/  LEA R0, P3, R4, R37, 0x1 ;  /* 0x0000002504007211 */ /* 0x004fc600078608ff */
[----:B----4-:R-:W-:Y:S01]  /*c5e0*/  STL [R1+0x730], R93 ;  /* 0x0007305d01007387 */ /* 0x010fe20000100800 */
[----:B0-----:R-:W-:Y:S01]  /*c5f0*/  @P0 IMAD.MOV.U32 R6, RZ, RZ, R3 ;  /* 0x000000ffff060224 */ /* 0x001fe200078e0003 */
[----:B-1----:R-:W-:Y:S02]  /*c600*/  LEA.HI.X.SX32 R8, R5, R36, 0x1, P1 ;  /* 0x0000002405087211 */ /* 0x002fe400008f0eff */
[----:B------:R0:W-:Y:S03]  /*c610*/  STL [R1+0x328], R2 ;  /* 0x0003280201007387 */ /* 0x0001e60000100800 */
[----:B------:R-:W-:-:S05]  /*c620*/  @P0 IMAD.MOV.U32 R7, RZ, RZ, R8 ;  /* 0x000000ffff070224 */ /* 0x000fca00078e0008 */
[----:B------:R1:W2:Y:S01]  /*c630*/  @P0 LDG.E.U16 R100, desc[UR20][R6.64] ;  /* 0x0000001406640981 */ /* 0x0002a2000c1e1500 */
[----:B0-----:R-:W-:Y:S01]  /*c640*/  LEA.HI.X.SX32 R2, R4, R36, 0x1, P3 ;  /* 0x0000002404027211 */ /* 0x001fe200018f0eff */
[----:B-1----:R-:W-:-:S04]  /*c650*/  @P0 IMAD.MOV.U32 R6, RZ, RZ, R0 ;  /* 0x000000ffff060224 */ /* 0x002fc800078e0000 */
[----:B------:R-:W-:-:S05]  /*c660*/  @P0 IMAD.MOV.U32 R7, RZ, RZ, R2 ;  /* 0x000000ffff070224 */ /* 0x000fca00078e0002 */
[----:B------:R0:W3:Y:S01]  /*c670*/  @P0 LDG.E.U16 R123, desc[UR20][R6.64] ;  /* 0x00000014067b0981 */ /* 0x0000e2000c1e1500 */
[----:B------:R-:W-:-:S03]  /*c680*/  IMAD R5, R79, UR11, RZ ;  /* 0x0000000b4f057c24 */ /* 0x000fc6000f8e02ff */
[----:B------:R-:W-:Y:S04]  /*c690*/  STL [R1+0x728], R124 ;  /* 0x0007287c01007387 */ /* 0x000fe80000100800 */
[----:B------:R1:W-:Y:S01]  /*c6a0*/  STL [R1+0x34c], R3 ;  /* 0x00034c0301007387 */ /* 0x0003e20000100800 */
[----:B------:R-:W-:-:S03]  /*c6b0*/  IMAD R4, R110, UR11, RZ ;  /* 0x0000000b6e047c24 */ /* 0x000fc6000f8e02ff */
[----:B------:R4:W-:Y:S01]  /*c6c0*/  STL [R1+0x36c], R0 ;  /* 0x00036c0001007387 */ /* 0x0009e20000100800 */
[----:B-1----:R-:W-:-:S03]  /*c6d0*/  LEA R3, P1, R5, R37, 0x1 ;  /* 0x0000002505037211 */ /* 0x002fc600078208ff */
[----:B------:R1:W-:Y:S01]  /*c6e0*/  STL [R1+0x348], R8 ;  /* 0x0003480801007387 */ /* 0x0003e20000100800 */
[----:B----4-:R-:W-:Y:S01]  /*c6f0*/  LEA R0, P3, R4, R37, 0x1 ;  /* 0x0000002504007211 */ /* 0x010fe200078608ff */
[----:B0-----:R-:W-:Y:S01]  /*c700*/  @P0 IMAD.MOV.U32 R6, RZ, RZ, R3 ;  /* 0x000000ffff060224 */ /* 0x001fe200078e0003 */
[----:B-1----:R-:W-:Y:S01]  /*c710*/  LEA.HI.X.SX32 R8, R5, R36, 0x1, P1 ;  /* 0x0000002405087211 */ /* 0x002fe200008f0eff */
[----:B------:R0:W-:Y:S04]  /*c720*/  STL [R1+0x368], R2 ;  /* 0x0003680201007387 */ /* 0x0001e80000100800 */
[----:B------:R-:W-:-:S05]  /*c730*/  @P0 IMAD.MOV.U32 R7, RZ, RZ, R8 ;  /* 0x000000ffff070224 */ /* 0x000fca00078e0008 */
[----:B------:R1:W4:Y:S01]  /*c740*/  @P0 LDG.E.U16 R92, desc[UR20][R6.64] ;  /* 0x00000014065c0981 */ /* 0x000322000c1e1500 */
[----:B0-----:R-:W-:Y:S01]  /*c750*/  LEA.HI.X.SX32 R2, R4, R36, 0x1, P3 ;  /* 0x0000002404027211 */ /* 0x001fe200018f0eff */
[----:B-1----:R-:W-:-:S04]  /*c760*/  @P0 IMAD.MOV.U32 R6, RZ, RZ, R0 ;  /* 0x000000ffff060224 */ /* 0x002fc800078e0000 */
[----:B------:R-:W-:-:S05]  /*c770*/  @P0 IMAD.MOV.U32 R7, RZ, RZ, R2 ;  /* 0x000000ffff070224 */ /* 0x000fca00078e0002 */
[----:B------:R0:W4:Y:S01]  /*c780*/  @P0 LDG.E.U16 R122, desc[UR20][R6.64] ;  /* 0x00000014067a0981 */ /* 0x000122000c1e1500 */
[----:B------:R-:W-:Y:S02]  /*c790*/  IMAD R5, R114, UR11, RZ ;  /* 0x0000000b72057c24 */ /* 0x000fe4000f8e02ff */
[----:B------:R-:W-:Y:S01]  /*c7a0*/  IMAD R4, R80, UR11, RZ ;  /* 0x0000000b50047c24 */ /* 0x000fe2000f8e02ff */
[----:B------:R-:W-:Y:S02]  /*c7b0*/  PRMT R99, RZ, 0x7610, R99 ;  /* 0x00007610ff637816 */ /* 0x000fe40000000063 */
[----:B------:R-:W-:Y:S02]  /*c7c0*/  PRMT R121, RZ, 0x7610, R121 ;  /* 0x00007610ff797816 */ /* 0x000fe40000000079 */
[----:B------:R-:W-:Y:S02]  /*c7d0*/  PRMT R91, RZ, 0x7610, R91 ;  /* 0x00007610ff5b7816 */ /* 0x000fe4000000005b */
[----:B------:R-:W-:Y:S01]  /*c7e0*/  PRMT R120, RZ, 0x7610, R120 ;  /* 0x00007610ff787816 */ /* 0x000fe20000000078 */
[----:B--2---:R-:W-:Y:S04]  /*c7f0*/  STL [R1+0x720], R100 ;  /* 0x0007206401007387 */ /* 0x004fe80000100800 */
[----:B---3--:R-:W-:Y:S04]  /*c800*/  STL [R1+0x718], R123 ;  /* 0x0007187b01007387 */ /* 0x008fe80000100800 */
[----:B------:R1:W-:Y:S04]  /*c810*/  STL [R1+0x38c], R3 ;  /* 0x00038c0301007387 */ /* 0x0003e80000100800 */
[----:B------:R2:W-:Y:S01]  /*c820*/  STL [R1+0x3ac], R0 ;  /* 0x0003ac0001007387 */ /* 0x0005e20000100800 */
[----:B-1----:R-:W-:-:S03]  /*c830*/  LEA R3, P1, R5, R37, 0x1 ;  /* 0x0000002505037211 */ /* 0x002fc600078208ff */
[----:B------:R1:W-:Y:S01]  /*c840*/  STL [R1+0x388], R8 ;  /* 0x0003880801007387 */ /* 0x0003e20000100800 */
[----:B--2---:R-:W-:-:S03]  /*c850*/  LEA R0, P3, R4, R37, 0x1 ;  /* 0x0000002504007211 */ /* 0x004fc600078608ff */
[----:B------:R-:W2:Y:S01]  /*c860*/  LDL.LU R13, [R1+0x64] ;  /* 0x00006400010d7983 */ /* 0x000ea20000300800 */
[----:B0-----:R-:W-:Y:S01]  /*c870*/  @P0 IMAD.MOV.U32 R6, RZ, RZ, R3 ;  /* 0x000000ffff060224 */ /* 0x001fe200078e0003 */
[----:B-1----:R-:W-:Y:S02]  /*c880*/  LEA.HI.X.SX32 R8, R5, R36, 0x1, P1 ;  /* 0x0000002405087211 */ /* 0x002fe400008f0eff */
[----:B------:R0:W-:Y:S03]  /*c890*/  STL [R1+0x3a8], R2 ;  /* 0x0003a80201007387 */ /* 0x0001e60000100800 */
[----:B------:R-:W-:-:S05]  /*c8a0*/  @P0 IMAD.MOV.U32 R7, RZ, RZ, R8 ;  /* 0x000000ffff070224 */ /* 0x000fca00078e0008 */
[----:B------:R1:W3:Y:S01]  /*c8b0*/  @P0 LDG.E.U16 R99, desc[UR20][R6.64] ;  /* 0x0000001406630981 */ /* 0x0002e2000c1e1500 */
[----:B0-----:R-:W-:Y:S01]  /*c8c0*/  LEA.HI.X.SX32 R2, R4, R36, 0x1, P3 ;  /* 0x0000002404027211 */ /* 0x001fe200018f0eff */
[----:B-1----:R-:W-:-:S04]  /*c8d0*/  @P0 IMAD.MOV.U32 R6, RZ, RZ, R0 ;  /* 0x000000ffff060224 */ /* 0x002fc800078e0000 */
[----:B------:R-:W-:Y:S01]  /*c8e0*/  @P0 IMAD.MOV.U32 R7, RZ, RZ, R2 ;  /* 0x000000ffff070224 */ /* 0x000fe200078e0002 */
[----:B----4-:R-:W-:Y:S04]  /*c8f0*/  STL [R1+0x710], R92 ;  /* 0x0007105c01007387 */ /* 0x010fe80000100800 */
[----:B------:R0:W4:Y:S01]  /*c900*/  @P0 LDG.E.U16 R121, desc[UR20][R6.64] ;  /* 0x0000001406790981 */ /* 0x000122000c1e1500 */
[----:B------:R-:W-:-:S03]  /*c910*/  IMAD R5, R83, UR11, RZ ;  /* 0x0000000b53057c24 */ /* 0x000fc6000f8e02ff */
[----:B------:R-:W4:Y:S04]  /*c920*/  LDL.LU R12, [R1+0x60] ;  /* 0x00006000010c7983 */ /* 0x000f280000300800 */
[----:B------:R-:W4:Y:S01]  /*c930*/  LDL.LU R11, [R1+0x6c] ;  /* 0x00006c00010b7983 */ /* 0x000f220000300800 */
[----:B------:R-:W-:-:S03]  /*c940*/  IMAD R4, R81, UR11, RZ ;  /* 0x0000000b51047c24 */ /* 0x000fc6000f8e02ff */
[----:B------:R1:W-:Y:S04]  /*c950*/  STL [R1+0x3cc], R3 ;  /* 0x0003cc0301007387 */ /* 0x0003e80000100800 */
[----:B------:R-:W-:Y:S04]  /*c960*/  STL [R1+0x708], R122 ;  /* 0x0007087a01007387 */ /* 0x000fe80000100800 */
[----:B------:R0:W-:Y:S01]  /*c970*/  STL [R1+0x3ec], R0 ;  /* 0x0003ec0001007387 */ /* 0x0001e20000100800 */
[----:B-1----:R-:W-:-:S03]  /*c980*/  LEA R3, P1, R5, R37, 0x1 ;  /* 0x0000002505037211 */ /* 0x002fc600078208ff */
[----:B------:R1:W-:Y:S02]  /*c990*/  STL [R1+0x3c8], R8 ;  /* 0x0003c80801007387 */ /* 0x0003e40000100800 */
[----:B0-----:R-:W-:Y:S02]  /*c9a0*/  @P0 IMAD.MOV.U32 R6, RZ, RZ, R3 ;  /* 0x000000ffff060224 */ /* 0x001fe400078e0003 */
[----:B------:R-:W4:Y:S01]  /*c9b0*/  LDL.LU R10, [R1+0x68] ;  /* 0x00006800010a7983 */ /* 0x000f220000300800 */
[----:B------:R-:W-:Y:S02]  /*c9c0*/  LEA R0, P3, R4, R37, 0x1 ;  /* 0x0000002504007211 */ /* 0x000fe400078608ff */
        /* <DEDUP_REMOVED lines=8> */
[----:B------:R-:W-:Y:S02]  /*ca50*/  PRMT R90, RZ, 0x7610, R90 ;  /* 0x00007610ff5a7816 */ /* 0x000fe4000000005a */
[----:B------:R-:W-:Y:S02]  /*ca60*/  PRMT R117, RZ, 0x7610, R117 ;  /* 0x00007610ff757816 */ /* 0x000fe40000000075 */
[----:B------:R-:W-:Y:S02]  /*ca70*/  PRMT R88, RZ, 0x7610, R88 ;  /* 0x00007610ff587816 */ /* 0x000fe40000000058 */
[----:B------:R-:W-:Y:S01]  /*ca80*/  PRMT R116, RZ, 0x7610, R116 ;  /* 0x00007610ff747816 */ /* 0x000fe20000000074 */
[----:B--2---:R-:W-:Y:S01]  /*ca90*/  IMAD R5, R13, UR11, RZ ;  /* 0x0000000b0d057c24 */ /* 0x004fe2000f8e02ff */
[----:B---3--:R-:W-:Y:S04]  /*caa0*/  STL [R1+0x704], R99 ;  /* 0x0007046301007387 */ /* 0x008fe80000100800 */
[----:B----4-:R-:W-:Y:S04]  /*cab0*/  STL [R1+0x6fc], R121 ;  /* 0x0006fc7901007387 */ /* 0x010fe80000100800 */
[----:B------:R1:W-:Y:S01]  /*cac0*/  STL [R1+0x408], R3 ;  /* 0x0004080301007387 */ /* 0x0003e20000100800 */
[----:B------:R-:W-:-:S03]  /*cad0*/  IMAD R4, R12, UR11, RZ ;  /* 0x0000000b0c047c24 */ /* 0x000fc6000f8e02ff */
        /* <DEDUP_REMOVED lines=11> */
[----:B------:R-:W-:Y:S02]  /*cb90*/  IMAD R5, R11, UR11, RZ ;  /* 0x0000000b0b057c24 */ /* 0x000fe4000f8e02ff */
[----:B-1----:R-:W-:Y:S02]  /*cba0*/  @P0 IMAD.MOV.U32 R6, RZ, RZ, R0 ;  /* 0x000000ffff060224 */ /* 0x002fe400078e0000 */
[----:B------:R-:W-:Y:S01]  /*cbb0*/  @P0 IMAD.MOV.U32 R7, RZ, RZ, R2 ;  /* 0x000000ffff070224 */ /* 0x000fe200078e0002 */
[----:B------:R-:W-:Y:S04]  /*cbc0*/  STL [R1+0x6f8], R91 ;  /* 0x0006f85b01007387 */ /* 0x000fe80000100800 */
[----:B------:R0:W4:Y:S04]  /*cbd0*/  @P0 LDG.E.U16 R117, desc[UR20][R6.64] ;  /* 0x0000001406750981 */ /* 0x000128000c1e1500 */
[----:B------:R-:W4:Y:S01]  /*cbe0*/  LDL.LU R12, [R1+0x70] ;  /* 0x00007000010c7983 */ /* 0x000f220000300800 */
[----:B------:R-:W-:-:S03]  /*cbf0*/  IMAD R4, R10, UR11, RZ ;  /* 0x0000000b0a047c24 */ /* 0x000fc6000f8e02ff */
[----:B------:R1:W-:Y:S04]  /*cc00*/  STL [R1+0x40], R3 ;  /* 0x0000400301007387 */ /* 0x0003e80000100800 */
[----:B------:R-:W-:Y:S04]  /*cc10*/  STL [R1+0x6f0], R120 ;  /* 0x0006f07801007387 */ /* 0x000fe80000100800 */
[----:B------:R0:W-:Y:S01]  /*cc20*/  STL [R1+0x60], R0 ;  /* 0x0000600001007387 */ /* 0x0001e20000100800 */
[----:B-1----:R-:W-:-:S03]  /*cc30*/  LEA R3, P1, R5, R37, 0x1 ;  /* 0x0000002505037211 */ /* 0x002fc600078208ff */
[----:B------:R1:W-:Y:S04]  /*cc40*/  STL [R1+0x3c], R8 ;  /* 0x00003c0801007387 */ /* 0x0003e80000100800 */
[----:B------:R-:W4:Y:S01]  /*cc50*/  LDL.LU R11, [R1+0x8c] ;  /* 0x00008c00010b7983 */ /* 0x000f220000300800 */
[----:B0-----:R-:W-:Y:S01]  /*cc60*/  LEA R0, P3, R4, R37, 0x1 ;  /* 0x0000002504007211 */ /* 0x001fe200078608ff */
[----:B------:R-:W-:Y:S02]  /*cc70*/  @P0 IMAD.MOV.U32 R6, RZ, RZ, R3 ;  /* 0x000000ffff060224 */ /* 0x000fe400078e0003 */
[----:B------:R-:W4:Y:S01]  /*cc80*/  LDL.LU R10, [R1+0x88] ;  /* 0x00008800010a7983 */ /* 0x000f220000300800 */
[----:B-1----:R-:W-:-:S03]  /*cc90*/  LEA.HI.X.SX32 R8, R5, R36, 0x1, P1 ;  /* 0x0000002405087211 */ /* 0x002fc600008f0eff */
[----:B------:R0:W-:Y:S02]  /*cca0*/  STL [R1+0x5c], R2 ;  /* 0x00005c0201007387 */ /* 0x0001e40000100800 */
        /* <DEDUP_REMOVED lines=30> */
[----:B------:R0:W4:Y:S01]  /*ce90*/  @P0 LDG.E.U16 R114, desc[UR20][R6.64] ;  /* 0x0000001406720981 */ /* 0x000122000c1e1500 */
[----:B------:R-:W-:-:S03]  /*cea0*/  IMAD R4, R10, UR11, RZ ;  /* 0x0000000b0a047c24 */ /* 0x000fc6000f8e02ff */
[----:B------:R-:W4:Y:S04]  /*ceb0*/  LDL.LU R12, [R1+0x90] ;  /* 0x00009000010c7983 */ /* 0x000f280000300800 */
        /* <DEDUP_REMOVED lines=34> */
[----:B------:R-:W-:Y:S02]  /*d0e0*/  @P0 IMAD.MOV.U32 R7, RZ, RZ, R8 ;  /* 0x000000ffff070224 */ /* 0x000fe400078e0008 */
[----:B------:R-:W-:-:S03]  /*d0f0*/  IMAD R5, R11, UR11, RZ ;  /* 0x0000000b0b057c24 */ /* 0x000fc6000f8e02ff */
[----:B------:R1:W3:Y:S01]  /*d100*/  @P0 LDG.E.U16 R86, desc[UR20][R6.64] ;  /* 0x0000001406560981 */ /* 0x0002e2000c1e1500 */
[----:B0-----:R-:W-:-:S03]  /*d110*/  LEA.HI.X.SX32 R2, R4, R36, 0x1, P3 ;  /* 0x0000002404027211 */ /* 0x001fc600018f0eff */
[----:B------:R-:W-:Y:S01]  /*d120*/  STL [R1+0x6d8], R87 ;  /* 0x0006d85701007387 */ /* 0x000fe20000100800 */
[----:B-1----:R-:W-:-:S03]  /*d130*/  @P0 IMAD.MOV.U32 R6, RZ, RZ, R0 ;  /* 0x000000ffff060224 */ /* 0x002fc600078e0000 */
[----:B------:R-:W4:Y:S01]  /*d140*/  LDL.LU R12, [R1+0xb0] ;  /* 0x0000b000010c7983 */ /* 0x000f220000300800 */
[----:B------:R-:W-:-:S03]  /*d150*/  @P0 IMAD.MOV.U32 R7, RZ, RZ, R2 ;  /* 0x000000ffff070224 */ /* 0x000fc600078e0002 */
[----:B------:R0:W-:Y:S01]  /*d160*/  STL [R1+0x140], R3 ;  /* 0x0001400301007387 */ /* 0x0001e20000100800 */
[----:B------:R-:W-:-:S03]  /*d170*/  IMAD R4, R10, UR11, RZ ;  /* 0x0000000b0a047c24 */ /* 0x000fc6000f8e02ff */
[----:B------:R1:W4:Y:S04]  /*d180*/  @P0 LDG.E.U16 R111, desc[UR20][R6.64] ;  /* 0x00000014066f0981 */ /* 0x000328000c1e1500 */
[----:B------:R-:W-:Y:S01]  /*d190*/  STL [R1+0x6d4], R113 ;  /* 0x0006d47101007387 */ /* 0x000fe20000100800 */
[----:B0-----:R-:W-:-:S03]  /*d1a0*/  LEA R3, P1, R5, R37, 0x1 ;  /* 0x0000002505037211 */ /* 0x001fc600078208ff */
[----:B------:R0:W-:Y:S04]  /*d1b0*/  STL [R1+0x160], R0 ;  /* 0x0001600001007387 */ /* 0x0001e80000100800 */
[----:B------:R0:W-:Y:S01]  /*d1c0*/  STL [R1+0x13c], R8 ;  /* 0x00013c0801007387 */ /* 0x0001e20000100800 */
[----:B-1----:R-:W-:-:S03]  /*d1d0*/  @P0 IMAD.MOV.U32 R6, RZ, RZ, R3 ;  /* 0x000000ffff060224 */ /* 0x002fc600078e0003 */
[----:B------:R-:W4:Y:S01]  /*d1e0*/  LDL.LU R11, [R1+0xcc] ;  /* 0x0000cc00010b7983 */ /* 0x000f220000300800 */
[----:B0-----:R-:W-:-:S03]  /*d1f0*/  LEA R0, P3, R4, R37, 0x1 ;  /* 0x0000002504007211 */ /* 0x001fc600078608ff */
[----:B------:R-:W4:Y:S01]  /*d200*/  LDL.LU R10, [R1+0xc8] ;  /* 0x0000c800010a7983 */ /* 0x000f220000300800 */
[----:B------:R-:W-:-:S03]  /*d210*/  LEA.HI.X.SX32 R8, R5, R36, 0x1, P1 ;  /* 0x0000002405087211 */ /* 0x000fc600008f0eff */
        /* <DEDUP_REMOVED lines=12> */
[----:B---3--:R-:W-:Y:S01]  /*d2e0*/  STL [R1+0x6d0], R86 ;  /* 0x0006d05601007387 */ /* 0x008fe20000100800 */
[----:B----4-:R-:W-:-:S03]  /*d2f0*/  IMAD R4, R12, UR11, RZ ;  /* 0x0000000b0c047c24 */ /* 0x010fc6000f8e02ff */
[----:B------:R-:W-:Y:S04]  /*d300*/  STL [R1+0x6cc], R111 ;  /* 0x0006cc6f01007387 */ /* 0x000fe80000100800 */
[----:B------:R1:W-:Y:S04]  /*d310*/  STL [R1+0x180], R3 ;  /* 0x0001800301007387 */ /* 0x0003e80000100800 */
[----:B------:R2:W-:Y:S01]  /*d320*/  STL [R1+0x1b4], R0 ;  /* 0x0001b40001007387 */ /* 0x0005e20000100800 */
[----:B-1----:R-:W-:-:S03]  /*d330*/  LEA R3, P1, R5, R37, 0x1 ;  /* 0x0000002505037211 */ /* 0x002fc600078208ff */
[----:B------:R1:W-:Y:S01]  /*d340*/  STL [R1+0x17c], R8 ;  /* 0x00017c0801007387 */ /* 0x0003e20000100800 */
[----:B--2---:R-:W-:-:S03]  /*d350*/  LEA R0, P3, R4, R37, 0x1 ;  /* 0x0000002504007211 */ /* 0x004fc600078608ff */
[----:B------:R-:W2:Y:S01]  /*d360*/  LDL.LU R13, [R1+0xe4] ;  /* 0x0000e400010d7983 */ /* 0x000ea20000300800 */
[----:B0-----:R-:W-:Y:S01]  /*d370*/  @P0 IMAD.MOV.U32 R6, RZ, RZ, R3 ;  /* 0x000000ffff060224 */ /* 0x001fe200078e0003 */
[-C--:B-1----:R-:W-:Y:S02]  /*d380*/  LEA.HI.X.SX32 R8, R5, R36.reuse, 0x1, P1 ;  /* 0x0000002405087211 */ /* 0x082fe400008f0eff */
[----:B------:R0:W-:Y:S03]  /*d390*/  STL [R1+0x1b0], R2 ;  /* 0x0001b00201007387 */ /* 0x0001e60000100800 */
[----:B------:R-:W-:Y:S02]  /*d3a0*/  @P0 IMAD.MOV.U32 R7, RZ, RZ, R8 ;  /* 0x000000ffff070224 */ /* 0x000fe400078e0008 */
[----:B------:R-:W-:Y:S01]  /*d3b0*/  IMAD R5, R11, UR11, RZ ;  /* 0x0000000b0b057c24 */ /* 0x000fe2000f8e02ff */
[----:B0-----:R-:W-:-:S02]  /*d3c0*/  LEA.HI.X.SX32 R2, R4, R36, 0x1, P3 ;  /* 0x0000002404027211 */ /* 0x001fc400018f0eff */
[----:B------:R0:W3:Y:S04]  /*d3d0*/  @P0 LDG.E.U16 R84, desc[UR20][R6.64] ;  /* 0x0000001406540981 */ /* 0x0000e8000c1e1500 */
[----:B------:R-:W-:Y:S01]  /*d3e0*/  STL [R1+0x6c8], R85 ;  /* 0x0006c85501007387 */ /* 0x000fe20000100800 */
[----:B------:R-:W-:-:S03]  /*d3f0*/  IMAD R4, R10, UR11, RZ ;  /* 0x0000000b0a047c24 */ /* 0x000fc6000f8e02ff */
[----:B------:R-:W4:Y:S01]  /*d400*/  LDL.LU R12, [R1+0xd0] ;  /* 0x0000d000010c7983 */ /* 0x000f220000300800 */
[----:B0-----:R-:W-:Y:S02]  /*d410*/  @P0 IMAD.MOV.U32 R6, RZ, RZ, R0 ;  /* 0x000000ffff060224 */ /* 0x001fe400078e0000 */
[----:B------:R-:W-:Y:S01]  /*d420*/  @P0 IMAD.MOV.U32 R7, RZ, RZ, R2 ;  /* 0x000000ffff070224 */ /* 0x000fe200078e0002 */
[----:B------:R0:W-:Y:S04]  /*d430*/  STL [R1+0x1d4], R3 ;  /* 0x0001d40301007387 */ /* 0x0001e80000100800 */
[----:B------:R-:W-:Y:S04]  /*d440*/  STL [R1+0x6c4], R110 ;  /* 0x0006c46e01007387 */ /* 0x000fe80000100800 */
[----:B------:R1:W4:Y:S01]  /*d450*/  @P0 LDG.E.U16 R108, desc[UR20][R6.64] ;  /* 0x00000014066c0981 */ /* 0x000322000c1e1500 */
        /* <DEDUP_REMOVED lines=31> */
[----:B------:R0:W-:Y:S01]  /*d650*/  STL [R1+0x230], R2 ;  /* 0x0002300201007387 */ /* 0x0001e20000100800 */
[----:B------:R-:W-:Y:S02]  /*d660*/  IMAD R5, R11, UR11, RZ ;  /* 0x0000000b0b057c24 */ /* 0x000fe4000f8e02ff */
[----:B------:R-:W-:Y:S01]  /*d670*/  @P0 IMAD.MOV.U32 R7, RZ, RZ, R8 ;  /* 0x000000ffff070224 */ /* 0x000fe200078e0008 */
[----:B------:R-:W-:Y:S04]  /*d680*/  STL [R1+0x6b8], R83 ;  /* 0x0006b85301007387 */ /* 0x000fe80000100800 */
[----:B------:R-:W3:Y:S01]  /*d690*/  LDL.LU R12, [R1+0xf0] ;  /* 0x0000f000010c7983 */ /* 0x000ee20000300800 */
[----:B0-----:R-:W-:-:S03]  /*d6a0*/  LEA.HI.X.SX32 R2, R4, R36, 0x1, P3 ;  /* 0x0000002404027211 */ /* 0x001fc600018f0eff */
[----:B------:R0:W4:Y:S01]  /*d6b0*/  @P0 LDG.E.U16 R82, desc[UR20][R6.64] ;  /* 0x0000001406520981 */ /* 0x000122000c1e1500 */
[----:B------:R-:W-:-:S03]  /*d6c0*/  IMAD R4, R10, UR11, RZ ;  /* 0x0000000b0a047c24 */ /* 0x000fc6000f8e02ff */
[----:B------:R1:W-:Y:S04]  /*d6d0*/  STL [R1+0x254], R3 ;  /* 0x0002540301007387 */ /* 0x0003e80000100800 */
[----:B------:R-:W-:Y:S01]  /*d6e0*/  STL [R1+0x6b4], R107 ;  /* 0x0006b46b01007387 */ /* 0x000fe20000100800 */
[----:B0-----:R-:W-:Y:S02]  /*d6f0*/  @P0 IMAD.MOV.U32 R6, RZ, RZ, R0 ;  /* 0x000000ffff060224 */ /* 0x001fe400078e0000 */
[----:B------:R-:W-:Y:S01]  /*d700*/  @P0 IMAD.MOV.U32 R7, RZ, RZ, R2 ;  /* 0x000000ffff070224 */ /* 0x000fe200078e0002 */
[-C--:B-1----:R-:W-:Y:S01]  /*d710*/  LEA R3, P1, R5, R37.reuse, 0x1 ;  /* 0x0000002505037211 */ /* 0x082fe200078208ff */
[----:B------:R0:W-:Y:S04]  /*d720*/  STL [R1+0x274], R0 ;  /* 0x0002740001007387 */ /* 0x0001e80000100800 */
[----:B------:R1:W-:Y:S04]  /*d730*/  STL [R1+0x250], R8 ;  /* 0x0002500801007387 */ /* 0x0003e80000100800 */
[----:B------:R1:W4:Y:S01]  /*d740*/  @P0 LDG.E.U16 R105, desc[UR20][R6.64] ;  /* 0x0000001406690981 */ /* 0x000322000c1e1500 */
[----:B0-----:R-:W-:-:S03]  /*d750*/  LEA R0, P3, R4, R37, 0x1 ;  /* 0x0000002504007211 */ /* 0x001fc600078608ff */
[----:B------:R-:W4:Y:S01]  /*d760*/  LDL.LU R11, [R1+0x10c] ;  /* 0x00010c00010b7983 */ /* 0x000f220000300800 */
[----:B-1----:R-:W-:-:S03]  /*d770*/  LEA.HI.X.SX32 R8, R5, R36, 0x1, P1 ;  /* 0x0000002405087211 */ /* 0x002fc600008f0eff */
[----:B------:R-:W4:Y:S01]  /*d780*/  LDL.LU R10, [R1+0x108] ;  /* 0x00010800010a7983 */ /* 0x000f220000300800 */
[----:B------:R-:W-:-:S03]  /*d790*/  @P0 IMAD.MOV.U32 R6, RZ, RZ, R3 ;  /* 0x000000ffff060224 */ /* 0x000fc600078e0003 */
[----:B------:R0:W-:Y:S01]  /*d7a0*/  STL [R1+0x270], R2 ;  /* 0x0002700201007387 */ /* 0x0001e20000100800 */
        /* <DEDUP_REMOVED lines=8> */
[----:B------:R-:W-:Y:S01]  /*d830*/  PRMT R79, RZ, 0x7610, R79 ;  /* 0x00007610ff4f7816 */ /* 0x000fe2000000004f */
[----:B--2---:R-:W-:Y:S02]  /*d840*/  IMAD R5, R13, UR11, RZ ;  /* 0x0000000b0d057c24 */ /* 0x004fe4000f8e02ff */
[----:B---3--:R-:W-:Y:S01]  /*d850*/  IMAD R4, R12, UR11, RZ ;  /* 0x0000000b0c047c24 */ /* 0x008fe2000f8e02ff */
[----:B----4-:R-:W-:Y:S04]  /*d860*/  STL [R1+0x6b0], R82 ;  /* 0x0006b05201007387 */ /* 0x010fe80000100800 */
        /* <DEDUP_REMOVED lines=8> */
[-C--:B-1----:R-:W-:Y:S01]  /*d8f0*/  LEA.HI.X.SX32 R8, R5, R36.reuse, 0x1, P1 ;  /* 0x0000002405087211 */ /* 0x082fe200008f0eff */
[----:B------:R-:W-:Y:S01]  /*d900*/  IMAD R5, R11, UR11, RZ ;  /* 0x0000000b0b057c24 */ /* 0x000fe2000f8e02ff */
[----:B------:R0:W-:Y:S03]  /*d910*/  STL [R1+0x2b0], R2 ;  /* 0x0002b00201007387 */ /* 0x0001e60000100800 */
[----:B------:R-:W-:Y:S01]  /*d920*/  @P0 IMAD.MOV.U32 R7, RZ, RZ, R8 ;  /* 0x000000ffff070224 */ /* 0x000fe200078e0008 */
[----:B------:R-:W-:Y:S04]  /*d930*/  STL [R1+0x6a8], R81 ;  /* 0x0006a85101007387 */ /* 0x000fe80000100800 */
[----:B------:R-:W3:Y:S01]  /*d940*/  LDL.LU R12, [R1+0x110] ;  /* 0x00011000010c7983 */ /* 0x000ee20000300800 */
[----:B0-----:R-:W-:-:S03]  /*d950*/  LEA.HI.X.SX32 R2, R4, R36, 0x1, P3 ;  /* 0x0000002404027211 */ /* 0x001fc600018f0eff */
[----:B------:R0:W-:Y:S04]  /*d960*/  STL [R1+0x2d4], R3 ;  /* 0x0002d40301007387 */ /* 0x0001e80000100800 */
[----:B------:R-:W-:Y:S04]  /*d970*/  STL [R1+0x6a4], R104 ;  /* 0x0006a46801007387 */ /* 0x000fe80000100800 */
[----:B------:R1:W4:Y:S01]  /*d980*/  @P0 LDG.E.U16 R80, desc[UR20][R6.64] ;  /* 0x0000001406500981 */ /* 0x000322000c1e1500 */
[----:B0-----:R-:W-:-:S03]  /*d990*/  LEA R3, P1, R5, R37, 0x1 ;  /* 0x0000002505037211 */ /* 0x001fc600078208ff */
[----:B------:R-:W-:Y:S04]  /*d9a0*/  STL [R1+0x2f4], R0 ;  /* 0x0002f40001007387 */ /* 0x000fe80000100800 */
[----:B------:R0:W-:Y:S01]  /*d9b0*/  STL [R1+0x2d0], R8 ;  /* 0x0002d00801007387 */ /* 0x0001e20000100800 */
[----:B-1----:R-:W-:Y:S02]  /*d9c0*/  @P0 IMAD.MOV.U32 R6, RZ, RZ, R0 ;  /* 0x000000ffff060224 */ /* 0x002fe400078e0000 */
[----:B------:R-:W-:Y:S01]  /*d9d0*/  @P0 IMAD.MOV.U32 R7, RZ, RZ, R2 ;  /* 0x000000ffff070224 */ /* 0x000fe200078e0002 */
[----:B------:R-:W4:Y:S04]  /*d9e0*/  LDL.LU R14, [R1+0x12c] ;  /* 0x00012c00010e7983 */ /* 0x000f280000300800 */
[----:B------:R1:W4:Y:S01]  /*d9f0*/  @P0 LDG.E.U16 R102, desc[UR20][R6.64] ;  /* 0x0000001406660981 */ /* 0x000322000c1e1500 */
[----:B0-----:R-:W-:Y:S01]  /*da00*/  LEA.HI.X.SX32 R8, R5, R36, 0x1, P1 ;  /* 0x0000002405087211 */ /* 0x001fe200008f0eff */
[----:B-1----:R-:W-:-:S04]  /*da10*/  @P0 IMAD.MOV.U32 R6, RZ, RZ, R3 ;  /* 0x000000ffff060224 */ /* 0x002fc800078e0003 */
[----:B------:R-:W-:-:S05]  /*da20*/  @P0 IMAD.MOV.U32 R7, RZ, RZ, R8 ;  /* 0x000000ffff070224 */ /* 0x000fca00078e0008 */
[----:B------:R0:W4:Y:S01]  /*da30*/  @P0 LDG.E.U16 R79, desc[UR20][R6.64] ;  /* 0x00000014064f0981 */ /* 0x000122000c1e1500 */
[----:B------:R-:W-:-:S03]  /*da40*/  IMAD R4, R10, UR11, RZ ;  /* 0x0000000b0a047c24 */ /* 0x000fc6000f8e02ff */
[----:B------:R1:W-:Y:S02]  /*da50*/  STL [R1+0x2f0], R2 ;  /* 0x0002f00201007387 */ /* 0x0003e40000100800 */
[C---:B------:R-:W-:Y:S02]  /*da60*/  LEA R0, P3, R4.reuse, R37, 0x1 ;  /* 0x0000002504007211 */ /* 0x040fe400078608ff */
[----:B------:R-:W4:Y:S01]  /*da70*/  LDL.LU R11, [R1+0x128] ;  /* 0x00012800010b7983 */ /* 0x000f220000300800 */
[----:B------:R-:W-:Y:S02]  /*da80*/  PRMT R101, RZ, 0x7610, R101 ;  /* 0x00007610ff657816 */ /* 0x000fe40000000065 */
[----:B-1----:R-:W-:Y:S01]  /*da90*/  LEA.HI.X.SX32 R2, R4, R36, 0x1, P3 ;  /* 0x0000002404027211 */ /* 0x002fe200018f0eff */
[----:B0-----:R-:W-:-:S04]  /*daa0*/  @P0 IMAD.MOV.U32 R6, RZ, RZ, R0 ;  /* 0x000000ffff060224 */ /* 0x001fc800078e0000 */
[----:B------:R-:W-:Y:S01]  /*dab0*/  @P0 IMAD.MOV.U32 R7, RZ, RZ, R2 ;  /* 0x000000ffff070224 */ /* 0x000fe200078e0002 */
[----:B------:R-:W-:-:S04]  /*dac0*/  PRMT R78, RZ, 0x7610, R78 ;  /* 0x00007610ff4e7816 */ /* 0x000fc8000000004e */
[----:B------:R0:W4:Y:S01]  /*dad0*/  @P0 LDG.E.U16 R101, desc[UR20][R6.64] ;  /* 0x0000001406650981 */ /* 0x000122000c1e1500 */
[----:B------:R-:W-:Y:S01]  /*dae0*/  PRMT R77, RZ, 0x7610, R77 ;  /* 0x00007610ff4d7816 */ /* 0x000fe2000000004d */
[----:B--2---:R-:W-:Y:S02]  /*daf0*/  IMAD R5, R13, UR11, RZ ;  /* 0x0000000b0d057c24 */ /* 0x004fe4000f8e02ff */
[----:B---3--:R-:W-:Y:S01]  /*db00*/  IMAD R4, R12, UR11, RZ ;  /* 0x0000000b0c047c24 */ /* 0x008fe2000f8e02ff */
[----:B----4-:R-:W-:Y:S04]  /*db10*/  STL [R1+0x6a0], R80 ;  /* 0x0006a05001007387 */ /* 0x010fe80000100800 */
[----:B------:R-:W2:Y:S04]  /*db20*/  LDL.LU R10, [R1+0x130] ;  /* 0x00013000010a7983 */ /* 0x000ea80000300800 */
[----:B------:R1:W-:Y:S04]  /*db30*/  STL [R1+0x314], R3 ;  /* 0x0003140301007387 */ /* 0x0003e80000100800 */
[----:B------:R-:W-:Y:S01]  /*db40*/  STL [R1+0x69c], R102 ;  /* 0x00069c6601007387 */ /* 0x000fe20000100800 */
[----:B-1----:R-:W-:-:S03]  /*db50*/  LEA R3, P1, R5, R37, 0x1 ;  /* 0x0000002505037211 */ /* 0x002fc600078208ff */
[----:B------:R1:W-:Y:S04]  /*db60*/  STL [R1+0x334], R0 ;  /* 0x0003340001007387 */ /* 0x0003e80000100800 */
[----:B------:R3:W-:Y:S01]  /*db70*/  STL [R1+0x310], R8 ;  /* 0x0003100801007387 */ /* 0x0007e20000100800 */
[----:B0-----:R-:W-:Y:S01]  /*db80*/  @P0 IMAD.MOV.U32 R6, RZ, RZ, R3 ;  /* 0x000000ffff060224 */ /* 0x001fe200078e0003 */
[----:B-1----:R-:W-:Y:S02]  /*db90*/  LEA R0, P3, R4, R37, 0x1 ;  /* 0x0000002504007211 */ /* 0x002fe400078608ff */
[----:B---3--:R-:W-:Y:S01]  /*dba0*/  LEA.HI.X.SX32 R8, R5, R36, 0x1, P1 ;  /* 0x0000002405087211 */ /* 0x008fe200008f0eff */
[----:B------:R-:W-:Y:S04]  /*dbb0*/  STL [R1+0x698], R79 ;  /* 0x0006984f01007387 */ /* 0x000fe80000100800 */
[----:B------:R0:W-:Y:S01]  /*dbc0*/  STL [R1+0x330], R2 ;  /* 0x0003300201007387 */ /* 0x0001e20000100800 */
[----:B------:R-:W-:-:S03]  /*dbd0*/  @P0 IMAD.MOV.U32 R7, RZ, RZ, R8 ;  /* 0x000000ffff070224 */ /* 0x000fc600078e0008 */
[----:B------:R-:W3:Y:S04]  /*dbe0*/  LDL.LU R13, [R1+0x148] ;  /* 0x00014800010d7983 */ /* 0x000ee80000300800 */
[----:B------:R1:W4:Y:S01]  /*dbf0*/  @P0 LDG.E.U16 R78, desc[UR20][R6.64] ;  /* 0x00000014064e0981 */ /* 0x000322000c1e1500 */
[----:B0-----:R-:W-:Y:S01]  /*dc00*/  LEA.HI.X.SX32 R2, R4, R36, 0x1, P3 ;  /* 0x0000002404027211 */ /* 0x001fe200018f0eff */
[----:B------:R-:W-:Y:S02]  /*dc10*/  IMAD R5, R14, UR11, RZ ;  /* 0x0000000b0e057c24 */ /* 0x000fe4000f8e02ff */
[----:B------:R-:W2:Y:S01]  /*dc20*/  LDL.LU R12, [R1+0x144] ;  /* 0x00014400010c7983 */ /* 0x000ea20000300800 */
[----:B-1----:R-:W-:Y:S02]  /*dc30*/  @P0 IMAD.MOV.U32 R6, RZ, RZ, R0 ;  /* 0x000000ffff060224 */ /* 0x002fe400078e0000 */
[----:B------:R-:W-:-:S05]  /*dc40*/  @P0 IMAD.MOV.U32 R7, RZ, RZ, R2 ;  /* 0x000000ffff070224 */ /* 0x000fca00078e0002 */
[----:B------:R-:W2:Y:S01]  /*dc50*/  @P0 LDG.E.U16 R77, desc[UR20][R6.64] ;  /* 0x00000014064d0981 */ /* 0x000ea2000c1e1500 */
[----:B------:R-:W-:-:S03]  /*dc60*/  IMAD R4, R11, UR11, RZ ;  /* 0x0000000b0b047c24 */ /* 0x000fc6000f8e02ff */
[----:B------:R-:W-:Y:S04]  /*dc70*/  STL [R1+0x354], R3 ;  /* 0x0003540301007387 */ /* 0x000fe80000100800 */
[----:B------:R-:W-:Y:S04]  /*dc80*/  STL [R1+0x690], R101 ;  /* 0x0006906501007387 */ /* 0x000fe80000100800 */
[----:B------:R-:W-:Y:S04]  /*dc90*/  STL [R1+0x374], R0 ;  /* 0x0003740001007387 */ /* 0x000fe80000100800 */
[----:B------:R0:W-:Y:S04]  /*dca0*/  STL [R1+0x350], R8 ;  /* 0x0003500801007387 */ /* 0x0001e80000100800 */
[----:B------:R1:W-:Y:S01]  /*dcb0*/  STL [R1+0x370], R2 ;  /* 0x0003700201007387 */ /* 0x0003e20000100800 */
[----:B------:R-:W-:-:S02]  /*dcc0*/  PRMT R76, RZ, 0x7610, R76 ;  /* 0x00007610ff4c7816 */ /* 0x000fc4000000004c */
[CC--:B0-----:R-:W-:Y:S02]  /*dcd0*/  LEA R8, P1, R5.reuse, R37.reuse, 0x1 ;  /* 0x0000002505087211 */ /* 0x0c1fe400078208ff */
[C---:B-1----:R-:W-:Y:S02]  /*dce0*/  LEA R2, P3, R4.reuse, R37, 0x1 ;  /* 0x0000002504027211 */ /* 0x042fe400078608ff */
[-C--:B------:R-:W-:Y:S02]  /*dcf0*/  LEA.HI.X.SX32 R5, R5, R36.reuse, 0x1, P1 ;  /* 0x0000002405057211 */ /* 0x080fe400008f0eff */
[----:B------:R-:W-:Y:S01]  /*dd00*/  LEA.HI.X.SX32 R3, R4, R36, 0x1, P3 ;  /* 0x0000002404037211 */ /* 0x000fe200018f0eff */
[----:B------:R-:W-:Y:S01]  /*dd10*/  @P0 IMAD.MOV.U32 R4, RZ, RZ, R8 ;  /* 0x000000ffff040224 */ /* 0x000fe200078e0008 */
[----:B------:R-:W-:-:S04]  /*dd20*/  PRMT R75, RZ, 0x7610, R75 ;  /* 0x00007610ff4b7816 */ /* 0x000fc8000000004b */
[----:B------:R0:W3:Y:S02]  /*dd30*/  @P0 LDG.E.U16 R76, desc[UR20][R4.64] ;  /* 0x00000014044c0981 */ /* 0x0000e4000c1e1500 */
[----:B0-----:R-:W-:Y:S02]  /*dd40*/  @P0 IMAD.MOV.U32 R4, RZ, RZ, R2 ;  /* 0x000000ffff040224 */ /* 0x001fe400078e0002 */
[----:B----4-:R-:W-:Y:S04]  /*dd50*/  STL [R1+0x688], R78 ;  /* 0x0006884e01007387 */ /* 0x010fe80000100800 */
[----:B--2---:R-:W-:Y:S04]  /*dd60*/  STL [R1+0x680], R77 ;  /* 0x0006804d01007387 */ /* 0x004fe80000100800 */
[----:B------:R-:W-:Y:S04]  /*dd70*/  STL [R1+0x394], R8 ;  /* 0x0003940801007387 */ /* 0x000fe80000100800 */
[----:B------:R-:W-:Y:S04]  /*dd80*/  STL [R1+0x3b4], R2 ;  /* 0x0003b40201007387 */ /* 0x000fe80000100800 */
[----:B------:R0:W-:Y:S02]  /*dd90*/  STL [R1+0x390], R5 ;  /* 0x0003900501007387 */ /* 0x0001e40000100800 */
[----:B0-----:R-:W-:-:S05]  /*dda0*/  @P0 IMAD.MOV.U32 R5, RZ, RZ, R3 ;  /* 0x000000ffff050224 */ /* 0x001fca00078e0003 */
[----:B------:R3:W2:Y:S01]  /*ddb0*/  @P0 LDG.E.U16 R75, desc[UR20][R4.64] ;  /* 0x00000014044b0981 */ /* 0x0006a2000c1e1500 */
[----:B------:R-:W-:-:S05]  /*ddc0*/  IMAD R6, R10, UR11, RZ ;  /* 0x0000000b0a067c24 */ /* 0x000fca000f8e02ff */
[----:B------:R-:W-:Y:S01]  /*ddd0*/  LEA R0, P1, R6, R37, 0x1 ;  /* 0x0000002506007211 */ /* 0x000fe200078208ff */
[----:B---3--:R-:W-:-:S03]  /*dde0*/  IMAD R4, R13, UR11, RZ ;  /* 0x0000000b0d047c24 */ /* 0x008fc6000f8e02ff */
[-C--:B------:R-:W-:Y:S01]  /*ddf0*/  LEA.HI.X.SX32 R2, R6, R36.reuse, 0x1, P1 ;  /* 0x0000002406027211 */ /* 0x080fe200008f0eff */
[----:B------:R-:W-:Y:S01]  /*de00*/  IMAD R5, R12, UR11, RZ ;  /* 0x0000000b0c057c24 */ /* 0x000fe2000f8e02ff */
[CC--:B------:R-:W-:Y:S01]  /*de10*/  LEA R12, P1, R4.reuse, R37.reuse, 0x1 ;  /* 0x00000025040c7211 */ /* 0x0c0fe200078208ff */
[----:B------:R0:W-:Y:S03]  /*de20*/  STL [R1+0x3b0], R3 ;  /* 0x0003b00301007387 */ /* 0x0001e60000100800 */
[-C--:B------:R-:W-:Y:S01]  /*de30*/  LEA.HI.X.SX32 R13, R4, R36.reuse, 0x1, P1 ;  /* 0x00000024040d7211 */ /* 0x080fe200008f0eff */
[----:B------:R-:W-:Y:S01]  /*de40*/  IMAD R6, R119, UR11, RZ ;  /* 0x0000000b77067c24 */ /* 0x000fe2000f8e02ff */
[----:B------:R-:W-:Y:S02]  /*de50*/  PRMT R73, RZ, 0x7610, R73 ;  /* 0x00007610ff497816 */ /* 0x000fe40000000049 */
[C---:B0-----:R-:W-:Y:S01]  /*de60*/  LEA R3, P3, R5.reuse, R37, 0x1 ;  /* 0x0000002505037211 */ /* 0x041fe200078608ff */
[----:B------:R-:W-:Y:S01]  /*de70*/  @P0 IMAD.MOV.U32 R4, RZ, RZ, R12 ;  /* 0x000000ffff040224 */ /* 0x000fe200078e000c */
[----:B------:R-:W-:Y:S02]  /*de80*/  STL [R1+0x67c], R76 ;  /* 0x00067c4c01007387 */ /* 0x000fe40000100800 */
[----:B------:R-:W-:Y:S01]  /*de90*/  LEA.HI.X.SX32 R7, R5, R36, 0x1, P3 ;  /* 0x0000002405077211 */ /* 0x000fe200018f0eff */
[----:B------:R-:W-:Y:S01]  /*dea0*/  @P0 IMAD.MOV.U32 R5, RZ, RZ, R13 ;  /* 0x000000ffff050224 */ /* 0x000fe200078e000d */
[----:B------:R0:W-:Y:S01]  /*deb0*/  STL [R1+0x3d4], R0 ;  /* 0x0003d40001007387 */ /* 0x0001e20000100800 */
[----:B------:R-:W-:Y:S01]  /*dec0*/  PRMT R74, RZ, 0x7610, R74 ;  /* 0x00007610ff4a7816 */ /* 0x000fe2000000004a */
[----:B------:R-:W-:-:S02]  /*ded0*/  @P0 IMAD.MOV.U32 R8, RZ, RZ, R0 ;  /* 0x000000ffff080224 */ /* 0x000fc400078e0000 */
[----:B------:R-:W3:Y:S01]  /*dee0*/  LDL.LU R11, [R1+0x338] ;  /* 0x00033800010b7983 */ /* 0x000ee20000300800 */
[----:B------:R-:W-:Y:S01]  /*def0*/  @P0 IMAD.MOV.U32 R9, RZ, RZ, R2 ;  /* 0x000000ffff090224 */ /* 0x000fe200078e0002 */
[----:B------:R-:W-:Y:S02]  /*df00*/  PRMT R72, RZ, 0x7610, R72 ;  /* 0x00007610ff487816 */ /* 0x000fe40000000048 */
[----:B------:R-:W4:Y:S01]  /*df10*/  LDL.LU R10, [R1+0x324] ;  /* 0x00032400010a7983 */ /* 0x000f220000300800 */
[----:B0-----:R-:W-:-:S03]  /*df20*/  LEA R0, P4, R6, R37, 0x1 ;  /* 0x0000002506007211 */ /* 0x001fc600078808ff */
[----:B------:R0:W3:Y:S01]  /*df30*/  @P0 LDG.E.U16 R73, desc[UR20][R4.64] ;  /* 0x0000001404490981 */ /* 0x0000e2000c1e1500 */
[----:B------:R-:W-:-:S03]  /*df40*/  PRMT R119, RZ, 0x7610, R119 ;  /* 0x00007610ff777816 */ /* 0x000fc60000000077 */
[----:B------:R-:W3:Y:S01]  /*df50*/  @P0 LDG.E.U16 R74, desc[UR20][R8.64] ;  /* 0x00000014084a0981 */ /* 0x000ee2000c1e1500 */
[----:B0-----:R-:W-:Y:S02]  /*df60*/  @P0 IMAD.MOV.U32 R4, RZ, RZ, R3 ;  /* 0x000000ffff040224 */ /* 0x001fe400078e0003 */
[----:B------:R-:W-:-:S05]  /*df70*/  @P0 IMAD.MOV.U32 R5, RZ, RZ, R7 ;  /* 0x000000ffff050224 */ /* 0x000fca00078e0007 */
[----:B------:R0:W4:Y:S02]  /*df80*/  @P0 LDG.E.U16 R72, desc[UR20][R4.64] ;  /* 0x0000001404480981 */ /* 0x000124000c1e1500 */
[----:B0-----:R-:W-:Y:S02]  /*df90*/  @P0 IMAD.MOV.U32 R4, RZ, RZ, R0 ;  /* 0x000000ffff040224 */ /* 0x001fe400078e0000 */
[----:B--2---:R-:W-:Y:S04]  /*dfa0*/  STL [R1+0x678], R75 ;  /* 0x0006784b01007387 */ /* 0x004fe80000100800 */
[----:B------:R0:W-:Y:S02]  /*dfb0*/  STL [R1+0x3d0], R2 ;  /* 0x0003d00201007387 */ /* 0x0001e40000100800 */
[----:B0-----:R-:W-:-:S05]  /*dfc0*/  LEA.HI.X.SX32 R2, R6, R36, 0x1, P4 ;  /* 0x0000002406027211 */ /* 0x001fca00020f0eff */
[----:B------:R-:W-:-:S05]  /*dfd0*/  @P0 IMAD.MOV.U32 R5, RZ, RZ, R2 ;  /* 0x000000ffff050224 */ /* 0x000fca00078e0002 */
[----:B------:R0:W2:Y:S04]  /*dfe0*/  @P0 LDG.E.U16 R119, desc[UR20][R4.64] ;  /* 0x0000001404770981 */ /* 0x0000a8000c1e1500 */
[----:B---3--:R-:W-:Y:S04]  /*dff0*/  STL [R1+0x670], R74 ;  /* 0x0006704a01007387 */ /* 0x008fe80000100800 */
[----:B------:R1:W-:Y:S04]  /*e000*/  STL [R1+0x3f4], R12 ;  /* 0x0003f40c01007387 */ /* 0x0003e80000100800 */
[----:B------:R-:W-:Y:S04]  /*e010*/  STL [R1+0x410], R3 ;  /* 0x0004100301007387 */ /* 0x000fe80000100800 */
[----:B------:R3:W-:Y:S04]  /*e020*/  STL [R1+0x3f0], R13 ;  /* 0x0003f00d01007387 */ /* 0x0007e80000100800 */
[----:B------:R-:W-:Y:S04]  /*e030*/  STL [R1+0x428], R0 ;  /* 0x0004280001007387 */ /* 0x000fe80000100800 */
[----:B------:R-:W-:Y:S04]  /*e040*/  STL [R1+0x40c], R7 ;  /* 0x00040c0701007387 */ /* 0x000fe80000100800 */
[----:B------:R-:W-:Y:S04]  /*e050*/  STL [R1+0x66c], R73 ;  /* 0x00066c4901007387 */ /* 0x000fe80000100800 */
[----:B------:R1:W-:Y:S04]  /*e060*/  STL [R1+0x424], R2 ;  /* 0x0004240201007387 */ /* 0x0003e80000100800 */
[----:B----4-:R-:W-:Y:S01]  /*e070*/  STL [R1+0x668], R72 ;  /* 0x0006684801007387 */ /* 0x010fe20000100800 */
[----:B0-----:R-:W-:-:S02]  /*e080*/  IMAD R5, R10, UR11, RZ ;  /* 0x0000000b0a057c24 */ /* 0x001fc4000f8e02ff */
[----:B------:R-:W-:Y:S01]  /*e090*/  IMAD R4, R11, UR11, RZ ;  /* 0x0000000b0b047c24 */ /* 0x000fe2000f8e02ff */
[----:B--2---:R-:W-:Y:S04]  /*e0a0*/  STL [R1+0x660], R119 ;  /* 0x0006607701007387 */ /* 0x004fe80000100800 */
[----:B------:R-:W2:Y:S04]  /*e0b0*/  LDL.LU R46, [R1+0x320] ;  /* 0x00032000012e7983 */ /* 0x000ea80000300800 */
[----:B------:R-:W4:Y:S04]  /*e0c0*/  LDL.LU R45, [R1+0x31c] ;  /* 0x00031c00012d7983 */ /* 0x000f280000300800 */
[----:B------:R-:W4:Y:S04]  /*e0d0*/  LDL.LU R44, [R1+0x318] ;  /* 0x00031800012c7983 */ /* 0x000f280000300800 */
[----:B------:R-:W4:Y:S04]  /*e0e0*/  LDL.LU R43, [R1+0x304] ;  /* 0x00030400012b7983 */ /* 0x000f280000300800 */
[----:B------:R-:W4:Y:S04]  /*e0f0*/  LDL.LU R10, [R1+0x300] ;  /* 0x00030000010a7983 */ /* 0x000f280000300800 */
[----:B------:R-:W4:Y:S04]  /*e100*/  LDL.LU R11, [R1+0x2fc] ;  /* 0x0002fc00010b7983 */ /* 0x000f280000300800 */
[----:B-1----:R-:W4:Y:S04]  /*e110*/  LDL.LU R12, [R1+0x2f8] ;  /* 0x0002f800010c7983 */ /* 0x002f280000300800 */
[----:B---3--:R-:W3:Y:S04]  /*e120*/  LDL.LU R13, [R1+0x2e4] ;  /* 0x0002e400010d7983 */ /* 0x008ee80000300800 */
[----:B------:R-:W3:Y:S04]  /*e130*/  LDL.LU R14, [R1+0x2e0] ;  /* 0x0002e000010e7983 */ /* 0x000ee80000300800 */
        /* <DEDUP_REMOVED lines=22> */
[----:B------:R-:W3:Y:S01]  /*e2a0*/  LDL.LU R39, [R1+0x224] ;  /* 0x0002240001277983 */ /* 0x000ee20000300800 */
[----:B------:R-:W-:-:S02]  /*e2b0*/  LEA R2, P4, R5, R37, 0x1 ;  /* 0x0000002505027211 */ /* 0x000fc400078808ff */
[-C--:B------:R-:W-:Y:S01]  /*e2c0*/  LEA R0, P6, R4, R37.reuse, 0x1 ;  /* 0x0000002504007211 */ /* 0x080fe200078c08ff */
[----:B--2---:R-:W-:Y:S02]  /*e2d0*/  IMAD R6, R46, UR11, RZ ;  /* 0x0000000b2e067c24 */ /* 0x004fe4000f8e02ff */
[----:B----4-:R-:W-:Y:S02]  /*e2e0*/  IMAD R7, R45, UR11, RZ ;  /* 0x0000000b2d077c24 */ /* 0x010fe4000f8e02ff */
[----:B------:R-:W-:Y:S02]  /*e2f0*/  IMAD R9, R43, UR11, RZ ;  /* 0x0000000b2b097c24 */ /* 0x000fe4000f8e02ff */
[----:B------:R-:W-:Y:S02]  /*e300*/  IMAD R8, R44, UR11, RZ ;  /* 0x0000000b2c087c24 */ /* 0x000fe4000f8e02ff */
[----:B---3--:R-:W-:Y:S02]  /*e310*/  IMAD R40, R42, UR11, RZ ;  /* 0x0000000b2a287c24 */ /* 0x008fe4000f8e02ff */
[----:B------:R-:W2:Y:S04]  /*e320*/  LDL.LU R42, [R1+0x220] ;  /* 0x00022000012a7983 */ /* 0x000ea80000300800 */
[----:B------:R-:W3:Y:S04]  /*e330*/  LDL.LU R43, [R1+0x21c] ;  /* 0x00021c00012b7983 */ /* 0x000ee80000300800 */
[----:B------:R-:W4:Y:S04]  /*e340*/  LDL.LU R44, [R1+0x218] ;  /* 0x00021800012c7983 */ /* 0x000f280000300800 */
[----:B------:R-:W2:Y:S04]  /*e350*/  LDL.LU R45, [R1+0x204] ;  /* 0x00020400012d7983 */ /* 0x000ea80000300800 */
        /* <DEDUP_REMOVED lines=21> */
[----:B------:R-:W2:Y:S01]  /*e4b0*/  LDL.LU R67, [R1+0x16c] ;  /* 0x00016c0001437983 */ /* 0x000ea20000300800 */
[----:B------:R-:W-:-:S03]  /*e4c0*/  LEA R116, P3, R6, R37, 0x1 ;  /* 0x0000002506747211 */ /* 0x000fc600078608ff */
[----:B------:R-:W2:Y:S01]  /*e4d0*/  LDL.LU R68, [R1+0x168] ;  /* 0x0001680001447983 */ /* 0x000ea20000300800 */
[----:B------:R-:W-:-:S03]  /*e4e0*/  LEA R98, P1, R7, R37, 0x1 ;  /* 0x0000002507627211 */ /* 0x000fc600078208ff */
[----:B------:R-:W2:Y:S04]  /*e4f0*/  LDL.LU R69, [R1+0x164] ;  /* 0x0001640001457983 */ /* 0x000ea80000300800 */
[----:B------:R-:W2:Y:S04]  /*e500*/  LDL.LU R70, [R1+0x150] ;  /* 0x0001500001467983 */ /* 0x000ea80000300800 */
[----:B------:R-:W2:Y:S04]  /*e510*/  LDL.LU R71, [R1+0x14c] ;  /* 0x00014c0001477983 */ /* 0x000ea80000300800 */
[----:B------:R0:W-:Y:S04]  /*e520*/  STL [R1+0x48], R2 ;  /* 0x0000480201007387 */ /* 0x0001e80000100800 */
[----:B------:R-:W-:Y:S04]  /*e530*/  STL [R1+0x430], R0 ;  /* 0x0004300001007387 */ /* 0x000fe80000100800 */
[----:B------:R1:W-:Y:S01]  /*e540*/  STL [R1+0x65c], R0 ;  /* 0x00065c0001007387 */ /* 0x0003e20000100800 */
[----:B0-----:R-:W-:-:S03]  /*e550*/  LEA.HI.X.SX32 R2, R4, R36, 0x1, P6 ;  /* 0x0000002404027211 */ /* 0x001fc600030f0eff */
[----:B------:R-:W-:Y:S01]  /*e560*/  STL [R1+0x50], R116 ;  /* 0x0000507401007387 */ /* 0x000fe20000100800 */
[----:B------:R-:W-:-:S03]  /*e570*/  LEA R89, P6, R8, R37, 0x1 ;  /* 0x0000002508597211 */ /* 0x000fc600078c08ff */
[----:B------:R-:W-:Y:S01]  /*e580*/  STL [R1+0x68], R98 ;  /* 0x0000686201007387 */ /* 0x000fe20000100800 */
[----:B-1----:R-:W-:-:S03]  /*e590*/  LEA.HI.X.SX32 R0, R5, R36, 0x1, P4 ;  /* 0x0000002405007211 */ /* 0x002fc600020f0eff */
[----:B------:R-:W-:Y:S01]  /*e5a0*/  STL [R1+0x700], R116 ;  /* 0x0007007401007387 */ /* 0x000fe20000100800 */
[----:B------:R-:W-:Y:S01]  /*e5b0*/  LEA R115, P4, R9, R37, 0x1 ;  /* 0x0000002509737211 */ /* 0x000fe200078808ff */
[----:B------:R-:W-:Y:S02]  /*e5c0*/  IMAD R11, R11, UR11, RZ ;  /* 0x0000000b0b0b7c24 */ /* 0x000fe4000f8e02ff */
[----:B------:R-:W-:Y:S01]  /*e5d0*/  STL [R1+0x70c], R5 ;  /* 0x00070c0501007387 */ /* 0x000fe20000100800 */
[----:B------:R-:W-:-:S03]  /*e5e0*/  IMAD R10, R10, UR11, RZ ;  /* 0x0000000b0a0a7c24 */ /* 0x000fc6000f8e02ff */
[----:B------:R0:W-:Y:S01]  /*e5f0*/  STL [R1+0x44], R0 ;  /* 0x0000440001007387 */ /* 0x0001e20000100800 */
[----:B------:R-:W-:-:S03]  /*e600*/  LEA.HI.X.SX32 R3, R7, R36, 0x1, P1 ;  /* 0x0000002407037211 */ /* 0x000fc600008f0eff */
[----:B------:R-:W-:Y:S04]  /*e610*/  STL [R1+0x42c], R2 ;  /* 0x00042c0201007387 */ /* 0x000fe80000100800 */
[----:B------:R-:W-:Y:S01]  /*e620*/  STL [R1+0x70], R89 ;  /* 0x0000705901007387 */ /* 0x000fe20000100800 */
[----:B0-----:R-:W-:-:S03]  /*e630*/  LEA.HI.X.SX32 R0, R6, R36, 0x1, P3 ;  /* 0x0000002406007211 */ /* 0x001fc600018f0eff */
[----:B------:R-:W-:Y:S01]  /*e640*/  STL [R1+0x714], R89 ;  /* 0x0007145901007387 */ /* 0x000fe20000100800 */
[----:B------:R-:W-:-:S03]  /*e650*/  LEA R114, P3, R10, R37, 0x1 ;  /* 0x000000250a727211 */ /* 0x000fc600078608ff */
[----:B------:R-:W-:Y:S04]  /*e660*/  STL [R1+0x88], R115 ;  /* 0x0000887301007387 */ /* 0x000fe80000100800 */
[----:B------:R0:W-:Y:S04]  /*e670*/  STL [R1+0x664], R2 ;  /* 0x0006640201007387 */ /* 0x0001e80000100800 */
[----:B------:R1:W-:Y:S01]  /*e680*/  STL [R1+0x4c], R0 ;  /* 0x00004c0001007387 */ /* 0x0003e20000100800 */
[----:B0-----:R-:W-:-:S03]  /*e690*/  LEA R2, P1, R11, R37, 0x1 ;  /* 0x000000250b027211 */ /* 0x001fc600078208ff */
[----:B------:R-:W-:Y:S01]  /*e6a0*/  STL [R1+0x64], R3 ;  /* 0x0000640301007387 */ /* 0x000fe20000100800 */
[----:B-1----:R-:W-:-:S03]  /*e6b0*/  LEA.HI.X.SX32 R0, R8, R36, 0x1, P6 ;  /* 0x0000002408007211 */ /* 0x002fc600030f0eff */
[----:B------:R-:W-:Y:S01]  /*e6c0*/  STL [R1+0x724], R8 ;  /* 0x0007240801007387 */ /* 0x000fe20000100800 */
[----:B------:R-:W-:-:S03]  /*e6d0*/  IMAD R13, R13, UR11, RZ ;  /* 0x0000000b0d0d7c24 */ /* 0x000fc6000f8e02ff */
[----:B------:R-:W-:Y:S01]  /*e6e0*/  STL [R1+0xa8], R2 ;  /* 0x0000a80201007387 */ /* 0x000fe20000100800 */
[----:B------:R-:W-:-:S03]  /*e6f0*/  IMAD R12, R12, UR11, RZ ;  /* 0x0000000b0c0c7c24 */ /* 0x000fc6000f8e02ff */
[----:B------:R-:W-:Y:S04]  /*e700*/  STL [R1+0x90], R114 ;  /* 0x0000907201007387 */ /* 0x000fe80000100800 */
[----:B------:R0:W-:Y:S01]  /*e710*/  STL [R1+0x6c], R0 ;  /* 0x00006c0001007387 */ /* 0x0001e20000100800 */
[----:B------:R-:W-:-:S03]  /*e720*/  LEA R87, P6, R12, R37, 0x1 ;  /* 0x000000250c577211 */ /* 0x000fc600078c08ff */
[----:B------:R-:W-:Y:S01]  /*e730*/  STL [R1+0x71c], R114 ;  /* 0x00071c7201007387 */ /* 0x000fe20000100800 */
[----:B0-----:R-:W-:-:S03]  /*e740*/  LEA.HI.X.SX32 R0, R9, R36, 0x1, P4 ;  /* 0x0000002409007211 */ /* 0x001fc600020f0eff */
[----:B------:R-:W-:Y:S01]  /*e750*/  STL [R1+0x72c], R9 ;  /* 0x00072c0901007387 */ /* 0x000fe20000100800 */
[----:B------:R-:W-:-:S03]  /*e760*/  LEA R2, P4, R13, R37, 0x1 ;  /* 0x000000250d027211 */ /* 0x000fc600078808ff */
[----:B------:R0:W-:Y:S04]  /*e770*/  STL [R1+0x84], R0 ;  /* 0x0000840001007387 */ /* 0x0001e80000100800 */
[----:B------:R-:W-:Y:S01]  /*e780*/  STL [R1+0x734], R10 ;  /* 0x0007340a01007387 */ /* 0x000fe20000100800 */
[----:B0-----:R-:W-:-:S03]  /*e790*/  LEA.HI.X.SX32 R0, R10, R36, 0x1, P3 ;  /* 0x000000240a007211 */ /* 0x001fc600018f0eff */
[----:B------:R-:W-:Y:S01]  /*e7a0*/  STL [R1+0xc8], R2 ;  /* 0x0000c80201007387 */ /* 0x000fe20000100800 */
[----:B------:R-:W-:-:S03]  /*e7b0*/  IMAD R14, R14, UR11, RZ ;  /* 0x0000000b0e0e7c24 */ /* 0x000fc6000f8e02ff */
[----:B------:R-:W-:Y:S04]  /*e7c0*/  STL [R1+0xb0], R87 ;  /* 0x0000b05701007387 */ /* 0x000fe80000100800 */
[----:B------:R0:W-:Y:S01]  /*e7d0*/  STL [R1+0x8c], R0 ;  /* 0x00008c0001007387 */ /* 0x0001e20000100800 */
[----:B------:R-:W-:Y:S01]  /*e7e0*/  IMAD R15, R15, UR11, RZ ;  /* 0x0000000b0f0f7c24 */ /* 0x000fe2000f8e02ff */
[----:B------:R-:W-:Y:S02]  /*e7f0*/  LEA R113, P3, R14, R37, 0x1 ;  /* 0x000000250e717211 */ /* 0x000fe400078608ff */
[----:B------:R-:W-:Y:S01]  /*e800*/  STL [R1+0x73c], R87 ;  /* 0x00073c5701007387 */ /* 0x000fe20000100800 */
[----:B0-----:R-:W-:-:S03]  /*e810*/  LEA.HI.X.SX32 R0, R11, R36, 0x1, P1 ;  /* 0x000000240b007211 */ /* 0x001fc600008f0eff */
[----:B------:R-:W-:Y:S04]  /*e820*/  STL [R1+0x744], R11 ;  /* 0x0007440b01007387 */ /* 0x000fe80000100800 */
[----:B------:R0:W-:Y:S01]  /*e830*/  STL [R1+0xa4], R0 ;  /* 0x0000a40001007387 */ /* 0x0001e20000100800 */
[----:B------:R-:W-:-:S03]  /*e840*/  LEA R97, P1, R15, R37, 0x1 ;  /* 0x000000250f617211 */ /* 0x000fc600078208ff */
[----:B------:R-:W-:Y:S01]  /*e850*/  STL [R1+0x748], R12 ;  /* 0x0007480c01007387 */ /* 0x000fe20000100800 */
[----:B0-----:R-:W-:-:S03]  /*e860*/  LEA.HI.X.SX32 R0, R12, R36, 0x1, P6 ;  /* 0x000000240c007211 */ /* 0x001fc600030f0eff */
[----:B------:R-:W-:Y:S01]  /*e870*/  STL [R1+0xd0], R113 ;  /* 0x0000d07101007387 */ /* 0x000fe20000100800 */
[----:B------:R-:W-:-:S03]  /*e880*/  IMAD R16, R16, UR11, RZ ;  /* 0x0000000b10107c24 */ /* 0x000fc6000f8e02ff */
[----:B------:R0:W-:Y:S01]  /*e890*/  STL [R1+0xac], R0 ;  /* 0x0000ac0001007387 */ /* 0x0001e20000100800 */
[----:B------:R-:W-:-:S03]  /*e8a0*/  IMAD R17, R17, UR11, RZ ;  /* 0x0000000b11117c24 */ /* 0x000fc6000f8e02ff */
[----:B------:R-:W-:Y:S01]  /*e8b0*/  STL [R1+0xe8], R97 ;  /* 0x0000e86101007387 */ /* 0x000fe20000100800 */
[-C--:B------:R-:W-:Y:S02]  /*e8c0*/  LEA R86, P6, R16, R37.reuse, 0x1 ;  /* 0x0000002510567211 */ /* 0x080fe400078c08ff */
[----:B0-----:R-:W-:Y:S01]  /*e8d0*/  LEA.HI.X.SX32 R0, R13, R36, 0x1, P4 ;  /* 0x000000240d007211 */ /* 0x001fe200020f0eff */
[----:B------:R-:W-:Y:S04]  /*e8e0*/  STL [R1+0x74c], R113 ;  /* 0x00074c7101007387 */ /* 0x000fe80000100800 */
[----:B------:R-:W-:Y:S04]  /*e8f0*/  STL [R1+0x754], R13 ;  /* 0x0007540d01007387 */ /* 0x000fe80000100800 */
[----:B------:R0:W-:Y:S01]  /*e900*/  STL [R1+0xc4], R0 ;  /* 0x0000c40001007387 */ /* 0x0001e20000100800 */
[----:B------:R-:W-:Y:S01]  /*e910*/  LEA R112, P4, R17, R37, 0x1 ;  /* 0x0000002511707211 */ /* 0x000fe200078808ff */
[----:B------:R-:W-:-:S02]  /*e920*/  IMAD R19, R19, UR11, RZ ;  /* 0x0000000b13137c24 */ /* 0x000fc4000f8e02ff */
[----:B------:R-:W-:Y:S01]  /*e930*/  STL [R1+0x758], R14 ;  /* 0x0007580e01007387 */ /* 0x000fe20000100800 */
[----:B0-----:R-:W-:-:S03]  /*e940*/  LEA.HI.X.SX32 R0, R14, R36, 0x1, P3 ;  /* 0x000000240e007211 */ /* 0x001fc600018f0eff */
[----:B------:R-:W-:Y:S01]  /*e950*/  STL [R1+0xf0], R86 ;  /* 0x0000f05601007387 */ /* 0x000fe20000100800 */
[----:B------:R-:W-:-:S03]  /*e960*/  IMAD R18, R18, UR11, RZ ;  /* 0x0000000b12127c24 */ /* 0x000fc6000f8e02ff */
[----:B------:R0:W-:Y:S04]  /*e970*/  STL [R1+0xcc], R0 ;  /* 0x0000cc0001007387 */ /* 0x0001e80000100800 */
[----:B------:R-:W-:Y:S01]  /*e980*/  STL [R1+0x108], R112 ;  /* 0x0001087001007387 */ /* 0x000fe20000100800 */
[-C--:B------:R-:W-:Y:S02]  /*e990*/  LEA R111, P3, R18, R37.reuse, 0x1 ;  /* 0x00000025126f7211 */ /* 0x080fe400078608ff */
[----:B0-----:R-:W-:Y:S01]  /*e9a0*/  LEA.HI.X.SX32 R0, R15, R36, 0x1, P1 ;  /* 0x000000240f007211 */ /* 0x001fe200008f0eff */
[----:B------:R-:W-:Y:S01]  /*e9b0*/  STL [R1+0x75c], R86 ;  /* 0x00075c5601007387 */ /* 0x000fe20000100800 */
[----:B------:R-:W-:-:S03]  /*e9c0*/  LEA R2, P1, R19, R37, 0x1 ;  /* 0x0000002513027211 */ /* 0x000fc600078208ff */
[----:B------:R-:W-:Y:S04]  /*e9d0*/  STL [R1+0x764], R15 ;  /* 0x0007640f01007387 */ /* 0x000fe80000100800 */
        /* <DEDUP_REMOVED lines=13> */
[----:B------:R-:W-:Y:S01]  /*eab0*/  LEA R96, P4, R21, R37, 0x1 ;  /* 0x0000002515607211 */ /* 0x000fe200078808ff */
[----:B------:R-:W-:Y:S02]  /*eac0*/  IMAD R23, R23, UR11, RZ ;  /* 0x0000000b17177c24 */ /* 0x000fe4000f8e02ff */
        /* <DEDUP_REMOVED lines=9> */
[----:B------:R-:W-:Y:S01]  /*eb60*/  LEA R2, P1, R23, R37, 0x1 ;  /* 0x0000002517027211 */ /* 0x000fe200078208ff */
[----:B------:R-:W-:-:S02]  /*eb70*/  IMAD R24, R24, UR11, RZ ;  /* 0x0000000b18187c24 */ /* 0x000fc4000f8e02ff */
[----:B------:R-:W-:Y:S04]  /*eb80*/  STL [R1+0x784], R19 ;  /* 0x0007841301007387 */ /* 0x000fe80000100800 */
[----:B------:R0:W-:Y:S01]  /*eb90*/  STL [R1+0x124], R0 ;  /* 0x0001240001007387 */ /* 0x0001e20000100800 */
[----:B------:R-:W-:-:S03]  /*eba0*/  IMAD R25, R25, UR11, RZ ;  /* 0x0000000b19197c24 */ /* 0x000fc6000f8e02ff */
[----:B------:R-:W-:Y:S01]  /*ebb0*/  STL [R1+0x788], R20 ;  /* 0x0007881401007387 */ /* 0x000fe20000100800 */
[----:B------:R-:W-:Y:S01]  /*ebc0*/  IMAD R26, R26, UR11, RZ ;  /* 0x0000000b1a1a7c24 */ /* 0x000fe2000f8e02ff */
[----:B0-----:R-:W-:Y:S02]  /*ebd0*/  LEA.HI.X.SX32 R0, R20, R36, 0x1, P6 ;  /* 0x0000002414007211 */ /* 0x001fe400030f0eff */
[----:B------:R0:W-:Y:S01]  /*ebe0*/  STL [R1+0x168], R2 ;  /* 0x0001680201007387 */ /* 0x0001e20000100800 */
[----:B------:R-:W-:-:S03]  /*ebf0*/  LEA R84, P6, R24, R37, 0x1 ;  /* 0x0000002518547211 */ /* 0x000fc600078c08ff */
[----:B------:R-:W-:Y:S04]  /*ec00*/  STL [R1+0x150], R110 ;  /* 0x0001506e01007387 */ /* 0x000fe80000100800 */
[----:B------:R1:W-:Y:S01]  /*ec10*/  STL [R1+0x12c], R0 ;  /* 0x00012c0001007387 */ /* 0x0003e20000100800 */
[-C--:B0-----:R-:W-:Y:S01]  /*ec20*/  LEA.HI.X.SX32 R2, R21, R36.reuse, 0x1, P4 ;  /* 0x0000002415027211 */ /* 0x081fe200020f0eff */
[----:B------:R-:W-:Y:S01]  /*ec30*/  IMAD R27, R27, UR11, RZ ;  /* 0x0000000b1b1b7c24 */ /* 0x000fe2000f8e02ff */
[----:B------:R-:W-:Y:S01]  /*ec40*/  LEA R109, P4, R25, R37, 0x1 ;  /* 0x00000025196d7211 */ /* 0x000fe200078808ff */
[----:B------:R-:W-:Y:S02]  /*ec50*/  IMAD R28, R28, UR11, RZ ;  /* 0x0000000b1c1c7c24 */ /* 0x000fe4000f8e02ff */
[----:B------:R-:W-:Y:S01]  /*ec60*/  STL [R1+0x144], R2 ;  /* 0x0001440201007387 */ /* 0x000fe20000100800 */
[----:B-1----:R-:W-:-:S03]  /*ec70*/  LEA.HI.X.SX32 R0, R22, R36, 0x1, P3 ;  /* 0x0000002416007211 */ /* 0x002fc600018f0eff */
[----:B------:R-:W-:Y:S01]  /*ec80*/  STL [R1+0x170], R84 ;  /* 0x0001705401007387 */ /* 0x000fe20000100800 */
[-C--:B------:R-:W-:Y:S02]  /*ec90*/  LEA R108, P3, R26, R37.reuse, 0x1 ;  /* 0x000000251a6c7211 */ /* 0x080fe400078608ff */
[-C--:B------:R-:W-:Y:S01]  /*eca0*/  LEA.HI.X.SX32 R20, R23, R36.reuse, 0x1, P1 ;  /* 0x0000002417147211 */ /* 0x080fe200008f0eff */
[----:B------:R0:W-:Y:S01]  /*ecb0*/  STL [R1+0x14c], R0 ;  /* 0x00014c0001007387 */ /* 0x0001e20000100800 */
[----:B------:R-:W-:Y:S01]  /*ecc0*/  LEA R18, P1, R27, R37, 0x1 ;  /* 0x000000251b127211 */ /* 0x000fe200078208ff */
[----:B------:R-:W-:Y:S02]  /*ecd0*/  IMAD R29, R29, UR11, RZ ;  /* 0x0000000b1d1d7c24 */ /* 0x000fe4000f8e02ff */
[----:B------:R-:W-:Y:S01]  /*ece0*/  STL [R1+0x188], R109 ;  /* 0x0001886d01007387 */ /* 0x000fe20000100800 */
[----:B------:R-:W-:Y:S01]  /*ecf0*/  IMAD R30, R30, UR11, RZ ;  /* 0x0000000b1e1e7c24 */ /* 0x000fe2000f8e02ff */
[----:B0-----:R-:W-:-:S02]  /*ed00*/  LEA.HI.X.SX32 R0, R24, R36, 0x1, P6 ;  /* 0x0000002418007211 */ /* 0x001fc400030f0eff */
[----:B------:R-:W-:Y:S01]  /*ed10*/  STL [R1+0x1a4], R108 ;  /* 0x0001a46c01007387 */ /* 0x000fe20000100800 */
[-C--:B------:R-:W-:Y:S02]  /*ed20*/  LEA R83, P6, R28, R37.reuse, 0x1 ;  /* 0x000000251c537211 */ /* 0x080fe400078c08ff */
[----:B------:R-:W-:Y:S01]  /*ed30*/  LEA.HI.X.SX32 R19, R25, R36, 0x1, P4 ;  /* 0x0000002419137211 */ /* 0x000fe200020f0eff */
[----:B------:R-:W-:Y:S04]  /*ed40*/  STL [R1+0x164], R20 ;  /* 0x0001641401007387 */ /* 0x000fe80000100800 */
[----:B------:R0:W-:Y:S01]  /*ed50*/  STL [R1+0x16c], R0 ;  /* 0x00016c0001007387 */ /* 0x0001e20000100800 */
[----:B------:R-:W-:Y:S01]  /*ed60*/  LEA R95, P4, R29, R37, 0x1 ;  /* 0x000000251d5f7211 */ /* 0x000fe200078808ff */
[----:B------:R-:W-:-:S02]  /*ed70*/  IMAD R31, R31, UR11, RZ ;  /* 0x0000000b1f1f7c24 */ /* 0x000fc4000f8e02ff */
[----:B------:R-:W-:Y:S01]  /*ed80*/  STL [R1+0x1bc], R18 ;  /* 0x0001bc1201007387 */ /* 0x000fe20000100800 */
[----:B------:R-:W-:Y:S01]  /*ed90*/  IMAD R32, R32, UR11, RZ ;  /* 0x0000000b20207c24 */ /* 0x000fe2000f8e02ff */
[-C--:B0-----:R-:W-:Y:S02]  /*eda0*/  LEA.HI.X.SX32 R0, R26, R36.reuse, 0x1, P3 ;  /* 0x000000241a007211 */ /* 0x081fe400018f0eff */
        /* <DEDUP_REMOVED lines=18> */
[-C--:B------:R-:W-:Y:S02]  /*eed0*/  LEA.HI.X.SX32 R111, R31, R36.reuse, 0x1, P1 ;  /* 0x000000241f6f7211 */ /* 0x080fe400008f0eff */
[----:B0-----:R-:W-:Y:S01]  /*eee0*/  LEA.HI.X.SX32 R0, R30, R36, 0x1, P3 ;  /* 0x000000241e007211 */ /* 0x001fe200018f0eff */
[----:B------:R-:W-:Y:S01]  /*eef0*/  STL [R1+0x204], R82 ;  /* 0x0002045201007387 */ /* 0x000fe20000100800 */
[----:B------:R-:W-:-:S03]  /*ef00*/  LEA R105, P3, R34, R37, 0x1 ;  /* 0x0000002522697211 */ /* 0x000fc600078608ff */
[----:B------:R-:W-:Y:S04]  /*ef10*/  STL [R1+0x1d8], R17 ;  /* 0x0001d81101007387 */ /* 0x000fe80000100800 */
[----:B------:R0:W-:Y:S01]  /*ef20*/  STL [R1+0x1e0], R0 ;  /* 0x0001e00001007387 */ /* 0x0001e20000100800 */
[----:B------:R-:W-:Y:S01]  /*ef30*/  LEA R14, P1, R35, R37, 0x1 ;  /* 0x00000025230e7211 */ /* 0x000fe200078208ff */
[----:B------:R-:W-:Y:S02]  /*ef40*/  IMAD R41, R39, UR11, RZ ;  /* 0x0000000b27297c24 */ /* 0x000fe4000f8e02ff */
[----:B------:R-:W-:Y:S01]  /*ef50*/  STL [R1+0x21c], R106 ;  /* 0x00021c6a01007387 */ /* 0x000fe20000100800 */
[----:B--2---:R-:W-:Y:S01]  /*ef60*/  IMAD R42, R42, UR11, RZ ;  /* 0x0000000b2a2a7c24 */ /* 0x004fe2000f8e02ff */
[----:B0-----:R-:W-:-:S02]  /*ef70*/  LEA.HI.X.SX32 R0, R32, R36, 0x1, P6 ;  /* 0x0000002420007211 */ /* 0x001fc400030f0eff */
[----:B------:R-:W-:Y:S01]  /*ef80*/  STL [R1+0x224], R105 ;  /* 0x0002246901007387 */ /* 0x000fe20000100800 */
[-C--:B------:R-:W-:Y:S02]  /*ef90*/  LEA R81, P6, R40, R37.reuse, 0x1 ;  /* 0x0000002528517211 */ /* 0x080fe400078c08ff */
[----:B------:R-:W-:Y:S01]  /*efa0*/  LEA.HI.X.SX32 R15, R33, R36, 0x1, P4 ;  /* 0x00000024210f7211 */ /* 0x000fe200020f0eff */
[----:B------:R-:W-:Y:S04]  /*efb0*/  STL [R1+0x1f8], R111 ;  /* 0x0001f86f01007387 */ /* 0x000fe80000100800 */
[----:B------:R0:W-:Y:S01]  /*efc0*/  STL [R1+0x200], R0 ;  /* 0x0002000001007387 */ /* 0x0001e20000100800 */
[----:B------:R-:W-:Y:S01]  /*efd0*/  LEA R94, P4, R41, R37, 0x1 ;  /* 0x00000025295e7211 */ /* 0x000fe200078808ff */
[----:B---3--:R-:W-:-:S02]  /*efe0*/  IMAD R43, R43, UR11, RZ ;  /* 0x0000000b2b2b7c24 */ /* 0x008fc4000f8e02ff */
[----:B------:R-:W-:Y:S01]  /*eff0*/  STL [R1+0x23c], R14 ;  /* 0x00023c0e01007387 */ /* 0x000fe20000100800 */
[-C--:B------:R-:W-:Y:S02]  /*f000*/  LEA.HI.X.SX32 R86, R35, R36.reuse, 0x1, P1 ;  /* 0x0000002423567211 */ /* 0x080fe400008f0eff */
[----:B0-----:R-:W-:Y:S01]  /*f010*/  LEA.HI.X.SX32 R0, R34, R36, 0x1, P3 ;  /* 0x0000002422007211 */ /* 0x001fe200018f0eff */
[----:B------:R-:W-:Y:S01]  /*f020*/  STL [R1+0x244], R81 ;  /* 0x0002445101007387 */ /* 0x000fe20000100800 */
[----:B------:R-:W-:-:S03]  /*f030*/  LEA R104, P3, R42, R37, 0x1 ;  /* 0x000000252a687211 */ /* 0x000fc600078608ff */
[----:B------:R-:W-:Y:S04]  /*f040*/  STL [R1+0x218], R15 ;  /* 0x0002180f01007387 */ /* 0x000fe80000100800 */
[----:B------:R0:W-:Y:S01]  /*f050*/  STL [R1+0x220], R0 ;  /* 0x0002200001007387 */ /* 0x0001e20000100800 */
[----:B----4-:R-:W-:Y:S01]  /*f060*/  IMAD R44, R44, UR11, RZ ;  /* 0x0000000b2c2c7c24 */ /* 0x010fe2000f8e02ff */
[----:B------:R-:W-:Y:S02]  /*f070*/  LEA R12, P1, R43, R37, 0x1 ;  /* 0x000000252b0c7211 */ /* 0x000fe400078208ff */
[----:B------:R-:W-:Y:S01]  /*f080*/  STL [R1+0x25c], R94 ;  /* 0x00025c5e01007387 */ /* 0x000fe20000100800 */
[-C--:B------:R-:W-:Y:S02]  /*f090*/  LEA.HI.X.SX32 R13, R41, R36.reuse, 0x1, P4 ;  /* 0x00000024290d7211 */ /* 0x080fe400020f0eff */
[----:B0-----:R-:W-:Y:S01]  /*f0a0*/  LEA.HI.X.SX32 R0, R40, R36, 0x1, P6 ;  /* 0x0000002428007211 */ /* 0x001fe200030f0eff */
[----:B------:R-:W-:Y:S01]  /*f0b0*/  STL [R1+0x264], R104 ;  /* 0x0002646801007387 */ /* 0x000fe20000100800 */
[----:B------:R-:W-:-:S03]  /*f0c0*/  IMAD R45, R45, UR11, RZ ;  /* 0x0000000b2d2d7c24 */ /* 0x000fc6000f8e02ff */
[----:B------:R-:W-:Y:S01]  /*f0d0*/  STL [R1+0x238], R86 ;  /* 0x0002385601007387 */ /* 0x000fe20000100800 */
[----:B------:R-:W-:-:S03]  /*f0e0*/  LEA.HI.X.SX32 R113, R43, R36, 0x1, P1 ;  /* 0x000000242b717211 */ /* 0x000fc600008f0eff */
[----:B------:R0:W-:Y:S01]  /*f0f0*/  STL [R1+0x240], R0 ;  /* 0x0002400001007387 */ /* 0x0001e20000100800 */
[----:B------:R-:W-:Y:S01]  /*f100*/  LEA R80, P1, R44, R37, 0x1 ;  /* 0x000000252c507211 */ /* 0x000fe200078208ff */
[----:B------:R-:W-:Y:S02]  /*f110*/  IMAD R46, R46, UR11, RZ ;  /* 0x0000000b2e2e7c24 */ /* 0x000fe4000f8e02ff */
[----:B------:R-:W-:Y:S01]  /*f120*/  STL [R1+0x27c], R12 ;  /* 0x00027c0c01007387 */ /* 0x000fe20000100800 */
[----:B0-----:R-:W-:-:S03]  /*f130*/  LEA.HI.X.SX32 R0, R42, R36, 0x1, P3 ;  /* 0x000000242a007211 */ /* 0x001fc600018f0eff */
[----:B------:R-:W-:Y:S01]  /*f140*/  STL [R1+0x674], R41 ;  /* 0x0006742901007387 */ /* 0x000fe20000100800 */
[----:B------:R-:W-:-:S03]  /*f150*/  LEA R103, P3, R45, R37, 0x1 ;  /* 0x000000252d677211 */ /* 0x000fc600078608ff */
[----:B------:R-:W-:Y:S01]  /*f160*/  STL [R1+0x258], R13 ;  /* 0x0002580d01007387 */ /* 0x000fe20000100800 */
[----:B------:R-:W-:-:S03]  /*f170*/  IMAD R47, R47, UR11, RZ ;  /* 0x0000000b2f2f7c24 */ /* 0x000fc6000f8e02ff */
[----:B------:R0:W-:Y:S01]  /*f180*/  STL [R1+0x260], R0 ;  /* 0x0002600001007387 */ /* 0x0001e20000100800 */
[----:B------:R-:W-:Y:S01]  /*f190*/  LEA R102, P4, R46, R37, 0x1 ;  /* 0x000000252e667211 */ /* 0x000fe200078808ff */
[----:B------:R-:W-:Y:S02]  /*f1a0*/  IMAD R48, R48, UR11, RZ ;  /* 0x0000000b30307c24 */ /* 0x000fe4000f8e02ff */
[----:B------:R-:W-:Y:S01]  /*f1b0*/  STL [R1+0x278], R113 ;  /* 0x0002787101007387 */ /* 0x000fe20000100800 */
[-C--:B------:R-:W-:Y:S02]  /*f1c0*/  LEA.HI.X.SX32 R11, R45, R36.reuse, 0x1, P3 ;  /* 0x000000242d0b7211 */ /* 0x080fe400018f0eff */
[----:B0-----:R-:W-:Y:S01]  /*f1d0*/  LEA.HI.X.SX32 R0, R44, R36, 0x1, P1 ;  /* 0x000000242c007211 */ /* 0x001fe200008f0eff */
[----:B------:R-:W-:Y:S01]  /*f1e0*/  STL [R1+0x284], R80 ;  /* 0x0002845001007387 */ /* 0x000fe20000100800 */
[----:B------:R-:W-:-:S03]  /*f1f0*/  IMAD R49, R49, UR11, RZ ;  /* 0x0000000b31317c24 */ /* 0x000fc6000f8e02ff */
[----:B------:R-:W-:Y:S01]  /*f200*/  STL [R1+0x29c], R103 ;  /* 0x00029c6701007387 */ /* 0x000fe20000100800 */
[----:B------:R-:W-:-:S03]  /*f210*/  LEA R125, P1, R47, R37, 0x1 ;  /* 0x000000252f7d7211 */ /* 0x000fc600078208ff */
[----:B------:R0:W-:Y:S01]  /*f220*/  STL [R1+0x280], R0 ;  /* 0x0002800001007387 */ /* 0x0001e20000100800 */
[----:B------:R-:W-:Y:S01]  /*f230*/  IMAD R50, R50, UR11, RZ ;  /* 0x0000000b32327c24 */ /* 0x000fe2000f8e02ff */
[----:B------:R-:W-:Y:S02]  /*f240*/  LEA R79, P3, R48, R37, 0x1 ;  /* 0x00000025304f7211 */ /* 0x000fe400078608ff */
[----:B------:R-:W-:Y:S01]  /*f250*/  STL [R1+0x684], R44 ;  /* 0x0006842c01007387 */ /* 0x000fe20000100800 */
[----:B------:R-:W-:-:S03]  /*f260*/  IMAD R51, R51, UR11, RZ ;  /* 0x0000000b33337c24 */ /* 0x000fc6000f8e02ff */
[----:B------:R-:W-:Y:S01]  /*f270*/  STL [R1+0x2a4], R102 ;  /* 0x0002a46601007387 */ /* 0x000fe20000100800 */
[----:B0-----:R-:W-:-:S03]  /*f280*/  LEA.HI.X.SX32 R0, R46, R36, 0x1, P4 ;  /* 0x000000242e007211 */ /* 0x001fc600020f0eff */
[----:B------:R-:W-:Y:S01]  /*f290*/  STL [R1+0x68c], R45 ;  /* 0x00068c2d01007387 */ /* 0x000fe20000100800 */
[----:B------:R-:W-:Y:S01]  /*f2a0*/  LEA R93, P4, R49, R37, 0x1 ;  /* 0x00000025315d7211 */ /* 0x000fe200078808ff */
[----:B------:R-:W-:Y:S02]  /*f2b0*/  IMAD R52, R52, UR11, RZ ;  /* 0x0000000b34347c24 */ /* 0x000fe4000f8e02ff */
[----:B------:R-:W-:Y:S01]  /*f2c0*/  STL [R1+0x298], R11 ;  /* 0x0002980b01007387 */ /* 0x000fe20000100800 */
[----:B------:R-:W-:-:S03]  /*f2d0*/  LEA.HI.X.SX32 R87, R47, R36, 0x1, P1 ;  /* 0x000000242f577211 */ /* 0x000fc600008f0eff */
[----:B------:R-:W-:Y:S01]  /*f2e0*/  STL [R1+0x694], R46 ;  /* 0x0006942e01007387 */ /* 0x000fe20000100800 */
[----:B------:R-:W-:-:S03]  /*f2f0*/  LEA R101, P1, R50, R37, 0x1 ;  /* 0x0000002532657211 */ /* 0x000fc600078208ff */
[----:B------:R0:W-:Y:S01]  /*f300*/  STL [R1+0x2a0], R0 ;  /* 0x0002a00001007387 */ /* 0x0001e20000100800 */
[-C--:B------:R-:W-:Y:S01]  /*f310*/  LEA.HI.X.SX32 R10, R49, R36.reuse, 0x1, P4 ;  /* 0x00000024310a7211 */ /* 0x080fe200020f0eff */
[----:B------:R-:W-:Y:S02]  /*f320*/  IMAD R53, R53, UR11, RZ ;  /* 0x0000000b35357c24 */ /* 0x000fe4000f8e02ff */
[----:B------:R-:W-:Y:S01]  /*f330*/  STL [R1+0x2bc], R125 ;  /* 0x0002bc7d01007387 */ /* 0x000fe20000100800 */
[----:B------:R-:W-:Y:S01]  /*f340*/  IMAD R54, R54, UR11, RZ ;  /* 0x0000000b36367c24 */ /* 0x000fe2000f8e02ff */
[-C--:B------:R-:W-:Y:S02]  /*f350*/  LEA R78, P4, R52, R37.reuse, 0x1 ;  /* 0x00000025344e7211 */ /* 0x080fe400078808ff */
[-C--:B0-----:R-:W-:Y:S01]  /*f360*/  LEA.HI.X.SX32 R0, R48, R36.reuse, 0x1, P3 ;  /* 0x0000002430007211 */ /* 0x081fe200018f0eff */
[----:B------:R-:W-:Y:S01]  /*f370*/  STL [R1+0x2c4], R79 ;  /* 0x0002c44f01007387 */ /* 0x000fe20000100800 */
[----:B------:R-:W-:Y:S01]  /*f380*/  LEA R124, P3, R51, R37, 0x1 ;  /* 0x00000025337c7211 */ /* 0x000fe200078608ff */
[----:B------:R-:W-:Y:S01]  /*f390*/  IMAD R55, R55, UR11, RZ ;  /* 0x0000000b37377c24 */ /* 0x000fe2000f8e02ff */
[-C--:B------:R-:W-:Y:S01]  /*f3a0*/  LEA.HI.X.SX32 R46, R50, R36.reuse, 0x1, P1 ;  /* 0x00000024322e7211 */ /* 0x080fe200008f0eff */
[----:B------:R-:W-:Y:S01]  /*f3b0*/  STL [R1+0x2b8], R87 ;  /* 0x0002b85701007387 */ /* 0x000fe20000100800 */
[----:B------:R-:W-:-:S03]  /*f3c0*/  LEA.HI.X.SX32 R9, R51, R36, 0x1, P3 ;  /* 0x0000002433097211 */ /* 0x000fc600018f0eff */
[----:B------:R0:W-:Y:S01]  /*f3d0*/  STL [R1+0x2c0], R0 ;  /* 0x0002c00001007387 */ /* 0x0001e20000100800 */
[----:B------:R-:W-:Y:S01]  /*f3e0*/  IMAD R56, R56, UR11, RZ ;  /* 0x0000000b38387c24 */ /* 0x000fe2000f8e02ff */
[----:B------:R-:W-:Y:S02]  /*f3f0*/  LEA.HI.X.SX32 R45, R52, R36, 0x1, P4 ;  /* 0x00000024342d7211 */ /* 0x000fe400020f0eff */
[----:B------:R-:W-:Y:S01]  /*f400*/  STL [R1+0x2dc], R93 ;  /* 0x0002dc5d01007387 */ /* 0x000fe20000100800 */
[----:B------:R-:W-:-:S03]  /*f410*/  LEA R100, P1, R53, R37, 0x1 ;  /* 0x0000002535647211 */ /* 0x000fc600078208ff */
[----:B------:R-:W-:Y:S01]  /*f420*/  STL [R1+0x2d8], R10 ;  /* 0x0002d80a01007387 */ /* 0x000fe20000100800 */
[----:B------:R-:W-:-:S03]  /*f430*/  LEA R77, P3, R54, R37, 0x1 ;  /* 0x00000025364d7211 */ /* 0x000fc600078608ff */
[----:B------:R-:W-:Y:S01]  /*f440*/  STL [R1+0x2e4], R101 ;  /* 0x0002e46501007387 */ /* 0x000fe20000100800 */
[----:B------:R-:W-:Y:S01]  /*f450*/  LEA R123, P4, R55, R37, 0x1 ;  /* 0x00000025377b7211 */ /* 0x000fe200078808ff */
[----:B------:R-:W-:Y:S02]  /*f460*/  IMAD R57, R57, UR11, RZ ;  /* 0x0000000b39397c24 */ /* 0x000fe4000f8e02ff */
[----:B------:R-:W-:Y:S01]  /*f470*/  STL [R1+0x2fc], R124 ;  /* 0x0002fc7c01007387 */ /* 0x000fe20000100800 */
[----:B------:R-:W-:-:S03]  /*f480*/  LEA.HI.X.SX32 R8, R53, R36, 0x1, P1 ;  /* 0x0000002435087211 */ /* 0x000fc600008f0eff */
[----:B------:R-:W-:Y:S01]  /*f490*/  STL [R1+0x2e0], R46 ;  /* 0x0002e02e01007387 */ /* 0x000fe20000100800 */
[----:B------:R-:W-:-:S03]  /*f4a0*/  LEA.HI.X.SX32 R44, R54, R36, 0x1, P3 ;  /* 0x00000024362c7211 */ /* 0x000fc600018f0eff */
[----:B------:R-:W-:Y:S01]  /*f4b0*/  STL [R1+0x304], R78 ;  /* 0x0003044e01007387 */ /* 0x000fe20000100800 */
[----:B------:R-:W-:Y:S01]  /*f4c0*/  LEA R76, P1, R56, R37, 0x1 ;  /* 0x00000025384c7211 */ /* 0x000fe200078208ff */
[----:B------:R-:W-:Y:S02]  /*f4d0*/  IMAD R58, R58, UR11, RZ ;  /* 0x0000000b3a3a7c24 */ /* 0x000fe4000f8e02ff */
[----:B------:R-:W-:Y:S01]  /*f4e0*/  STL [R1+0x2f8], R9 ;  /* 0x0002f80901007387 */ /* 0x000fe20000100800 */
[----:B------:R-:W-:-:S03]  /*f4f0*/  LEA.HI.X.SX32 R114, R55, R36, 0x1, P4 ;  /* 0x0000002437727211 */ /* 0x000fc600020f0eff */
[----:B------:R-:W-:Y:S01]  /*f500*/  STL [R1+0x300], R45 ;  /* 0x0003002d01007387 */ /* 0x000fe20000100800 */
[----:B------:R-:W-:-:S03]  /*f510*/  LEA R92, P3, R57, R37, 0x1 ;  /* 0x00000025395c7211 */ /* 0x000fc600078608ff */
[----:B------:R-:W-:Y:S01]  /*f520*/  STL [R1+0x31c], R100 ;  /* 0x00031c6401007387 */ /* 0x000fe20000100800 */
[----:B0-----:R-:W-:-:S03]  /*f530*/  LEA.HI.X.SX32 R0, R56, R36, 0x1, P1 ;  /* 0x0000002438007211 */ /* 0x001fc600008f0eff */
[----:B------:R-:W-:Y:S01]  /*f540*/  STL [R1+0x324], R77 ;  /* 0x0003244d01007387 */ /* 0x000fe20000100800 */
[----:B------:R-:W-:-:S03]  /*f550*/  IMAD R59, R59, UR11, RZ ;  /* 0x0000000b3b3b7c24 */ /* 0x000fc6000f8e02ff */
[----:B------:R-:W-:Y:S01]  /*f560*/  STL [R1+0x33c], R123 ;  /* 0x00033c7b01007387 */ /* 0x000fe20000100800 */
[----:B------:R-:W-:-:S03]  /*f570*/  LEA R75, P4, R58, R37, 0x1 ;  /* 0x000000253a4b7211 */ /* 0x000fc600078808ff */
[----:B------:R-:W-:Y:S01]  /*f580*/  STL [R1+0x318], R8 ;  /* 0x0003180801007387 */ /* 0x000fe20000100800 */
[----:B------:R-:W-:-:S03]  /*f590*/  IMAD R60, R60, UR11, RZ ;  /* 0x0000000b3c3c7c24 */ /* 0x000fc6000f8e02ff */
[----:B------:R-:W-:Y:S01]  /*f5a0*/  STL [R1+0x320], R44 ;  /* 0x0003202c01007387 */ /* 0x000fe20000100800 */
[----:B------:R-:W-:-:S03]  /*f5b0*/  IMAD R61, R61, UR11, RZ ;  /* 0x0000000b3d3d7c24 */ /* 0x000fc6000f8e02ff */
[----:B------:R-:W-:Y:S01]  /*f5c0*/  STL [R1+0x338], R114 ;  /* 0x0003387201007387 */ /* 0x000fe20000100800 */
[----:B------:R-:W-:-:S03]  /*f5d0*/  LEA R122, P1, R59, R37, 0x1 ;  /* 0x000000253b7a7211 */ /* 0x000fc600078208ff */
[----:B------:R-:W-:Y:S01]  /*f5e0*/  STL [R1+0x344], R76 ;  /* 0x0003444c01007387 */ /* 0x000fe20000100800 */
[----:B------:R-:W-:-:S03]  /*f5f0*/  IMAD R62, R62, UR11, RZ ;  /* 0x0000000b3e3e7c24 */ /* 0x000fc6000f8e02ff */
[----:B------:R-:W-:Y:S01]  /*f600*/  STL [R1+0x35c], R92 ;  /* 0x00035c5c01007387 */ /* 0x000fe20000100800 */
[----:B------:R-:W-:-:S03]  /*f610*/  LEA.HI.X.SX32 R89, R57, R36, 0x1, P3 ;  /* 0x0000002439597211 */ /* 0x000fc600018f0eff */
[----:B------:R0:W-:Y:S01]  /*f620*/  STL [R1+0x340], R0 ;  /* 0x0003400001007387 */ /* 0x0001e20000100800 */
[-C--:B------:R-:W-:Y:S01]  /*f630*/  LEA R74, P3, R60, R37.reuse, 0x1 ;  /* 0x000000253c4a7211 */ /* 0x080fe200078608ff */
[----:B------:R-:W-:Y:S01]  /*f640*/  IMAD R63, R63, UR11, RZ ;  /* 0x0000000b3f3f7c24 */ /* 0x000fe2000f8e02ff */
[-C--:B------:R-:W-:Y:S01]  /*f650*/  LEA.HI.X.SX32 R5, R59, R36.reuse, 0x1, P1 ;  /* 0x000000243b057211 */ /* 0x080fe200008f0eff */
[----:B------:R-:W-:Y:S01]  /*f660*/  STL [R1+0x364], R75 ;  /* 0x0003644b01007387 */ /* 0x000fe20000100800 */
[-C--:B0-----:R-:W-:Y:S02]  /*f670*/  LEA.HI.X.SX32 R0, R58, R36.reuse, 0x1, P4 ;  /* 0x000000243a007211 */ /* 0x081fe400020f0eff */
[-C--:B------:R-:W-:Y:S02]  /*f680*/  LEA R34, P4, R61, R37.reuse, 0x1 ;  /* 0x000000253d227211 */ /* 0x080fe400078808ff */
[----:B------:R-:W-:Y:S01]  /*f690*/  LEA.HI.X.SX32 R41, R60, R36, 0x1, P3 ;  /* 0x000000243c297211 */ /* 0x000fe200018f0eff */
[----:B------:R0:W-:Y:S01]  /*f6a0*/  STL [R1+0x360], R0 ;  /* 0x0003600001007387 */ /* 0x0001e20000100800 */
[----:B------:R-:W-:-:S02]  /*f6b0*/  LEA R73, P1, R62, R37, 0x1 ;  /* 0x000000253e497211 */ /* 0x000fc400078208ff */
[----:B------:R-:W-:Y:S01]  /*f6c0*/  LEA.HI.X.SX32 R35, R61, R36, 0x1, P4 ;  /* 0x000000243d237211 */ /* 0x000fe200020f0eff */
[----:B------:R-:W-:Y:S01]  /*f6d0*/  STL [R1+0x358], R89 ;  /* 0x0003585901007387 */ /* 0x000fe20000100800 */
[----:B------:R-:W-:-:S03]  /*f6e0*/  LEA R116, P3, R63, R37, 0x1 ;  /* 0x000000253f747211 */ /* 0x000fc600078608ff */
[----:B------:R-:W-:Y:S01]  /*f6f0*/  STL [R1+0x37c], R122 ;  /* 0x00037c7a01007387 */ /* 0x000fe20000100800 */
[----:B0-----:R-:W-:-:S03]  /*f700*/  LEA.HI.X.SX32 R0, R62, R36, 0x1, P1 ;  /* 0x000000243e007211 */ /* 0x001fc600008f0eff */
[----:B------:R-:W-:Y:S04]  /*f710*/  STL [R1+0x384], R74 ;  /* 0x0003844a01007387 */ /* 0x000fe80000100800 */
[----:B------:R-:W-:Y:S04]  /*f720*/  STL [R1+0x378], R5 ;  /* 0x0003780501007387 */ /* 0x000fe80000100800 */
[----:B------:R-:W-:Y:S04]  /*f730*/  STL [R1+0x39c], R34 ;  /* 0x00039c2201007387 */ /* 0x000fe80000100800 */
[----:B------:R-:W-:Y:S04]  /*f740*/  STL [R1+0x380], R41 ;  /* 0x0003802901007387 */ /* 0x000fe80000100800 */
[----:B------:R-:W-:Y:S04]  /*f750*/  STL [R1+0x398], R35 ;  /* 0x0003982301007387 */ /* 0x000fe80000100800 */
[----:B------:R-:W-:Y:S04]  /*f760*/  STL [R1+0x3a4], R73 ;  /* 0x0003a44901007387 */ /* 0x000fe80000100800 */
[----:B------:R-:W-:Y:S04]  /*f770*/  STL [R1+0x3bc], R116 ;  /* 0x0003bc7401007387 */ /* 0x000fe80000100800 */
[----:B------:R0:W-:Y:S04]  /*f780*/  STL [R1+0x3a0], R0 ;  /* 0x0003a00001007387 */ /* 0x0001e80000100800 */
[----:B------:R-:W2:Y:S04]  /*f790*/  LDL R7, [R1+0x44] ;  /* 0x0000440001077983 */ /* 0x000ea80000100800 */
[----:B------:R-:W2:Y:S01]  /*f7a0*/  LDL R6, [R1+0x48] ;  /* 0x0000480001067983 */ /* 0x000ea20000100800 */
[----:B------:R-:W1:Y:S01]  /*f7b0*/  S2R R88, SR_TID.X ;  /* 0x0000000000587919 */ /* 0x000e620000002100 */
[----:B------:R-:W-:-:S02]  /*f7c0*/  IMAD R64, R64, UR11, RZ ;  /* 0x0000000b40407c24 */ /* 0x000fc4000f8e02ff */
[----:B------:R-:W-:Y:S02]  /*f7d0*/  IMAD R65, R65, UR11, RZ ;  /* 0x0000000b41417c24 */ /* 0x000fe4000f8e02ff */
[----:B------:R-:W-:Y:S01]  /*f7e0*/  IMAD R66, R66, UR11, RZ ;  /* 0x0000000b42427c24 */ /* 0x000fe2000f8e02ff */
[-C--:B------:R-:W-:Y:S01]  /*f7f0*/  LEA R72, P4, R64, R37.reuse, 0x1 ;  /* 0x0000002540487211 */ /* 0x080fe200078808ff */
[----:B------:R-:W-:Y:S01]  /*f800*/  IMAD R67, R67, UR11, RZ ;  /* 0x0000000b43437c24 */ /* 0x000fe2000f8e02ff */
[-C--:B------:R-:W-:Y:S01]  /*f810*/  LEA.HI.X.SX32 R99, R63, R36.reuse, 0x1, P3 ;  /* 0x000000243f637211 */ /* 0x080fe200018f0eff */
[----:B------:R-:W-:Y:S01]  /*f820*/  IMAD R68, R68, UR11, RZ ;  /* 0x0000000b44447c24 */ /* 0x000fe2000f8e02ff */
[----:B0-----:R-:W-:Y:S01]  /*f830*/  LEA.HI.X.SX32 R0, R64, R36, 0x1, P4 ;  /* 0x0000002440007211 */ /* 0x001fe200020f0eff */
[----:B------:R-:W-:Y:S01]  /*f840*/  IMAD R69, R69, UR11, RZ ;  /* 0x0000000b45457c24 */ /* 0x000fe2000f8e02ff */
[-C--:B------:R-:W-:Y:S01]  /*f850*/  LEA R91, P1, R65, R37.reuse, 0x1 ;  /* 0x00000025415b7211 */ /* 0x080fe200078208ff */
[----:B------:R-:W-:Y:S01]  /*f860*/  IMAD R70, R70, UR11, RZ ;  /* 0x0000000b46467c24 */ /* 0x000fe2000f8e02ff */
[-C--:B------:R-:W-:Y:S01]  /*f870*/  LEA R119, P3, R66, R37.reuse, 0x1 ;  /* 0x0000002542777211 */ /* 0x080fe200078608ff */
[----:B------:R-:W-:Y:S01]  /*f880*/  IMAD R71, R71, UR11, RZ ;  /* 0x0000000b47477c24 */ /* 0x000fe2000f8e02ff */
[----:B------:R-:W-:-:S02]  /*f890*/  LEA R120, P4, R67, R37, 0x1 ;  /* 0x0000002543787211 */ /* 0x000fc400078808ff */
[-C--:B------:R-:W-:Y:S02]  /*f8a0*/  LEA.HI.X.SX32 R121, R65, R36.reuse, 0x1, P1 ;  /* 0x0000002441797211 */ /* 0x080fe400008f0eff */
[-C--:B------:R-:W-:Y:S02]  /*f8b0*/  LEA.HI.X.SX32 R2, R66, R36.reuse, 0x1, P3 ;  /* 0x0000002442027211 */ /* 0x080fe400018f0eff */
[----:B------:R-:W-:Y:S02]  /*f8c0*/  LEA.HI.X.SX32 R90, R67, R36, 0x1, P4 ;  /* 0x00000024435a7211 */ /* 0x000fe400020f0eff */
[-C--:B------:R-:W-:Y:S02]  /*f8d0*/  LEA R39, P1, R68, R37.reuse, 0x1 ;  /* 0x0000002544277211 */ /* 0x080fe400078208ff */
[-C--:B------:R-:W-:Y:S02]  /*f8e0*/  LEA R42, P3, R69, R37.reuse, 0x1 ;  /* 0x00000025452a7211 */ /* 0x080fe400078608ff */
[----:B------:R-:W-:-:S02]  /*f8f0*/  LEA R3, P4, R70, R37, 0x1 ;  /* 0x0000002546037211 */ /* 0x000fc400078808ff */
[----:B------:R-:W-:Y:S01]  /*f900*/  LEA R117, P6, R71, R37, 0x1 ;  /* 0x0000002547757211 */ /* 0x000fe200078c08ff */
[----:B------:R0:W-:Y:S01]  /*f910*/  STL [R1+0x3c0], R0 ;  /* 0x0003c00001007387 */ /* 0x0001e20000100800 */
[----:B-1----:R-:W-:Y:S02]  /*f920*/  SHF.R.S32.HI R4, RZ, 0x6, R88 ;  /* 0x00000006ff047819 */ /* 0x002fe40000011458 */
[-C--:B------:R-:W-:Y:S02]  /*f930*/  LEA.HI.X.SX32 R43, R69, R36.reuse, 0x1, P3 ;  /* 0x00000024452b7211 */ /* 0x080fe400018f0eff */
[-C--:B------:R-:W-:Y:S02]  /*f940*/  LEA.HI.X.SX32 R38, R70, R36.reuse, 0x1, P4 ;  /* 0x0000002446267211 */ /* 0x080fe400020f0eff */
[-C--:B------:R-:W-:Y:S02]  /*f950*/  LEA.HI.X.SX32 R88, R71, R36.reuse, 0x1, P6 ;  /* 0x0000002447587211 */ /* 0x080fe400030f0eff */
[----:B0-----:R-:W-:-:S02]  /*f960*/  LEA.HI.X.SX32 R0, R68, R36, 0x1, P1 ;  /* 0x0000002444007211 */ /* 0x001fc400008f0eff */
[----:B------:R-:W0:Y:S01]  /*f970*/  S2R R36, SR_TID.X ;  /* 0x0000000000247919 */ /* 0x000e220000002100 */
[----:B------:R-:W-:Y:S04]  /*f980*/  STL [R1+0x3c4], R72 ;  /* 0x0003c44801007387 */ /* 0x000fe80000100800 */
[----:B------:R-:W-:Y:S04]  /*f990*/  STL [R1+0x3b8], R99 ;  /* 0x0003b86301007387 */ /* 0x000fe80000100800 */
[----:B------:R-:W-:Y:S01]  /*f9a0*/  STL [R1+0x3dc], R91 ;  /* 0x0003dc5b01007387 */ /* 0x000fe20000100800 */
[----:B------:R-:W-:-:S03]  /*f9b0*/  SGXT R4, R4, 0x1 ;  /* 0x000000010404781a */ /* 0x000fc60000000200 */
[----:B------:R-:W-:Y:S04]  /*f9c0*/  STL [R1+0x3e4], R119 ;  /* 0x0003e47701007387 */ /* 0x000fe80000100800 */
[----:B------:R-:W-:Y:S04]  /*f9d0*/  STL [R1+0x3d8], R121 ;  /* 0x0003d87901007387 */ /* 0x000fe80000100800 */
[----:B------:R-:W-:Y:S01]  /*f9e0*/  STL [R1+0x3fc], R120 ;  /* 0x0003fc7801007387 */ /* 0x000fe20000100800 */
[----:B0-----:R-:W-:-:S03]  /*f9f0*/  LOP3.LUT R36, R36, 0x3f, RZ, 0xc0, !PT ;  /* 0x0000003f24247812 */ /* 0x001fc600078ec0ff */
[----:B------:R-:W-:Y:S02]  /*fa00*/  STL [R1+0x3e0], R2 ;  /* 0x0003e00201007387 */ /* 0x000fe40000100800 */
[----:B------:R-:W-:Y:S02]  /*fa10*/  IMAD.SHL.U32 R36, R36, 0x2, RZ ;  /* 0x0000000224247824 */ /* 0x000fe400078e00ff */
[----:B------:R-:W-:Y:S04]  /*fa20*/  STL [R1+0x3f8], R90 ;  /* 0x0003f85a01007387 */ /* 0x000fe80000100800 */
[----:B------:R-:W-:Y:S01]  /*fa30*/  STL [R1+0x400], R39 ;  /* 0x0004002701007387 */ /* 0x000fe20000100800 */
[----:B------:R-:W-:-:S03]  /*fa40*/  LOP3.LUT R36, R36, 0x90, R4, 0x78, !PT ;  /* 0x0000009024247812 */ /* 0x000fc600078e7804 */
[----:B------:R-:W-:Y:S01]  /*fa50*/  STL [R1+0x414], R42 ;  /* 0x0004142a01007387 */ /* 0x000fe20000100800 */
[----:B------:R-:W-:-:S03]  /*fa60*/  PRMT R4, RZ, 0x7610, R4 ;  /* 0x00007610ff047816 */ /* 0x000fc60000000004 */
[----:B------:R-:W-:Y:S04]  /*fa70*/  STL [R1+0x1a0], R117 ;  /* 0x0001a07501007387 */ /* 0x000fe80000100800 */
[----:B------:R-:W-:Y:S04]  /*fa80*/  STL [R1+0x418], R3 ;  /* 0x0004180301007387 */ /* 0x000fe80000100800 */
[----:B------:R-:W3:Y:S04]  /*fa90*/  LDL R70, [R1+0xc8] ;  /* 0x0000c80001467983 */ /* 0x000ee80000100800 */
[----:B------:R-:W-:Y:S04]  /*faa0*/  STL [R1+0x198], R43 ;  /* 0x0001982b01007387 */ /* 0x000fe80000100800 */
[----:B------:R-:W-:Y:S04]  /*fab0*/  STL [R1+0x190], R0 ;  /* 0x0001900001007387 */ /* 0x000fe80000100800 */
[----:B------:R-:W4:Y:S04]  /*fac0*/  LDL R71, [R1+0x84] ;  /* 0x0000840001477983 */ /* 0x000f280000100800 */
[----:B------:R-:W-:Y:S04]  /*fad0*/  STL [R1+0x19c], R38 ;  /* 0x00019c2601007387 */ /* 0x000fe80000100800 */
[----:B------:R-:W-:Y:S04]  /*fae0*/  STL [R1+0x194], R88 ;  /* 0x0001945801007387 */ /* 0x000fe80000100800 */
[----:B--2---:R0:W2:Y:S04]  /*faf0*/  @P0 LDG.E.U16 R4, desc[UR20][R6.64] ;  /* 0x0000001406040981 */ /* 0x0040a8000c1e1500 */
[----:B------:R-:W2:Y:S01]  /*fb00*/  LDL R7, [R1+0x64] ;  /* 0x0000640001077983 */ /* 0x000ea20000100800 */
[----:B------:R-:W-:Y:S01]  /*fb10*/  PRMT R32, RZ, 0x7610, R32 ;  /* 0x00007610ff207816 */ /* 0x000fe20000000020 */
[----:B0-----:R-:W-:-:S02]  /*fb20*/  @P0 IMAD.MOV.U32 R6, RZ, RZ, R98 ;  /* 0x000000ffff060224 */ /* 0x001fc400078e0062 */
[----:B------:R0:W-:Y:S04]  /*fb30*/  STS.U16 [R36+UR9], R118 ;  /* 0x0000007624007988 */ /* 0x0001e80008000409 */
[----:B------:R-:W3:Y:S04]  /*fb40*/  LDL.LU R98, [R1+0x79c] ;  /* 0x00079c0001627983 */ /* 0x000ee80000300800 */
[----:B0-----:R-:W3:Y:S04]  /*fb50*/  LDL R118, [R1+0x144] ;  /* 0x0001440001767983 */ /* 0x001ee80000100800 */
[----:B--2---:R0:W2:Y:S04]  /*fb60*/  @P0 LDG.E.U16 R32, desc[UR20][R6.64] ;  /* 0x0000001406200981 */ /* 0x0040a8000c1e1500 */
[----:B------:R-:W2:Y:S01]  /*fb70*/  LDL.LU R7, [R1+0x24] ;  /* 0x0000240001077983 */ /* 0x000ea20000300800 */
[----:B------:R-:W-:Y:S01]  /*fb80*/  PRMT R31, RZ, 0x7610, R31 ;  /* 0x00007610ff1f7816 */ /* 0x000fe2000000001f */
[----:B0-----:R-:W-:-:S02]  /*fb90*/  @P0 IMAD.MOV.U32 R6, RZ, RZ, R115 ;  /* 0x000000ffff060224 */ /* 0x001fc400078e0073 */
[----:B------:R-:W3:Y:S04]  /*fba0*/  LDL.LU R115, [R1+0x798] ;  /* 0x0007980001737983 */ /* 0x000ee80000300800 */
[----:B--2---:R4:W-:Y:S02]  /*fbb0*/  STS.U16 [R36+UR9+0x400], R7 ;  /* 0x0004000724007988 */ /* 0x0049e40008000409 */
[----:B----4-:R-:W-:Y:S02]  /*fbc0*/  @P0 IMAD.MOV.U32 R7, RZ, RZ, R71 ;  /* 0x000000ffff070224 */ /* 0x010fe400078e0047 */
[----:B------:R-:W2:Y:S04]  /*fbd0*/  LDL.LU R71, [R1+0x14] ;  /* 0x0000140001477983 */ /* 0x000ea80000300800 */
[----:B------:R0:W4:Y:S04]  /*fbe0*/  @P0 LDG.E.U16 R31, desc[UR20][R6.64] ;  /* 0x00000014061f0981 */ /* 0x000128000c1e1500 */
[----:B------:R-:W0:Y:S04]  /*fbf0*/  LDL R6, [R1+0xa4] ;  /* 0x0000a40001067983 */ /* 0x000e280000100800 */
[----:B------:R-:W0:Y:S01]  /*fc00*/  LDL R7, [R1+0xa8] ;  /* 0x0000a80001077983 */ /* 0x000e220000100800 */
[----:B------:R-:W-:-:S03]  /*fc10*/  PRMT R30, RZ, 0x7610, R30 ;  /* 0x00007610ff1e7816 */ /* 0x000fc6000000001e */
[----:B---3--:R1:W-:Y:S04]  /*fc20*/  STS.U16 [R36+UR9+0x800], R98 ;  /* 0x0008006224007988 */ /* 0x0083e80008000409 */
[----:B-1----:R-:W3:Y:S01]  /*fc30*/  LDL R98, [R1+0x104] ;  /* 0x0001040001627983 */ /* 0x002ee20000100800 */
[----:B0-----:R-:W-:-:S04]  /*fc40*/  @P0 LOP3.LUT R7, R7, R6, RZ, 0x3c, !PT ;  /* 0x0000000607070212 */ /* 0x001fc800078e3cff */
[----:B------:R-:W-:-:S04]  /*fc50*/  @P0 LOP3.LUT R6, R7, R6, RZ, 0x3c, !PT ;  /* 0x0000000607060212 */ /* 0x000fc800078e3cff */
[----:B------:R-:W-:-:S05]  /*fc60*/  @P0 LOP3.LUT R7, R7, R6, RZ, 0x3c, !PT ;  /* 0x0000000607070212 */ /* 0x000fca00078e3cff */
[----:B------:R0:W2:Y:S04]  /*fc70*/  @P0 LDG.E.U16 R30, desc[UR20][R6.64] ;  /* 0x00000014061e0981 */ /* 0x0000a8000c1e1500 */
[----:B------:R-:W2:Y:S04]  /*fc80*/  LDL.LU R6, [R1+0x20] ;  /* 0x0000200001067983 */ /* 0x000ea80000300800 */
[----:B------:R-:W3:Y:S01]  /*fc90*/  LDL R7, [R1+0xc4] ;  /* 0x0000c40001077983 */ /* 0x000ee20000100800 */
[----:B------:R-:W-:-:S03]  /*fca0*/  PRMT R29, RZ, 0x7610, R29 ;  /* 0x00007610ff1d7816 */ /* 0x000fc6000000001d */
[----:B--2---:R0:W-:Y:S02]  /*fcb0*/  STS.U16 [R36+UR9+0xc00], R6 ;  /* 0x000c000624007988 */ /* 0x0041e40008000409 */
[----:B0-----:R-:W-:Y:S02]  /*fcc0*/  @P0 IMAD.MOV.U32 R6, RZ, RZ, R70 ;  /* 0x000000ffff060224 */ /* 0x001fe400078e0046 */
[----:B------:R-:W2:Y:S04]  /*fcd0*/  LDL.LU R70, [R1+0x10] ;  /* 0x0000100001467983 */ /* 0x000ea80000300800 */
[----:B---3--:R0:W3:Y:S04]  /*fce0*/  @P0 LDG.E.U16 R29, desc[UR20][R6.64] ;  /* 0x00000014061d0981 */ /* 0x0080e8000c1e1500 */
[----:B------:R-:W2:Y:S01]  /*fcf0*/  LDL R7, [R1+0xe4] ;  /* 0x0000e40001077983 */ /* 0x000ea20000100800 */
[----:B------:R-:W-:Y:S01]  /*fd00*/  PRMT R28, RZ, 0x7610, R28 ;  /* 0x00007610ff1c7816 */ /* 0x000fe2000000001c */
[----:B0-----:R-:W-:-:S02]  /*fd10*/  @P0 IMAD.MOV.U32 R6, RZ, RZ, R97 ;  /* 0x000000ffff060224 */ /* 0x001fc400078e0061 */
[----:B------:R0:W-:Y:S04]  /*fd20*/  STS.U16 [R36+UR9+0x1000], R115 ;  /* 0x0010007324007988 */ /* 0x0001e80008000409 */
[----:B0-----:R-:W3:Y:S04]  /*fd30*/  LDL R115, [R1+0x168] ;  /* 0x0001680001737983 */ /* 0x001ee80000100800 */
[----:B------:R-:W3:Y:S04]  /*fd40*/  LDL.LU R97, [R1+0x794] ;  /* 0x0007940001617983 */ /* 0x000ee80000300800 */
[----:B--2---:R0:W2:Y:S04]  /*fd50*/  @P0 LDG.E.U16 R28, desc[UR20][R6.64] ;  /* 0x00000014061c0981 */ /* 0x0040a8000c1e1500 */
[----:B------:R-:W2:Y:S01]  /*fd60*/  LDL.LU R7, [R1+0x1c] ;  /* 0x00001c0001077983 */ /* 0x000ea20000300800 */
[----:B------:R-:W-:Y:S01]  /*fd70*/  PRMT R27, RZ, 0x7610, R27 ;  /* 0x00007610ff1b7816 */ /* 0x000fe2000000001b */
[----:B0-----:R-:W-:-:S02]  /*fd80*/  @P0 IMAD.MOV.U32 R6, RZ, RZ, R112 ;  /* 0x000000ffff060224 */ /* 0x001fc400078e0070 */
[----:B------:R-:W3:Y:S04]  /*fd90*/  LDL.LU R112, [R1+0x790] ;  /* 0x0007900001707983 */ /* 0x000ee80000300800 */
[----:B--2---:R0:W-:Y:S02]  /*fda0*/  STS.U16 [R36+UR9+0x1400], R7 ;  /* 0x0014000724007988 */ /* 0x0041e40008000409 */
[----:B0-----:R-:W-:Y:S02]  /*fdb0*/  @P0 IMAD.MOV.U32 R7, RZ, RZ, R98 ;  /* 0x000000ffff070224 */ /* 0x001fe400078e0062 */
[----:B------:R-:W2:Y:S04]  /*fdc0*/  LDL.LU R98, [R1+0xc] ;  /* 0x00000c0001627983 */ /* 0x000ea80000300800 */
[----:B------:R0:W2:Y:S04]  /*fdd0*/  @P0 LDG.E.U16 R27, desc[UR20][R6.64] ;  /* 0x00000014061b0981 */ /* 0x0000a8000c1e1500 */
[----:B------:R-:W0:Y:S04]  /*fde0*/  LDL R6, [R1+0x124] ;  /* 0x0001240001067983 */ /* 0x000e280000100800 */
[----:B------:R-:W0:Y:S01]  /*fdf0*/  LDL R7, [R1+0x128] ;  /* 0x0001280001077983 */ /* 0x000e220000100800 */
[----:B------:R-:W-:-:S02]  /*fe00*/  PRMT R26, RZ, 0x7610, R26 ;  /* 0x00007610ff1a7816 */ /* 0x000fc4000000001a */
[----:B------:R-:W-:Y:S01]  /*fe10*/  PRMT R25, RZ, 0x7610, R25 ;  /* 0x00007610ff197816 */ /* 0x000fe20000000019 */
[----:B---3--:R1:W-:Y:S01]  /*fe20*/  STS.U16 [R36+UR9+0x1800], R97 ;  /* 0x0018006124007988 */ /* 0x0083e20008000409 */
[----:B------:R-:W-:Y:S02]  /*fe30*/  PRMT R24, RZ, 0x7610, R24 ;  /* 0x00007610ff187816 */ /* 0x000fe40000000018 */
[----:B------:R-:W-:Y:S01]  /*fe40*/  PRMT R23, RZ, 0x7610, R23 ;  /* 0x00007610ff177816 */ /* 0x000fe20000000017 */
[----:B-1----:R-:W3:Y:S04]  /*fe50*/  LDL.LU R97, [R1+0x18] ;  /* 0x0000180001617983 */ /* 0x002ee80000300800 */
[----:B------:R1:W-:Y:S01]  /*fe60*/  STS.U16 [R36+UR9+0x2400], R71 ;  /* 0x0024004724007988 */ /* 0x0003e20008000409 */
[----:B0-----:R-:W-:-:S04]  /*fe70*/  @P0 LOP3.LUT R7, R7, R6, RZ, 0x3c, !PT ;  /* 0x0000000607070212 */ /* 0x001fc800078e3cff */
[----:B------:R-:W-:-:S04]  /*fe80*/  @P0 LOP3.LUT R6, R7, R6, RZ, 0x3c, !PT ;  /* 0x0000000607060212 */ /* 0x000fc800078e3cff */
[----:B------:R-:W-:-:S05]  /*fe90*/  @P0 LOP3.LUT R7, R7, R6, RZ, 0x3c, !PT ;  /* 0x0000000607070212 */ /* 0x000fca00078e3cff */
[----:B------:R0:W2:Y:S02]  /*fea0*/  @P0 LDG.E.U16 R26, desc[UR20][R6.64] ;  /* 0x00000014061a0981 */ /* 0x0000a4000c1e1500 */
[----:B0-----:R-:W-:Y:S02]  /*feb0*/  @P0 IMAD.MOV.U32 R6, RZ, RZ, R96 ;  /* 0x000000ffff060224 */ /* 0x001fe400078e0060 */
[----:B------:R-:W-:Y:S01]  /*fec0*/  @P0 IMAD.MOV.U32 R7, RZ, RZ, R118 ;  /* 0x000000ffff070224 */ /* 0x000fe200078e0076 */
[----:B------:R-:W2:Y:S04]  /*fed0*/  LDL.LU R96, [R1+0x78c] ;  /* 0x00078c0001607983 */ /* 0x000ea80000300800 */
[----:B------:R0:W2:Y:S04]  /*fee0*/  @P0 LDG.E.U16 R25, desc[UR20][R6.64] ;  /* 0x0000001406190981 */ /* 0x0000a8000c1e1500 */
[----:B------:R-:W2:Y:S01]  /*fef0*/  LDL.LU R118, [R1+0x8] ;  /* 0x0000080001767983 */ /* 0x000ea20000300800 */
[----:B0-----:R-:W-:-:S02]  /*ff00*/  @P0 IMAD.MOV.U32 R6, RZ, RZ, R115 ;  /* 0x000000ffff060224 */ /* 0x001fc400078e0073 */
[----:B------:R-:W-:Y:S02]  /*ff10*/  @P0 IMAD.MOV.U32 R7, RZ, RZ, R20 ;  /* 0x000000ffff070224 */ /* 0x000fe400078e0014 */
[----:B------:R-:W2:Y:S04]  /*ff20*/  LDL.LU R20, [R1+0x788] ;  /* 0x0007880001147983 */ /* 0x000ea80000300800 */
[----:B------:R0:W3:Y:S02]  /*ff30*/  @P0 LDG.E.U16 R24, desc[UR20][R6.64] ;  /* 0x0000001406180981 */ /* 0x0000e4000c1e1500 */
[----:B0-----:R-:W-:Y:S02]  /*ff40*/  @P0 IMAD.MOV.U32 R6, RZ, RZ, R109 ;  /* 0x000000ffff060224 */ /* 0x001fe400078e006d */
[----:B------:R-:W-:-:S02]  /*ff50*/  @P0 IMAD.MOV.U32 R7, RZ, RZ, R19 ;  /* 0x000000ffff070224 */ /* 0x000fc400078e0013 */
[----:B------:R-:W3:Y:S04]  /*ff60*/  LDL.LU R19, [R1+0x784] ;  /* 0x0007840001137983 */ /* 0x000ee80000300800 */
[----:B------:R-:W4:Y:S04]  /*ff70*/  LDL.LU R109, [R1+0x780] ;  /* 0x00078000016d7983 */ /* 0x000f280000300800 */
[----:B------:R0:W4:Y:S04]  /*ff80*/  @P0 LDG.E.U16 R23, desc[UR20][R6.64] ;  /* 0x0000001406170981 */ /* 0x000128000c1e1500 */
[----:B-1----:R-:W4:Y:S01]  /*ff90*/  LDL.LU R71, [R1+0x4] ;  /* 0x0000040001477983 */ /* 0x002f220000300800 */
[----:B0-----:R-:W-:-:S02]  /*ffa0*/  @P0 IMAD.MOV.U32 R7, RZ, RZ, R85 ;  /* 0x000000ffff070224 */ /* 0x001fc400078e0055 */
[----:B------:R-:W-:Y:S01]  /*ffb0*/  @P0 IMAD.MOV.U32 R6, RZ, RZ, R18 ;  /* 0x000000ffff060224 */ /* 0x000fe200078e0012 */
[----:B------:R-:W4:Y:S04]  /*ffc0*/  LDL.LU R85, [R1+0x77c] ;  /* 0x00077c0001557983 */ /* 0x000f280000300800 */
[----:B------:R-:W4:Y:S01]  /*ffd0*/  LDL.LU R18, [R1+0x778] ;  /* 0x0007780001127983 */ /* 0x000f220000300800 */
[----:B------:R-:W-:Y:S02]  /*ffe0*/  PRMT R22, RZ, 0x7610, R22 ;  /* 0x00007610ff167816 */ /* 0x000fe40000000016 */
[----:B------:R-:W-:Y:S01]  /*fff0*/  PRMT R21, RZ, 0x7610, R21 ;  /* 0x00007610ff157816 */ /* 0x000fe20000000015 */
[----:B------:R0:W-:Y:S04]  /*10000*/  STS.U16 [R36+UR9+0x2c00], R70 ;  /* 0x002c004624007988 */ /* 0x0001e80008000409 */
[----:B------:R1:W4:Y:S04]  /*10010*/  @P0 LDG.E.U16 R22, desc[UR20][R6.64] ;  /* 0x0000001406160981 */ /* 0x000328000c1e1500 */
[----:B0-----:R-:W4:Y:S01]  /*10020*/  LDL.LU R70, [R1] ;  /* 0x0000000001467983 */ /* 0x001f220000300800 */
[----:B-1----:R-:W-:-:S02]  /*10030*/  @P0 IMAD.MOV.U32 R6, RZ, RZ, R95 ;  /* 0x000000ffff060224 */ /* 0x002fc400078e005f */
[----:B------:R-:W-:Y:S02]  /*10040*/  @P0 IMAD.MOV.U32 R7, RZ, RZ, R17 ;  /* 0x000000ffff070224 */ /* 0x000fe400078e0011 */
[----:B------:R-:W4:Y:S04]  /*10050*/  LDL.LU R17, [R1+0x774] ;  /* 0x0007740001117983 */ /* 0x000f280000300800 */
[----:B------:R0:W4:Y:S04]  /*10060*/  @P0 LDG.E.U16 R21, desc[UR20][R6.64] ;  /* 0x0000001406150981 */ /* 0x000128000c1e1500 */
[----:B------:R-:W4:Y:S01]  /*10070*/  LDL.LU R95, [R1+0x770] ;  /* 0x00077000015f7983 */ /* 0x000f220000300800 */
[----:B0-----:R-:W-:-:S02]  /*10080*/  @P0 IMAD.MOV.U32 R6, RZ, RZ, R16 ;  /* 0x000000ffff060224 */ /* 0x001fc400078e0010 */
[----:B------:R-:W-:Y:S02]  /*10090*/  @P0 IMAD.MOV.U32 R7, RZ, RZ, R111 ;  /* 0x000000ffff070224 */ /* 0x000fe400078e006f */
[----:B------:R-:W4:Y:S04]  /*100a0*/  LDL.LU R111, [R1+0x76c] ;  /* 0x00076c00016f7983 */ /* 0x000f280000300800 */
[----:B------:R-:W4:Y:S01]  /*100b0*/  LDL.LU R16, [R1+0x768] ;  /* 0x0007680001107983 */ /* 0x000f220000300800 */
[----:B--2---:R-:W-:-:S06]  /*100c0*/  PRMT R20, RZ, 0x7610, R20 ;  /* 0x00007610ff147816 */ /* 0x004fcc0000000014 */
[----:B------:R0:W2:Y:S02]  /*100d0*/  @P0 LDG.E.U16 R20, desc[UR20][R6.64] ;  /* 0x0000001406140981 */ /* 0x0000a4000c1e1500 */
[----:B0-----:R-:W-:Y:S01]  /*100e0*/  @P0 IMAD.MOV.U32 R6, RZ, RZ, R106 ;  /* 0x000000ffff060224 */ /* 0x001fe200078e006a */
[----:B---3--:R-:W-:Y:S01]  /*100f0*/  PRMT R19, RZ, 0x7610, R19 ;  /* 0x00007610ff137816 */ /* 0x008fe20000000013 */
[----:B------:R-:W-:Y:S02]  /*10100*/  @P0 IMAD.MOV.U32 R7, RZ, RZ, R15 ;  /* 0x000000ffff070224 */ /* 0x000fe400078e000f */
[----:B------:R-:W3:Y:S04]  /*10110*/  LDL.LU R15, [R1+0x764] ;  /* 0x00076400010f7983 */ /* 0x000ee80000300800 */
[----:B------:R0:W2:Y:S04]  /*10120*/  @P0 LDG.E.U16 R19, desc[UR20][R6.64] ;  /* 0x0000001406130981 */ /* 0x0000a8000c1e1500 */
[----:B------:R-:W2:Y:S01]  /*10130*/  LDL.LU R106, [R1+0x760] ;  /* 0x00076000016a7983 */ /* 0x000ea20000300800 */
[----:B0-----:R-:W-:-:S02]  /*10140*/  @P0 IMAD.MOV.U32 R7, RZ, RZ, R86 ;  /* 0x000000ffff070224 */ /* 0x001fc400078e0056 */
[----:B------:R-:W-:Y:S01]  /*10150*/  @P0 IMAD.MOV.U32 R6, RZ, RZ, R14 ;  /* 0x000000ffff060224 */ /* 0x000fe200078e000e */
[----:B------:R-:W2:Y:S04]  /*10160*/  LDL.LU R86, [R1+0x75c] ;  /* 0x00075c0001567983 */ /* 0x000ea80000300800 */
[----:B------:R-:W2:Y:S01]  /*10170*/  LDL.LU R14, [R1+0x758] ;  /* 0x00075800010e7983 */ /* 0x000ea20000300800 */
[----:B----4-:R-:W-:-:S06]  /*10180*/  PRMT R18, RZ, 0x7610, R18 ;  /* 0x00007610ff127816 */ /* 0x010fcc0000000012 */
[----:B------:R0:W4:Y:S02]  /*10190*/  @P0 LDG.E.U16 R18, desc[UR20][R6.64] ;  /* 0x0000001406120981 */ /* 0x000124000c1e1500 */
[----:B0-----:R-:W-:Y:S02]  /*101a0*/  @P0 IMAD.MOV.U32 R7, RZ, RZ, R13 ;  /* 0x000000ffff070224 */ /* 0x001fe400078e000d */
[----:B------:R-:W4:Y:S01]  /*101b0*/  LDL.LU R13, [R1+0x754] ;  /* 0x00075400010d7983 */ /* 0x000f220000300800 */
[----:B------:R-:W-:Y:S01]  /*101c0*/  @P0 IMAD.MOV.U32 R6, RZ, RZ, R94 ;  /* 0x000000ffff060224 */ /* 0x000fe200078e005e */
[----:B------:R-:W-:Y:S02]  /*101d0*/  PRMT R17, RZ, 0x7610, R17 ;  /* 0x00007610ff117816 */ /* 0x000fe40000000011 */
[----:B------:R-:W4:Y:S04]  /*101e0*/  LDL.LU R94, [R1+0x750] ;  /* 0x00075000015e7983 */ /* 0x000f280000300800 */
[----:B------:R0:W4:Y:S02]  /*101f0*/  @P0 LDG.E.U16 R17, desc[UR20][R6.64] ;  /* 0x0000001406110981 */ /* 0x000124000c1e1500 */
[----:B0-----:R-:W-:-:S02]  /*10200*/  @P0 IMAD.MOV.U32 R7, RZ, RZ, R113 ;  /* 0x000000ffff070224 */ /* 0x001fc400078e0071 */
[----:B------:R-:W-:Y:S01]  /*10210*/  @P0 IMAD.MOV.U32 R6, RZ, RZ, R12 ;  /* 0x000000ffff060224 */ /* 0x000fe200078e000c */
[----:B------:R-:W4:Y:S01]  /*10220*/  LDL.LU R113, [R1+0x74c] ;  /* 0x00074c0001717983 */ /* 0x000f220000300800 */
[----:B------:R-:W-:-:S03]  /*10230*/  PRMT R16, RZ, 0x7610, R16 ;  /* 0x00007610ff107816 */ /* 0x000fc60000000010 */
[----:B------:R-:W4:Y:S04]  /*10240*/  LDL.LU R12, [R1+0x748] ;  /* 0x00074800010c7983 */ /* 0x000f280000300800 */
[----:B------:R0:W4:Y:S02]  /*10250*/  @P0 LDG.E.U16 R16, desc[UR20][R6.64] ;  /* 0x0000001406100981 */ /* 0x000124000c1e1500 */
[----:B0-----:R-:W-:Y:S02]  /*10260*/  @P0 IMAD.MOV.U32 R6, RZ, RZ, R103 ;  /* 0x000000ffff060224 */ /* 0x001fe400078e0067 */
[----:B------:R-:W-:Y:S02]  /*10270*/  @P0 IMAD.MOV.U32 R7, RZ, RZ, R11 ;  /* 0x000000ffff070224 */ /* 0x000fe400078e000b */
[----:B------:R-:W4:Y:S04]  /*10280*/  LDL.LU R11, [R1+0x744] ;  /* 0x00074400010b7983 */ /* 0x000f280000300800 */
[----:B------:R-:W4:Y:S01]  /*10290*/  LDL.LU R103, [R1+0x740] ;  /* 0x0007400001677983 */ /* 0x000f220000300800 */
[----:B---3--:R-:W-:-:S06]  /*102a0*/  PRMT R15, RZ, 0x7610, R15 ;  /* 0x00007610ff0f7816 */ /* 0x008fcc000000000f */
[----:B------:R0:W3:Y:S02]  /*102b0*/  @P0 LDG.E.U16 R15, desc[UR20][R6.64] ;  /* 0x00000014060f0981 */ /* 0x0000e4000c1e1500 */
[----:B0-----:R-:W-:Y:S02]  /*102c0*/  @P0 IMAD.MOV.U32 R6, RZ, RZ, R125 ;  /* 0x000000ffff060224 */ /* 0x001fe400078e007d */
[----:B------:R-:W-:Y:S02]  /*102d0*/  @P0 IMAD.MOV.U32 R7, RZ, RZ, R87 ;  /* 0x000000ffff070224 */ /* 0x000fe400078e0057 */
[----:B------:R-:W3:Y:S01]  /*102e0*/  LDL.LU R87, [R1+0x73c] ;  /* 0x00073c0001577983 */ /* 0x000ee20000300800 */
[----:B--2---:R-:W-:-:S03]  /*102f0*/  PRMT R14, RZ, 0x7610, R14 ;  /* 0x00007610ff0e7816 */ /* 0x004fc6000000000e */
[----:B------:R-:W2:Y:S04]  /*10300*/  LDL.LU R125, [R1+0x738] ;  /* 0x00073800017d7983 */ /* 0x000ea80000300800 */
[----:B------:R0:W2:Y:S02]  /*10310*/  @P0 LDG.E.U16 R14, desc[UR20][R6.64] ;  /* 0x00000014060e0981 */ /* 0x0000a4000c1e1500 */
[----:B0-----:R-:W-:Y:S01]  /*10320*/  @P0 IMAD.MOV.U32 R6, RZ, RZ, R93 ;  /* 0x000000ffff060224 */ /* 0x001fe200078e005d */
[----:B----4-:R-:W-:Y:S01]  /*10330*/  PRMT R13, RZ, 0x7610, R13 ;  /* 0x00007610ff0d7816 */ /* 0x010fe2000000000d */
[----:B------:R-:W-:Y:S02]  /*10340*/  @P0 IMAD.MOV.U32 R7, RZ, RZ, R10 ;  /* 0x000000ffff070224 */ /* 0x000fe400078e000a */
[----:B------:R-:W4:Y:S04]  /*10350*/  LDL.LU R10, [R1+0x734] ;  /* 0x00073400010a7983 */ /* 0x000f280000300800 */
[----:B------:R0:W2:Y:S04]  /*10360*/  @P0 LDG.E.U16 R13, desc[UR20][R6.64] ;  /* 0x00000014060d0981 */ /* 0x0000a8000c1e1500 */
[----:B------:R-:W2:Y:S01]  /*10370*/  LDL.LU R93, [R1+0x730] ;  /* 0x00073000015d7983 */ /* 0x000ea20000300800 */
[----:B0-----:R-:W-:-:S03]  /*10380*/  @P0 IMAD.MOV.U32 R7, RZ, RZ, R9 ;  /* 0x000000ffff070224 */ /* 0x001fc600078e0009 */
[----:B------:R-:W2:Y:S01]  /*10390*/  LDL.LU R9, [R1+0x72c] ;  /* 0x00072c0001097983 */ /* 0x000ea20000300800 */
[----:B------:R-:W-:-:S03]  /*103a0*/  @P0 IMAD.MOV.U32 R6, RZ, RZ, R124 ;  /* 0x000000ffff060224 */ /* 0x000fc600078e007c */
[----:B------:R-:W3:Y:S01]  /*103b0*/  LDL.LU R124, [R1+0x728] ;  /* 0x00072800017c7983 */ /* 0x000ee20000300800 */
[----:B------:R-:W-:-:S06]  /*103c0*/  PRMT R12, RZ, 0x7610, R12 ;  /* 0x00007610ff0c7816 */ /* 0x000fcc000000000c */
[----:B------:R0:W3:Y:S02]  /*103d0*/  @P0 LDG.E.U16 R12, desc[UR20][R6.64] ;  /* 0x00000014060c0981 */ /* 0x0000e4000c1e1500 */
[----:B0-----:R-:W-:Y:S02]  /*103e0*/  @P0 IMAD.MOV.U32 R7, RZ, RZ, R8 ;  /* 0x000000ffff070224 */ /* 0x001fe400078e0008 */
[----:B------:R-:W3:Y:S01]  /*103f0*/  LDL.LU R8, [R1+0x724] ;  /* 0x0007240001087983 */ /* 0x000ee20000300800 */
[----:B------:R-:W-:Y:S01]  /*10400*/  PRMT R11, RZ, 0x7610, R11 ;  /* 0x00007610ff0b7816 */ /* 0x000fe2000000000b */
[----:B------:R-:W-:Y:S02]  /*10410*/  @P0 IMAD.MOV.U32 R6, RZ, RZ, R100 ;  /* 0x000000ffff060224 */ /* 0x000fe400078e0064 */
[----:B------:R-:W3:Y:S04]  /*10420*/  LDL.LU R100, [R1+0x720] ;  /* 0x0007200001647983 */ /* 0x000ee80000300800 */
[----:B------:R0:W3:Y:S02]  /*10430*/  @P0 LDG.E.U16 R11, desc[UR20][R6.64] ;  /* 0x00000014060b0981 */ /* 0x0000e4000c1e1500 */
[----:B0-----:R-:W-:-:S02]  /*10440*/  @P0 IMAD.MOV.U32 R6, RZ, RZ, R123 ;  /* 0x000000ffff060224 */ /* 0x001fc400078e007b */
[----:B------:R-:W-:Y:S02]  /*10450*/  @P0 IMAD.MOV.U32 R7, RZ, RZ, R114 ;  /* 0x000000ffff070224 */ /* 0x000fe400078e0072 */
[----:B------:R-:W3:Y:S04]  /*10460*/  LDL.LU R114, [R1+0x71c] ;  /* 0x00071c0001727983 */ /* 0x000ee80000300800 */
[----:B------:R-:W3:Y:S01]  /*10470*/  LDL.LU R123, [R1+0x718] ;  /* 0x00071800017b7983 */ /* 0x000ee20000300800 */
[----:B----4-:R-:W-:-:S06]  /*10480*/  PRMT R10, RZ, 0x7610, R10 ;  /* 0x00007610ff0a7816 */ /* 0x010fcc000000000a */
[----:B------:R0:W4:Y:S01]  /*10490*/  @P0 LDG.E.U16 R10, desc[UR20][R6.64] ;  /* 0x00000014060a0981 */ /* 0x000122000c1e1500 */
[----:B--2---:R-:W-:Y:S01]  /*104a0*/  PRMT R9, RZ, 0x7610, R9 ;  /* 0x00007610ff097816 */ /* 0x004fe20000000009 */
[----:B0-----:R-:W-:Y:S02]  /*104b0*/  @P0 IMAD.MOV.U32 R6, RZ, RZ, R92 ;  /* 0x000000ffff060224 */ /* 0x001fe400078e005c */
[----:B------:R-:W-:Y:S02]  /*104c0*/  @P0 IMAD.MOV.U32 R7, RZ, RZ, R89 ;  /* 0x000000ffff070224 */ /* 0x000fe400078e0059 */
[----:B------:R-:W2:Y:S04]  /*104d0*/  LDL.LU R89, [R1+0x714] ;  /* 0x0007140001597983 */ /* 0x000ea80000300800 */
[----:B------:R0:W2:Y:S04]  /*104e0*/  @P0 LDG.E.U16 R9, desc[UR20][R6.64] ;  /* 0x0000001406090981 */ /* 0x0000a8000c1e1500 */
[----:B------:R-:W2:Y:S01]  /*104f0*/  LDL.LU R92, [R1+0x710] ;  /* 0x00071000015c7983 */ /* 0x000ea20000300800 */
[----:B0-----:R-:W-:-:S03]  /*10500*/  @P0 IMAD.MOV.U32 R7, RZ, RZ, R5 ;  /* 0x000000ffff070224 */ /* 0x001fc600078e0005 */
[----:B------:R-:W2:Y:S01]  /*10510*/  LDL.LU R5, [R1+0x70c] ;  /* 0x00070c0001057983 */ /* 0x000ea20000300800 */
[----:B------:R-:W-:-:S03]  /*10520*/  @P0 IMAD.MOV.U32 R6, RZ, RZ, R122 ;  /* 0x000000ffff060224 */ /* 0x000fc600078e007a */
[----:B------:R0:W-:Y:S01]  /*10530*/  STS.U16 [R36+UR9+0x1c00], R97 ;  /* 0x001c006124007988 */ /* 0x0001e20008000409 */
[----:B---3--:R-:W-:-:S03]  /*10540*/  PRMT R8, RZ, 0x7610, R8 ;  /* 0x00007610ff087816 */ /* 0x008fc60000000008 */
[----:B------:R-:W3:Y:S04]  /*10550*/  LDL.LU R122, [R1+0x708] ;  /* 0x00070800017a7983 */ /* 0x000ee80000300800 */
[----:B------:R1:W3:Y:S04]  /*10560*/  @P0 LDG.E.U16 R8, desc[UR20][R6.64] ;  /* 0x0000001406080981 */ /* 0x0002e8000c1e1500 */
[----:B0-----:R-:W3:Y:S01]  /*10570*/  LDL R97, [R1+0x4c] ;  /* 0x00004c0001617983 */ /* 0x001ee20000100800 */
[----:B-1----:R-:W-:-:S06]  /*10580*/  PRMT R7, RZ, 0x7610, R7 ;  /* 0x00007610ff077816 */ /* 0x002fcc0000000007 */
[----:B------:R0:W3:Y:S01]  /*10590*/  @P0 LDG.E.U16 R7, desc[UR20][R34.64] ;  /* 0x0000001422070981 */ /* 0x0000e2000c1e1500 */
[----:B------:R-:W-:Y:S01]  /*105a0*/  PRMT R6, RZ, 0x7610, R6 ;  /* 0x00007610ff067816 */ /* 0x000fe20000000006 */
[----:B0-----:R-:W-:Y:S02]  /*105b0*/  @P0 IMAD.MOV.U32 R35, RZ, RZ, R99 ;  /* 0x000000ffff230224 */ /* 0x001fe400078e0063 */
[----:B------:R-:W-:Y:S01]  /*105c0*/  @P0 IMAD.MOV.U32 R34, RZ, RZ, R116 ;  /* 0x000000ffff220224 */ /* 0x000fe200078e0074 */
[----:B------:R-:W3:Y:S04]  /*105d0*/  LDL.LU R99, [R1+0x704] ;  /* 0x0007040001637983 */ /* 0x000ee80000300800 */
[----:B------:R-:W3:Y:S04]  /*105e0*/  LDL.LU R116, [R1+0x700] ;  /* 0x0007000001747983 */ /* 0x000ee80000300800 */
[----:B------:R0:W-:Y:S04]  /*105f0*/  STS.U16 [R36+UR9+0x3400], R98 ;  /* 0x0034006224007988 */ /* 0x0001e80008000409 */
[----:B------:R1:W3:Y:S04]  /*10600*/  @P0 LDG.E.U16 R6, desc[UR20][R34.64] ;  /* 0x0000001422060981 */ /* 0x0002e8000c1e1500 */
[----:B0-----:R-:W3:Y:S01]  /*10610*/  LDL R98, [R1+0x6c] ;  /* 0x00006c0001627983 */ /* 0x001ee20000100800 */
[----:B-1----:R-:W-:-:S02]  /*10620*/  @P0 IMAD.MOV.U32 R34, RZ, RZ, R91 ;  /* 0x000000ffff220224 */ /* 0x002fc400078e005b */
[----:B------:R-:W-:Y:S01]  /*10630*/  @P0 IMAD.MOV.U32 R35, RZ, RZ, R121 ;  /* 0x000000ffff230224 */ /* 0x000fe200078e0079 */
[----:B------:R0:W-:Y:S04]  /*10640*/  STS.U16 [R36+UR9+0x4400], R71 ;  /* 0x0044004724007988 */ /* 0x0001e80008000409 */
[----:B------:R-:W3:Y:S04]  /*10650*/  LDL.LU R121, [R1+0x6fc] ;  /* 0x0006fc0001797983 */ /* 0x000ee80000300800 */
[----:B------:R-:W3:Y:S01]  /*10660*/  LDL.LU R91, [R1+0x6f8] ;  /* 0x0006f800015b7983 */ /* 0x000ee20000300800 */
[----:B------:R-:W-:-:S03]  /*10670*/  PRMT R40, RZ, 0x7610, R40 ;  /* 0x00007610ff287816 */ /* 0x000fc60000000028 */
[----:B0-----:R-:W3:Y:S04]  /*10680*/  LDL R71, [R1+0x8c] ;  /* 0x00008c0001477983 */ /* 0x001ee80000100800 */
[----:B------:R0:W-:Y:S04]  /*10690*/  STS.U16 [R36+UR9+0x4c00], R70 ;  /* 0x004c004624007988 */ /* 0x0001e80008000409 */
[----:B------:R1:W-:Y:S01]  /*106a0*/  STS.U16 [R36+UR9+0x3c00], R118 ;  /* 0x003c007624007988 */ /* 0x0003e20008000409 */
[----:B--2---:R-:W-:-:S06]  /*106b0*/  PRMT R5, RZ, 0x7610, R5 ;  /* 0x00007610ff057816 */ /* 0x004fcc0000000005 */
[----:B------:R2:W4:Y:S02]  /*106c0*/  @P0 LDG.E.U16 R5, desc[UR20][R34.64] ;  /* 0x0000001422050981 */ /* 0x000524000c1e1500 */
[----:B--2---:R-:W-:Y:S02]  /*106d0*/  @P0 IMAD.MOV.U32 R35, RZ, RZ, R90 ;  /* 0x000000ffff230224 */ /* 0x004fe400078e005a */
[----:B------:R-:W-:Y:S01]  /*106e0*/  @P0 IMAD.MOV.U32 R34, RZ, RZ, R120 ;  /* 0x000000ffff220224 */ /* 0x000fe200078e0078 */
[----:B------:R-:W2:Y:S04]  /*106f0*/  LDL.LU R90, [R1+0x6f4] ;  /* 0x0006f400015a7983 */ /* 0x000ea80000300800 */
[----:B------:R-:W2:Y:S04]  /*10700*/  LDL.LU R120, [R1+0x6f0] ;  /* 0x0006f00001787983 */ /* 0x000ea80000300800 */
[----:B------:R-:W2:Y:S04]  /*10710*/  LDL R115, [R1+0xac] ;  /* 0x0000ac0001737983 */ /* 0x000ea80000100800 */
[----:B------:R1:W4:Y:S04]  /*10720*/  @P0 LDG.E.U16 R40, desc[UR20][R34.64] ;  /* 0x0000001422280981 */ /* 0x000328000c1e1500 */
[----:B0-----:R-:W4:Y:S01]  /*10730*/  LDL R70, [R1+0xcc] ;  /* 0x0000cc0001467983 */ /* 0x001f220000100800 */
[----:B-1----:R-:W-:-:S06]  /*10740*/  PRMT R35, RZ, 0x7610, R35 ;  /* 0x00007610ff237816 */ /* 0x002fcc0000000023 */
[----:B------:R0:W4:Y:S02]  /*10750*/  @P0 LDG.E.U16 R35, desc[UR20][R42.64] ;  /* 0x000000142a230981 */ /* 0x000124000c1e1500 */
[----:B0-----:R-:W-:Y:S02]  /*10760*/  @P0 IMAD.MOV.U32 R43, RZ, RZ, R88 ;  /* 0x000000ffff2b0224 */ /* 0x001fe400078e0058 */
[----:B------:R-:W-:Y:S01]  /*10770*/  @P0 IMAD.MOV.U32 R42, RZ, RZ, R117 ;  /* 0x000000ffff2a0224 */ /* 0x000fe200078e0075 */
[----:B------:R-:W4:Y:S04]  /*10780*/  LDL.LU R88, [R1+0x6ec] ;  /* 0x0006ec0001587983 */ /* 0x000f280000300800 */
[----:B------:R-:W4:Y:S04]  /*10790*/  LDL.LU R117, [R1+0x6e8] ;  /* 0x0006e80001757983 */ /* 0x000f280000300800 */
[----:B------:R-:W4:Y:S01]  /*107a0*/  LDL R118, [R1+0xec] ;  /* 0x0000ec0001767983 */ /* 0x000f220000100800 */
[----:B------:R-:W-:-:S03]  /*107b0*/  PRMT R33, RZ, 0x7610, R33 ;  /* 0x00007610ff217816 */ /* 0x000fc60000000021 */
[----:B------:R0:W-:Y:S01]  /*107c0*/  STS.U16 [R36+UR9+0x2000], R112 ;  /* 0x0020007024007988 */ /* 0x0001e20008000409 */
[----:B------:R-:W-:-:S03]  /*107d0*/  PRMT R69, RZ, 0x7610, R69 ;  /* 0x00007610ff457816 */ /* 0x000fc60000000045 */
[----:B------:R3:W4:Y:S04]  /*107e0*/  @P0 LDG.E.U16 R33, desc[UR20][R42.64] ;  /* 0x000000142a210981 */ /* 0x000728000c1e1500 */
[----:B0-----:R-:W4:Y:S01]  /*107f0*/  LDL R112, [R1+0x10c] ;  /* 0x00010c0001707983 */ /* 0x001f220000100800 */
[----:B---3--:R-:W-:Y:S02]  /*10800*/  @P0 IMAD.MOV.U32 R42, RZ, RZ, R116 ;  /* 0x000000ffff2a0224 */ /* 0x008fe400078e0074 */
[----:B------:R-:W-:Y:S01]  /*10810*/  @P0 IMAD.MOV.U32 R43, RZ, RZ, R97 ;  /* 0x000000ffff2b0224 */ /* 0x000fe200078e0061 */
[----:B------:R-:W3:Y:S01]  /*10820*/  LDL.LU R116, [R1+0x6e4] ;  /* 0x0006e40001747983 */ /* 0x000ee20000300800 */
[----:B------:R-:W-:-:S03]  /*10830*/  PRMT R68, RZ, 0x7610, R68 ;  /* 0x00007610ff447816 */ /* 0x000fc60000000044 */
[----:B------:R-:W3:Y:S04]  /*10840*/  LDL R97, [R1+0x12c] ;  /* 0x00012c0001617983 */ /* 0x000ee80000100800 */
[----:B------:R0:W3:Y:S01]  /*10850*/  @P0 LDG.E.U16 R69, desc[UR20][R42.64] ;  /* 0x000000142a450981 */ /* 0x0000e2000c1e1500 */
[----:B------:R-:W-:Y:S01]  /*10860*/  PRMT R67, RZ, 0x7610, R67 ;  /* 0x00007610ff437816 */ /* 0x000fe20000000043 */
[----:B0-----:R-:W-:Y:S02]  /*10870*/  @P0 IMAD.MOV.U32 R42, RZ, RZ, R89 ;  /* 0x000000ffff2a0224 */ /* 0x001fe400078e0059 */
[----:B------:R-:W-:Y:S01]  /*10880*/  @P0 IMAD.MOV.U32 R43, RZ, RZ, R98 ;  /* 0x000000ffff2b0224 */ /* 0x000fe200078e0062 */
[----:B------:R-:W3:Y:S04]  /*10890*/  LDL.LU R89, [R1+0x6e0] ;  /* 0x0006e00001597983 */ /* 0x000ee80000300800 */
[----:B------:R-:W3:Y:S04]  /*108a0*/  LDL R98, [R1+0x14c] ;  /* 0x00014c0001627983 */ /* 0x000ee80000100800 */
[----:B------:R0:W3:Y:S01]  /*108b0*/  @P0 LDG.E.U16 R68, desc[UR20][R42.64] ;  /* 0x000000142a440981 */ /* 0x0000e2000c1e1500 */
[----:B------:R-:W-:Y:S01]  /*108c0*/  PRMT R66, RZ, 0x7610, R66 ;  /* 0x00007610ff427816 */ /* 0x000fe20000000042 */
[----:B0-----:R-:W-:-:S02]  /*108d0*/  @P0 IMAD.MOV.U32 R42, RZ, RZ, R114 ;  /* 0x000000ffff2a0224 */ /* 0x001fc400078e0072 */
[----:B------:R-:W-:Y:S01]  /*108e0*/  @P0 IMAD.MOV.U32 R43, RZ, RZ, R71 ;  /* 0x000000ffff2b0224 */ /* 0x000fe200078e0047 */
[----:B------:R-:W3:Y:S04]  /*108f0*/  LDL.LU R114, [R1+0x6dc] ;  /* 0x0006dc0001727983 */ /* 0x000ee80000300800 */
[----:B------:R-:W3:Y:S04]  /*10900*/  LDL R71, [R1+0x16c] ;  /* 0x00016c0001477983 */ /* 0x000ee80000100800 */
[----:B------:R0:W3:Y:S01]  /*10910*/  @P0 LDG.E.U16 R67, desc[UR20][R42.64] ;  /* 0x000000142a430981 */ /* 0x0000e2000c1e1500 */
[----:B------:R-:W-:Y:S01]  /*10920*/  PRMT R65, RZ, 0x7610, R65 ;  /* 0x00007610ff417816 */ /* 0x000fe20000000041 */
[----:B0-----:R-:W-:-:S02]  /*10930*/  @P0 IMAD.MOV.U32 R42, RZ, RZ, R87 ;  /* 0x000000ffff2a0224 */ /* 0x001fc400078e0057 */
[----:B------:R-:W3:Y:S01]  /*10940*/  LDL.LU R87, [R1+0x6d8] ;  /* 0x0006d80001577983 */ /* 0x000ee20000300800 */
[----:B--2---:R-:W-:-:S03]  /*10950*/  @P0 IMAD.MOV.U32 R43, RZ, RZ, R115 ;  /* 0x000000ffff2b0224 */ /* 0x004fc600078e0073 */
[----:B------:R-:W2:Y:S04]  /*10960*/  LDL R115, [R1+0x18c] ;  /* 0x00018c0001737983 */ /* 0x000ea80000100800 */
[----:B------:R0:W2:Y:S02]  /*10970*/  @P0 LDG.E.U16 R66, desc[UR20][R42.64] ;  /* 0x000000142a420981 */ /* 0x0000a4000c1e1500 */
[----:B0-----:R-:W-:Y:S02]  /*10980*/  @P0 IMAD.MOV.U32 R42, RZ, RZ, R113 ;  /* 0x000000ffff2a0224 */ /* 0x001fe400078e0071 */
[----:B----4-:R-:W-:Y:S01]  /*10990*/  @P0 IMAD.MOV.U32 R43, RZ, RZ, R70 ;  /* 0x000000ffff2b0224 */ /* 0x010fe200078e0046 */
[----:B------:R-:W4:Y:S04]  /*109a0*/  LDL.LU R113, [R1+0x6d4] ;  /* 0x0006d40001717983 */ /* 0x000f280000300800 */
[----:B------:R-:W4:Y:S04]  /*109b0*/  LDL R70, [R1+0x1c0] ;  /* 0x0001c00001467983 */ /* 0x000f280000100800 */
[----:B------:R0:W4:Y:S02]  /*109c0*/  @P0 LDG.E.U16 R65, desc[UR20][R42.64] ;  /* 0x000000142a410981 */ /* 0x000124000c1e1500 */
[----:B0-----:R-:W-:-:S02]  /*109d0*/  @P0 IMAD.MOV.U32 R42, RZ, RZ, R86 ;  /* 0x000000ffff2a0224 */ /* 0x001fc400078e0056 */
[----:B------:R-:W4:Y:S01]  /*109e0*/  LDL.LU R86, [R1+0x6d0] ;  /* 0x0006d00001567983 */ /* 0x000f220000300800 */
[----:B------:R-:W-:-:S03]  /*109f0*/  @P0 IMAD.MOV.U32 R43, RZ, RZ, R118 ;  /* 0x000000ffff2b0224 */ /* 0x000fc600078e0076 */
[----:B------:R-:W4:Y:S01]  /*10a00*/  LDL R118, [R1+0x1e0] ;  /* 0x0001e00001767983 */ /* 0x000f220000100800 */
[----:B------:R-:W-:Y:S02]  /*10a10*/  PRMT R64, RZ, 0x7610, R64 ;  /* 0x00007610ff407816 */ /* 0x000fe40000000040 */
[----:B------:R-:W-:-:S04]  /*10a20*/  PRMT R63, RZ, 0x7610, R63 ;  /* 0x00007610ff3f7816 */ /* 0x000fc8000000003f */
[----:B------:R0:W4:Y:S01]  /*10a30*/  @P0 LDG.E.U16 R64, desc[UR20][R42.64] ;  /* 0x000000142a400981 */ /* 0x000122000c1e1500 */
[----:B------:R-:W-:Y:S01]  /*10a40*/  PRMT R62, RZ, 0x7610, R62 ;  /* 0x00007610ff3e7816 */ /* 0x000fe2000000003e */
[----:B0-----:R-:W-:Y:S02]  /*10a50*/  @P0 IMAD.MOV.U32 R42, RZ, RZ, R111 ;  /* 0x000000ffff2a0224 */ /* 0x001fe400078e006f */
[----:B------:R-:W-:Y:S01]  /*10a60*/  @P0 IMAD.MOV.U32 R43, RZ, RZ, R112 ;  /* 0x000000ffff2b0224 */ /* 0x000fe200078e0070 */
[----:B------:R-:W4:Y:S04]  /*10a70*/  LDL.LU R111, [R1+0x6cc] ;  /* 0x0006cc00016f7983 */ /* 0x000f280000300800 */
[----:B------:R-:W4:Y:S04]  /*10a80*/  LDL R112, [R1+0x200] ;  /* 0x0002000001707983 */ /* 0x000f280000100800 */
[----:B------:R0:W4:Y:S01]  /*10a90*/  @P0 LDG.E.U16 R63, desc[UR20][R42.64] ;  /* 0x000000142a3f0981 */ /* 0x000122000c1e1500 */
[----:B------:R-:W-:Y:S01]  /*10aa0*/  PRMT R61, RZ, 0x7610, R61 ;  /* 0x00007610ff3d7816 */ /* 0x000fe2000000003d */
[----:B0-----:R-:W-:-:S02]  /*10ab0*/  @P0 IMAD.MOV.U32 R42, RZ, RZ, R85 ;  /* 0x000000ffff2a0224 */ /* 0x001fc400078e0055 */
[----:B---3--:R-:W-:Y:S01]  /*10ac0*/  @P0 IMAD.MOV.U32 R43, RZ, RZ, R97 ;  /* 0x000000ffff2b0224 */ /* 0x008fe200078e0061 */
        /* <DEDUP_REMOVED lines=22> */
[----:B------:R-:W2:Y:S01]  /*10c30*/  LDL.LU R83, [R1+0x6b8] ;  /* 0x0006b80001537983 */ /* 0x000ea20000300800 */
[----:B----4-:R-:W-:-:S03]  /*10c40*/  @P0 IMAD.MOV.U32 R43, RZ, RZ, R70 ;  /* 0x000000ffff2b0224 */ /* 0x010fc600078e0046 */
[----:B------:R-:W4:Y:S04]  /*10c50*/  LDL R70, [R1+0x2a0] ;  /* 0x0002a00001467983 */ /* 0x000f280000100800 */
[----:B------:R0:W4:Y:S02]  /*10c60*/  @P0 LDG.E.U16 R58, desc[UR20][R42.64] ;  /* 0x000000142a3a0981 */ /* 0x000124000c1e1500 */
[----:B0-----:R-:W-:Y:S02]  /*10c70*/  @P0 IMAD.MOV.U32 R42, RZ, RZ, R107 ;  /* 0x000000ffff2a0224 */ /* 0x001fe400078e006b */
[----:B------:R-:W4:Y:S01]  /*10c80*/  LDL.LU R107, [R1+0x6b4] ;  /* 0x0006b400016b7983 */ /* 0x000f220000300800 */
[----:B------:R-:W-:-:S03]  /*10c90*/  @P0 IMAD.MOV.U32 R43, RZ, RZ, R118 ;  /* 0x000000ffff2b0224 */ /* 0x000fc600078e0076 */
[----:B------:R-:W4:Y:S01]  /*10ca0*/  LDL R118, [R1+0x2c0] ;  /* 0x0002c00001767983 */ /* 0x000f220000100800 */
[----:B------:R-:W-:Y:S02]  /*10cb0*/  PRMT R57, RZ, 0x7610, R57 ;  /* 0x00007610ff397816 */ /* 0x000fe40000000039 */
[----:B------:R-:W-:-:S04]  /*10cc0*/  PRMT R56, RZ, 0x7610, R56 ;  /* 0x00007610ff387816 */ /* 0x000fc80000000038 */
[----:B------:R0:W4:Y:S01]  /*10cd0*/  @P0 LDG.E.U16 R57, desc[UR20][R42.64] ;  /* 0x000000142a390981 */ /* 0x000122000c1e1500 */
[----:B------:R-:W-:Y:S01]  /*10ce0*/  PRMT R55, RZ, 0x7610, R55 ;  /* 0x00007610ff377816 */ /* 0x000fe20000000037 */
[----:B0-----:R-:W-:Y:S01]  /*10cf0*/  @P0 IMAD.MOV.U32 R42, RZ, RZ, R82 ;  /* 0x000000ffff2a0224 */ /* 0x001fe200078e0052 */
[----:B------:R-:W-:Y:S01]  /*10d00*/  PRMT R54, RZ, 0x7610, R54 ;  /* 0x00007610ff367816 */ /* 0x000fe20000000036 */
[----:B------:R-:W4:Y:S01]  /*10d10*/  LDL.LU R82, [R1+0x6b0] ;  /* 0x0006b00001527983 */ /* 0x000f220000300800 */
[----:B------:R-:W-:-:S05]  /*10d20*/  @P0 IMAD.MOV.U32 R43, RZ, RZ, R112 ;  /* 0x000000ffff2b0224 */ /* 0x000fca00078e0070 */
[----:B------:R0:W4:Y:S02]  /*10d30*/  @P0 LDG.E.U16 R56, desc[UR20][R42.64] ;  /* 0x000000142a380981 */ /* 0x000124000c1e1500 */
[----:B0-----:R-:W-:Y:S01]  /*10d40*/  @P0 IMAD.MOV.U32 R42, RZ, RZ, R105 ;  /* 0x000000ffff2a0224 */ /* 0x001fe200078e0069 */
[----:B------:R-:W-:Y:S01]  /*10d50*/  PRMT R53, RZ, 0x7610, R53 ;  /* 0x00007610ff357816 */ /* 0x000fe20000000035 */
[----:B------:R-:W4:Y:S01]  /*10d60*/  LDL.LU R105, [R1+0x6ac] ;  /* 0x0006ac0001697983 */ /* 0x000f220000300800 */
[----:B---3--:R-:W-:-:S05]  /*10d70*/  @P0 IMAD.MOV.U32 R43, RZ, RZ, R97 ;  /* 0x000000ffff2b0224 */ /* 0x008fca00078e0061 */
[----:B------:R0:W3:Y:S02]  /*10d80*/  @P0 LDG.E.U16 R55, desc[UR20][R42.64] ;  /* 0x000000142a370981 */ /* 0x0000e4000c1e1500 */
[----:B0-----:R-:W-:Y:S01]  /*10d90*/  @P0 IMAD.MOV.U32 R42, RZ, RZ, R81 ;  /* 0x000000ffff2a0224 */ /* 0x001fe200078e0051 */
[----:B------:R-:W-:Y:S01]  /*10da0*/  PRMT R52, RZ, 0x7610, R52 ;  /* 0x00007610ff347816 */ /* 0x000fe20000000034 */
[----:B------:R-:W3:Y:S01]  /*10db0*/  LDL.LU R81, [R1+0x6a8] ;  /* 0x0006a80001517983 */ /* 0x000ee20000300800 */
[----:B------:R-:W-:-:S05]  /*10dc0*/  @P0 IMAD.MOV.U32 R43, RZ, RZ, R98 ;  /* 0x000000ffff2b0224 */ /* 0x000fca00078e0062 */
[----:B------:R0:W3:Y:S02]  /*10dd0*/  @P0 LDG.E.U16 R54, desc[UR20][R42.64] ;  /* 0x000000142a360981 */ /* 0x0000e4000c1e1500 */
[----:B0-----:R-:W-:Y:S01]  /*10de0*/  @P0 IMAD.MOV.U32 R42, RZ, RZ, R104 ;  /* 0x000000ffff2a0224 */ /* 0x001fe200078e0068 */
[----:B------:R-:W-:Y:S01]  /*10df0*/  PRMT R51, RZ, 0x7610, R51 ;  /* 0x00007610ff337816 */ /* 0x000fe20000000033 */
[----:B------:R-:W3:Y:S01]  /*10e00*/  LDL.LU R104, [R1+0x6a4] ;  /* 0x0006a40001687983 */ /* 0x000ee20000300800 */
[----:B------:R-:W-:Y:S01]  /*10e10*/  @P0 IMAD.MOV.U32 R43, RZ, RZ, R71 ;  /* 0x000000ffff2b0224 */ /* 0x000fe200078e0047 */
[----:B------:R-:W-:Y:S02]  /*10e20*/  PRMT R50, RZ, 0x7610, R50 ;  /* 0x00007610ff327816 */ /* 0x000fe40000000032 */
[----:B------:R-:W3:Y:S04]  /*10e30*/  LDL R98, [R1+0x340] ;  /* 0x0003400001627983 */ /* 0x000ee80000100800 */
[----:B------:R0:W3:Y:S04]  /*10e40*/  @P0 LDG.E.U16 R53, desc[UR20][R42.64] ;  /* 0x000000142a350981 */ /* 0x0000e8000c1e1500 */
[----:B------:R-:W3:Y:S01]  /*10e50*/  LDL R71, [R1+0x360] ;  /* 0x0003600001477983 */ /* 0x000ee20000100800 */
[----:B0-----:R-:W-:-:S03]  /*10e60*/  @P0 IMAD.MOV.U32 R42, RZ, RZ, R80 ;  /* 0x000000ffff2a0224 */ /* 0x001fc600078e0050 */
[----:B------:R-:W3:Y:S01]  /*10e70*/  LDL.LU R80, [R1+0x6a0] ;  /* 0x0006a00001507983 */ /* 0x000ee20000300800 */
[----:B------:R-:W-:Y:S01]  /*10e80*/  PRMT R49, RZ, 0x7610, R49 ;  /* 0x00007610ff317816 */ /* 0x000fe20000000031 */
[----:B--2---:R-:W-:-:S05]  /*10e90*/  @P0 IMAD.MOV.U32 R43, RZ, RZ, R115 ;  /* 0x000000ffff2b0224 */ /* 0x004fca00078e0073 */
[----:B------:R0:W2:Y:S02]  /*10ea0*/  @P0 LDG.E.U16 R52, desc[UR20][R42.64] ;  /* 0x000000142a340981 */ /* 0x0000a4000c1e1500 */
[----:B0-----:R-:W-:Y:S02]  /*10eb0*/  @P0 IMAD.MOV.U32 R42, RZ, RZ, R102 ;  /* 0x000000ffff2a0224 */ /* 0x001fe400078e0066 */
[----:B------:R-:W2:Y:S01]  /*10ec0*/  LDL.LU R102, [R1+0x69c] ;  /* 0x00069c0001667983 */ /* 0x000ea20000300800 */
[----:B----4-:R-:W-:-:S03]  /*10ed0*/  @P0 IMAD.MOV.U32 R43, RZ, RZ, R70 ;  /* 0x000000ffff2b0224 */ /* 0x010fc600078e0046 */
[----:B------:R-:W4:Y:S04]  /*10ee0*/  LDL R70, [R1+0x3a0] ;  /* 0x0003a00001467983 */ /* 0x000f280000100800 */
[----:B------:R0:W2:Y:S02]  /*10ef0*/  @P0 LDG.E.U16 R51, desc[UR20][R42.64] ;  /* 0x000000142a330981 */ /* 0x0000a4000c1e1500 */
[----:B0-----:R-:W-:Y:S02]  /*10f00*/  @P0 IMAD.MOV.U32 R42, RZ, RZ, R79 ;  /* 0x000000ffff2a0224 */ /* 0x001fe400078e004f */
[----:B------:R-:W2:Y:S01]  /*10f10*/  LDL.LU R79, [R1+0x698] ;  /* 0x00069800014f7983 */ /* 0x000ea20000300800 */
[----:B------:R-:W-:-:S03]  /*10f20*/  @P0 IMAD.MOV.U32 R43, RZ, RZ, R118 ;  /* 0x000000ffff2b0224 */ /* 0x000fc600078e0076 */
[----:B------:R-:W2:Y:S04]  /*10f30*/  LDL R118, [R1+0x3c0] ;  /* 0x0003c00001767983 */ /* 0x000ea80000100800 */
[----:B------:R0:W2:Y:S02]  /*10f40*/  @P0 LDG.E.U16 R50, desc[UR20][R42.64] ;  /* 0x000000142a320981 */ /* 0x0000a4000c1e1500 */
[----:B0-----:R-:W-:Y:S02]  /*10f50*/  @P0 IMAD.MOV.U32 R42, RZ, RZ, R101 ;  /* 0x000000ffff2a0224 */ /* 0x001fe400078e0065 */
[----:B------:R-:W-:Y:S02]  /*10f60*/  @P0 IMAD.MOV.U32 R43, RZ, RZ, R46 ;  /* 0x000000ffff2b0224 */ /* 0x000fe400078e002e */
[----:B------:R-:W2:Y:S04]  /*10f70*/  LDL.LU R46, [R1+0x694] ;  /* 0x00069400012e7983 */ /* 0x000ea80000300800 */
[----:B------:R0:W4:Y:S04]  /*10f80*/  @P0 LDG.E.U16 R49, desc[UR20][R42.64] ;  /* 0x000000142a310981 */ /* 0x000128000c1e1500 */
[----:B------:R-:W4:Y:S01]  /*10f90*/  LDL.LU R101, [R1+0x690] ;  /* 0x0006900001657983 */ /* 0x000f220000300800 */
[----:B0-----:R-:W-:-:S03]  /*10fa0*/  @P0 IMAD.MOV.U32 R43, RZ, RZ, R45 ;  /* 0x000000ffff2b0224 */ /* 0x001fc600078e002d */
[----:B------:R-:W4:Y:S01]  /*10fb0*/  LDL.LU R45, [R1+0x68c] ;  /* 0x00068c00012d7983 */ /* 0x000f220000300800 */
[----:B------:R-:W-:Y:S01]  /*10fc0*/  PRMT R48, RZ, 0x7610, R48 ;  /* 0x00007610ff307816 */ /* 0x000fe20000000030 */
[----:B------:R-:W-:Y:S01]  /*10fd0*/  @P0 IMAD.MOV.U32 R42, RZ, RZ, R78 ;  /* 0x000000ffff2a0224 */ /* 0x000fe200078e004e */
[----:B------:R-:W-:Y:S01]  /*10fe0*/  PRMT R47, RZ, 0x7610, R47 ;  /* 0x00007610ff2f7816 */ /* 0x000fe2000000002f */
[----:B------:R-:W4:Y:S04]  /*10ff0*/  LDL.LU R78, [R1+0x688] ;  /* 0x00068800014e7983 */ /* 0x000f280000300800 */
[----:B------:R0:W4:Y:S02]  /*11000*/  @P0 LDG.E.U16 R48, desc[UR20][R42.64] ;  /* 0x000000142a300981 */ /* 0x000124000c1e1500 */
[----:B0-----:R-:W-:-:S02]  /*11010*/  @P0 IMAD.MOV.U32 R43, RZ, RZ, R44 ;  /* 0x000000ffff2b0224 */ /* 0x001fc400078e002c */
[----:B------:R-:W-:Y:S01]  /*11020*/  @P0 IMAD.MOV.U32 R42, RZ, RZ, R77 ;  /* 0x000000ffff2a0224 */ /* 0x000fe200078e004d */
[----:B------:R-:W4:Y:S04]  /*11030*/  LDL.LU R44, [R1+0x684] ;  /* 0x00068400012c7983 */ /* 0x000f280000300800 */
[----:B------:R0:W4:Y:S04]  /*11040*/  @P0 LDG.E.U16 R47, desc[UR20][R42.64] ;  /* 0x000000142a2f0981 */ /* 0x000128000c1e1500 */
[----:B------:R-:W4:Y:S01]  /*11050*/  LDL.LU R77, [R1+0x680] ;  /* 0x00068000014d7983 */ /* 0x000f220000300800 */
[----:B0-----:R-:W-:-:S03]  /*11060*/  @P0 IMAD.MOV.U32 R42, RZ, RZ, R76 ;  /* 0x000000ffff2a0224 */ /* 0x001fc600078e004c */
[----:B------:R-:W4:Y:S01]  /*11070*/  LDL.LU R76, [R1+0x67c] ;  /* 0x00067c00014c7983 */ /* 0x000f220000300800 */
[----:B---3--:R-:W-:Y:S01]  /*11080*/  @P0 IMAD.MOV.U32 R43, RZ, RZ, R98 ;  /* 0x000000ffff2b0224 */ /* 0x008fe200078e0062 */
[----:B--2---:R-:W-:-:S06]  /*11090*/  PRMT R46, RZ, 0x7610, R46 ;  /* 0x00007610ff2e7816 */ /* 0x004fcc000000002e */
[----:B------:R0:W2:Y:S01]  /*110a0*/  @P0 LDG.E.U16 R46, desc[UR20][R42.64] ;  /* 0x000000142a2e0981 */ /* 0x0000a2000c1e1500 */
[----:B----4-:R-:W-:Y:S01]  /*110b0*/  PRMT R45, RZ, 0x7610, R45 ;  /* 0x00007610ff2d7816 */ /* 0x010fe2000000002d */
[----:B0-----:R-:W-:Y:S02]  /*110c0*/  @P0 IMAD.MOV.U32 R42, RZ, RZ, R75 ;  /* 0x000000ffff2a0224 */ /* 0x001fe400078e004b */
[----:B------:R-:W-:Y:S01]  /*110d0*/  @P0 IMAD.MOV.U32 R43, RZ, RZ, R71 ;  /* 0x000000ffff2b0224 */ /* 0x000fe200078e0047 */
[----:B------:R-:W3:Y:S04]  /*110e0*/  LDL.LU R75, [R1+0x678] ;  /* 0x00067800014b7983 */ /* 0x000ee80000300800 */
[----:B------:R0:W4:Y:S02]  /*110f0*/  @P0 LDG.E.U16 R45, desc[UR20][R42.64] ;  /* 0x000000142a2d0981 */ /* 0x000124000c1e1500 */
[----:B0-----:R-:W-:-:S02]  /*11100*/  @P0 IMAD.MOV.U32 R43, RZ, RZ, R41 ;  /* 0x000000ffff2b0224 */ /* 0x001fc400078e0029 */
[----:B------:R-:W2:Y:S01]  /*11110*/  LDL.LU R41, [R1+0x674] ;  /* 0x0006740001297983 */ /* 0x000ea20000300800 */
[----:B------:R-:W-:Y:S01]  /*11120*/  PRMT R44, RZ, 0x7610, R44 ;  /* 0x00007610ff2c7816 */ /* 0x000fe2000000002c */
[----:B------:R-:W-:Y:S02]  /*11130*/  @P0 IMAD.MOV.U32 R42, RZ, RZ, R74 ;  /* 0x000000ffff2a0224 */ /* 0x000fe400078e004a */
[----:B------:R-:W-:Y:S01]  /*11140*/  @P0 IMAD.MOV.U32 R71, RZ, RZ, R70 ;  /* 0x000000ffff470224 */ /* 0x000fe200078e0046 */
[----:B------:R-:W3:Y:S01]  /*11150*/  LDL.LU R74, [R1+0x670] ;  /* 0x00067000014a7983 */ /* 0x000ee20000300800 */
[----:B------:R-:W-:-:S03]  /*11160*/  @P0 IMAD.MOV.U32 R70, RZ, RZ, R73 ;  /* 0x000000ffff460224 */ /* 0x000fc600078e0049 */
[----:B------:R0:W3:Y:S04]  /*11170*/  @P0 LDG.E.U16 R44, desc[UR20][R42.64] ;  /* 0x000000142a2c0981 */ /* 0x0000e8000c1e1500 */
[----:B------:R-:W3:Y:S01]  /*11180*/  LDL.LU R73, [R1+0x66c] ;  /* 0x00066c0001497983 */ /* 0x000ee20000300800 */
[----:B0-----:R-:W-:Y:S02]  /*11190*/  PRMT R43, RZ, 0x7610, R43 ;  /* 0x00007610ff2b7816 */ /* 0x001fe4000000002b */
[----:B------:R-:W-:-:S04]  /*111a0*/  PRMT R42, RZ, 0x7610, R42 ;  /* 0x00007610ff2a7816 */ /* 0x000fc8000000002a */
[----:B------:R0:W3:Y:S02]  /*111b0*/  @P0 LDG.E.U16 R43, desc[UR20][R70.64] ;  /* 0x00000014462b0981 */ /* 0x0000e4000c1e1500 */
[----:B0-----:R-:W-:Y:S02]  /*111c0*/  @P0 IMAD.MOV.U32 R70, RZ, RZ, R72 ;  /* 0x000000ffff460224 */ /* 0x001fe400078e0048 */
[----:B------:R-:W-:Y:S01]  /*111d0*/  @P0 IMAD.MOV.U32 R71, RZ, RZ, R118 ;  /* 0x000000ffff470224 */ /* 0x000fe200078e0076 */
[----:B------:R-:W3:Y:S04]  /*111e0*/  LDL.LU R72, [R1+0x668] ;  /* 0x0006680001487983 */ /* 0x000ee80000300800 */
[----:B------:R0:W3:Y:S02]  /*111f0*/  @P0 LDG.E.U16 R42, desc[UR20][R70.64] ;  /* 0x00000014462a0981 */ /* 0x0000e4000c1e1500 */
[----:B0-----:R-:W-:-:S02]  /*11200*/  @P0 IMAD.MOV.U32 R70, RZ, RZ, R119 ;  /* 0x000000ffff460224 */ /* 0x001fc400078e0077 */
[----:B------:R-:W-:Y:S02]  /*11210*/  @P0 IMAD.MOV.U32 R71, RZ, RZ, R2 ;  /* 0x000000ffff470224 */ /* 0x000fe400078e0002 */
[----:B------:R-:W3:Y:S04]  /*11220*/  LDL.LU R2, [R1+0x664] ;  /* 0x0006640001027983 */ /* 0x000ee80000300800 */
[----:B------:R-:W3:Y:S01]  /*11230*/  LDL.LU R119, [R1+0x660] ;  /* 0x0006600001777983 */ /* 0x000ee20000300800 */
[----:B--2---:R-:W-:-:S06]  /*11240*/  PRMT R41, RZ, 0x7610, R41 ;  /* 0x00007610ff297816 */ /* 0x004fcc0000000029 */
[----:B------:R0:W2:Y:S02]  /*11250*/  @P0 LDG.E.U16 R41, desc[UR20][R70.64] ;  /* 0x0000001446290981 */ /* 0x0000a4000c1e1500 */
[----:B0-----:R-:W-:Y:S02]  /*11260*/  @P0 IMAD.MOV.U32 R71, RZ, RZ, R0 ;  /* 0x000000ffff470224 */ /* 0x001fe400078e0000 */
[----:B------:R-:W2:Y:S04]  /*11270*/  LDL.LU R0, [R1+0x65c] ;  /* 0x00065c0001007983 */ /* 0x000ea80000300800 */
[----:B------:R0:W-:Y:S04]  /*11280*/  STS.U16 [R36+UR9+0x7800], R91 ;  /* 0x0078005b24007988 */ /* 0x0001e80008000409 */
[----:B------:R-:W-:Y:S01]  /*11290*/  STS.U16 [R36+UR9+0x2800], R96 ;  /* 0x0028006024007988 */ /* 0x000fe20008000409 */
[----:B0-----:R-:W-:-:S03]  /*112a0*/  LOP3.LUT R91, R36, 0x20, RZ, 0x3c, !PT ;  /* 0x00000020245b7812 */ /* 0x001fc600078e3cff */
[----:B------:R-:W-:Y:S04]  /*112b0*/  STS.U16 [R36+UR9+0x3000], R109 ;  /* 0x0030006d24007988 */ /* 0x000fe80008000409 */
        /* <DEDUP_REMOVED lines=22> */
[----:B------:R-:W-:Y:S01]  /*11420*/  STS.U16 [R91+UR9+0x2100], R86 ;  /* 0x002100565b007988 */ /* 0x000fe20008000409 */
[----:B------:R-:W-:-:S03]  /*11430*/  PRMT R37, RZ, 0x7610, R37 ;  /* 0x00007610ff257816 */ /* 0x000fc60000000025 */
[----:B------:R-:W-:Y:S01]  /*11440*/  STS.U16 [R91+UR9+0x2500], R111 ;  /* 0x0025006f5b007988 */ /* 0x000fe20008000409 */
[----:B------:R-:W-:-:S03]  /*11450*/  @P0 IMAD.MOV.U32 R70, RZ, RZ, R39 ;  /* 0x000000ffff460224 */ /* 0x000fc600078e0027 */
[----:B------:R-:W-:Y:S04]  /*11460*/  STS.U16 [R91+UR9+0x2900], R85 ;  /* 0x002900555b007988 */ /* 0x000fe80008000409 */
[----:B------:R-:W-:Y:S04]  /*11470*/  STS.U16 [R91+UR9+0x2d00], R110 ;  /* 0x002d006e5b007988 */ /* 0x000fe80008000409 */
[----:B------:R-:W-:Y:S04]  /*11480*/  STS.U16 [R91+UR9+0x3100], R84 ;  /* 0x003100545b007988 */ /* 0x000fe80008000409 */
[----:B------:R-:W-:Y:S04]  /*11490*/  STS.U16 [R91+UR9+0x3500], R108 ;  /* 0x0035006c5b007988 */ /* 0x000fe80008000409 */
[----:B------:R-:W-:Y:S01]  /*114a0*/  STS.U16 [R91+UR9+0x3900], R83 ;  /* 0x003900535b007988 */ /* 0x000fe20008000409 */
[----:B------:R-:W-:-:S03]  /*114b0*/  PRMT R34, RZ, 0x7610, R34 ;  /* 0x00007610ff227816 */ /* 0x000fc60000000022 */
[----:B------:R-:W-:Y:S04]  /*114c0*/  STS.U16 [R91+UR9+0x3d00], R107 ;  /* 0x003d006b5b007988 */ /* 0x000fe80008000409 */
[----:B------:R-:W-:Y:S04]  /*114d0*/  STS.U16 [R91+UR9+0x4100], R82 ;  /* 0x004100525b007988 */ /* 0x000fe80008000409 */
[----:B------:R-:W-:Y:S04]  /*114e0*/  STS.U16 [R91+UR9+0x4500], R105 ;  /* 0x004500695b007988 */ /* 0x000fe80008000409 */
[----:B------:R-:W-:Y:S04]  /*114f0*/  STS.U16 [R91+UR9+0x4900], R81 ;  /* 0x004900515b007988 */ /* 0x000fe80008000409 */
[----:B------:R0:W4:Y:S04]  /*11500*/  @P0 LDG.E.U16 R37, desc[UR20][R70.64] ;  /* 0x0000001446250981 */ /* 0x000128000c1e1500 */
[----:B------:R-:W-:Y:S04]  /*11510*/  STS.U16 [R91+UR9+0x4d00], R104 ;  /* 0x004d00685b007988 */ /* 0x000fe80008000409 */
[----:B------:R-:W-:Y:S01]  /*11520*/  STS.U16 [R91+UR9+0x5100], R80 ;  /* 0x005100505b007988 */ /* 0x000fe20008000409 */
[----:B0-----:R-:W-:-:S02]  /*11530*/  @P0 IMAD.MOV.U32 R70, RZ, RZ, R3 ;  /* 0x000000ffff460224 */ /* 0x001fc400078e0003 */
[----:B------:R-:W-:Y:S01]  /*11540*/  @P0 IMAD.MOV.U32 R71, RZ, RZ, R38 ;  /* 0x000000ffff470224 */ /* 0x000fe200078e0026 */
[----:B------:R-:W-:Y:S04]  /*11550*/  STS.U16 [R91+UR9+0x5500], R102 ;  /* 0x005500665b007988 */ /* 0x000fe80008000409 */
[----:B------:R-:W-:Y:S04]  /*11560*/  STS.U16 [R91+UR9+0x5900], R79 ;  /* 0x0059004f5b007988 */ /* 0x000fe80008000409 */
[----:B------:R-:W-:Y:S04]  /*11570*/  STS.U16 [R91+UR9+0x5d00], R101 ;  /* 0x005d00655b007988 */ /* 0x000fe80008000409 */
[----:B------:R-:W4:Y:S04]  /*11580*/  LDL.LU R39, [R1+0x658] ;  /* 0x0006580001277983 */ /* 0x000f280000300800 */
[----:B------:R-:W-:Y:S04]  /*11590*/  STS.U16 [R91+UR9+0x6100], R78 ;  /* 0x0061004e5b007988 */ /* 0x000fe80008000409 */
[----:B------:R-:W5:Y:S04]  /*115a0*/  LDL.LU R38, [R1+0x654] ;  /* 0x0006540001267983 */ /* 0x000f680000300800 */
[----:B------:R3:W4:Y:S04]  /*115b0*/  @P0 LDG.E.U16 R34, desc[UR20][R70.64] ;  /* 0x0000001446220981 */ /* 0x000728000c1e1500 */
[----:B------:R-:W-:Y:S04]  /*115c0*/  STS.U16 [R91+UR9+0x6500], R77 ;  /* 0x0065004d5b007988 */ /* 0x000fe80008000409 */
[----:B------:R0:W5:Y:S01]  /*115d0*/  LDL.LU R3, [R1+0x650] ;  /* 0x0006500001037983 */ /* 0x0001620000300800 */
[----:B---3--:R-:W-:-:S03]  /*115e0*/  @P0 IMAD.MOV.U32 R71, RZ, RZ, R2 ;  /* 0x000000ffff470224 */ /* 0x008fc600078e0002 */
[----:B------:R-:W-:Y:S04]  /*115f0*/  STS.U16 [R91+UR9+0x6900], R76 ;  /* 0x0069004c5b007988 */ /* 0x000fe80008000409 */
[----:B------:R0:W5:Y:S04]  /*11600*/  LDL.LU R2, [R1+0x64c] ;  /* 0x00064c0001027983 */ /* 0x0001680000300800 */
[----:B------:R-:W-:Y:S04]  /*11610*/  STS.U16 [R91+UR9+0x6d00], R75 ;  /* 0x006d004b5b007988 */ /* 0x000fe80008000409 */
[----:B------:R-:W-:Y:S04]  /*11620*/  STS.U16 [R91+UR9+0x7100], R74 ;  /* 0x0071004a5b007988 */ /* 0x000fe80008000409 */
[----:B------:R1:W-:Y:S04]  /*11630*/  STS.U16 [R91+UR9+0x7500], R73 ;  /* 0x007500495b007988 */ /* 0x0003e80008000409 */
[----:B------:R-:W-:Y:S01]  /*11640*/  STS.U16 [R91+UR9+0x7900], R72 ;  /* 0x007900485b007988 */ /* 0x000fe20008000409 */
[----:B-1----:R-:W-:-:S03]  /*11650*/  LOP3.LUT R73, R36, 0x40, RZ, 0x3c, !PT ;  /* 0x0000004024497812 */ /* 0x002fc600078e3cff */
[----:B------:R-:W-:Y:S04]  /*11660*/  STS.U16 [R91+UR9+0x7d00], R119 ;  /* 0x007d00775b007988 */ /* 0x000fe80008000409 */
[----:B------:R1:W-:Y:S02]  /*11670*/  STS.U16 [R73+UR9+0x200], R4 ;  /* 0x0002000449007988 */ /* 0x0003e40008000409 */
[----:B-1----:R-:W-:Y:S01]  /*11680*/  PRMT R4, RZ, 0x7610, R4 ;  /* 0x00007610ff047816 */ /* 0x002fe20000000004 */
[----:B--2---:R-:W-:Y:S02]  /*11690*/  @P0 IMAD.MOV.U32 R70, RZ, RZ, R0 ;  /* 0x000000ffff460224 */ /* 0x004fe400078e0000 */
[----:B------:R0:W5:Y:S04]  /*116a0*/  LDL.LU R0, [R1+0x648] ;  /* 0x0006480001007983 */ /* 0x0001680000300800 */
[----:B------:R-:W2:Y:S04]  /*116b0*/  LDL R118, [R1+0x640] ;  /* 0x0006400001767983 */ /* 0x000ea80000100800 */
[----:B------:R-:W3:Y:S04]  /*116c0*/  @P0 LDG.E.U16 R4, desc[UR20][R70.64] ;  /* 0x0000001446040981 */ /* 0x000ee8000c1e1500 */
        /* <DEDUP_REMOVED lines=23> */
[----:B------:R-:W-:-:S03]  /*11840*/  LOP3.LUT R72, R36, 0x60, RZ, 0x3c, !PT ;  /* 0x0000006024487812 */ /* 0x000fc600078e3cff */
[----:B------:R-:W-:Y:S04]  /*11850*/  STS.U16 [R73+UR9+0x6200], R9 ;  /* 0x0062000949007988 */ /* 0x000fe80008000409 */
[----:B------:R-:W-:Y:S04]  /*11860*/  STS.U16 [R73+UR9+0x6600], R8 ;  /* 0x0066000849007988 */ /* 0x000fe80008000409 */
[----:B------:R-:W-:Y:S04]  /*11870*/  STS.U16 [R73+UR9+0x6a00], R7 ;  /* 0x006a000749007988 */ /* 0x000fe80008000409 */
[----:B------:R-:W-:Y:S04]  /*11880*/  STS.U16 [R73+UR9+0x6e00], R6 ;  /* 0x006e000649007988 */ /* 0x000fe80008000409 */
[----:B------:R2:W-:Y:S04]  /*11890*/  STS.U16 [R73+UR9+0x7200], R5 ;  /* 0x0072000549007988 */ /* 0x0005e80008000409 */
        /* <DEDUP_REMOVED lines=27> */
[----:B----4-:R0:W-:Y:S04]  /*11a50*/  STS.U16 [R72+UR9+0x6300], R45 ;  /* 0x0063002d48007988 */ /* 0x0101e80008000409 */
[----:B------:R0:W-:Y:S04]  /*11a60*/  STS.U16 [R72+UR9+0x6700], R44 ;  /* 0x0067002c48007988 */ /* 0x0001e80008000409 */
[----:B------:R0:W-:Y:S04]  /*11a70*/  STS.U16 [R72+UR9+0x6b00], R43 ;  /* 0x006b002b48007988 */ /* 0x0001e80008000409 */
[----:B------:R0:W-:Y:S04]  /*11a80*/  STS.U16 [R72+UR9+0x6f00], R42 ;  /* 0x006f002a48007988 */ /* 0x0001e80008000409 */
[----:B------:R0:W-:Y:S04]  /*11a90*/  STS.U16 [R72+UR9+0x7300], R41 ;  /* 0x0073002948007988 */ /* 0x0001e80008000409 */
[----:B------:R0:W-:Y:S04]  /*11aa0*/  STS.U16 [R72+UR9+0x7700], R37 ;  /* 0x0077002548007988 */ /* 0x0001e80008000409 */
[----:B------:R0:W-:Y:S01]  /*11ab0*/  STS.U16 [R72+UR9+0x7b00], R34 ;  /* 0x007b002248007988 */ /* 0x0001e20008000409 */
[----:B------:R-:W-:-:S04]  /*11ac0*/  UIADD3 UR4, UPT, UPT, UR9, 0x8000, URZ ;  /* 0x0000800009047890 */ /* 0x000fc8000fffe0ff */
[----:B------:R-:W-:-:S04]  /*11ad0*/  USHF.R.U32.HI UR4, URZ, 0x4, UR4 ;  /* 0x00000004ff047899 */ /* 0x000fc80008011604 */
[----:B------:R-:W-:-:S04]  /*11ae0*/  USGXT.U32 UR18, UR4, 0xe ;  /* 0x0000000e0412789a */ /* 0x000fc80008000000 */
[----:B------:R-:W-:Y:S01]  /*11af0*/  UIADD3 UR14, UP1, UPT, UR18, 0x2, URZ ;  /* 0x00000002120e7890 */ /* 0x000fe2000ff3e0ff */
[----:B--2---:R-:W-:-:S04]  /*11b00*/  SHF.R.S32.HI R5, RZ, 0x1f, R118 ;  /* 0x0000001fff057819 */ /* 0x004fc80000011476 */
[----:B------:R-:W-:-:S04]  /*11b10*/  LEA.HI R5, R5, R118, RZ, 0x6 ;  /* 0x0000007605057211 */ /* 0x000fc800078f30ff */
[----:B------:R-:W-:Y:S01]  /*11b20*/  SHF.R.S32.HI R5, RZ, 0x6, R5 ;  /* 0x00000006ff057819 */ /* 0x000fe20000011405 */
[----:B---3--:R0:W-:Y:S03]  /*11b30*/  STS.U16 [R72+UR9+0x7f00], R4 ;  /* 0x007f000448007988 */ /* 0x0081e60008000409 */
[----:B------:R-:W-:Y:S01]  /*11b40*/  VIMNMX R5, PT, PT, R5, 0x1, !PT ;  /* 0x0000000105057848 */ /* 0x000fe20007fe0100 */
[----:B------:R1:W-:Y:S06]  /*11b50*/  MEMBAR.ALL.CTA ;  /* 0x0000000000007992 */ /* 0x0003ec0000008000 */
[----:B-1----:R-:W1:Y:S01]  /*11b60*/  FENCE.VIEW.ASYNC.S ;  /* 0x00000000000073c6 */ /* 0x002e620000000000 */
[----:B------:R-:W-:-:S05]  /*11b70*/  VIADD R5, R5, 0xffffffff ;  /* 0xffffffff05057836 */ /* 0x000fca0000000000 */
[----:B------:R0:W-:Y:S01]  /*11b80*/  STL [R1+0x63c], R5 ;  /* 0x00063c0501007387 */ /* 0x0001e20000100800 */
[----:B-1----:R-:W-:Y:S01]  /*11b90*/  BAR.SYNC.DEFER_BLOCKING 0x0 ;  /* 0x0000000000007b1d */ /* 0x002fe20000010000 */
[----:B------:R-:W-:Y:S01]  /*11ba0*/  ISETP.LT.OR P0, PT, R118, 0x40, P5 ;  /* 0x000000407600780c */ /* 0x000fe20002f01670 */
[----:B------:R-:W-:-:S04]  /*11bb0*/  UIADD3 UR11, UPT, UPT, UR8, 0x100, URZ ;  /* 0x00000100080b7890 */ /* 0x000fc8000fffe0ff */
[----:B------:R-:W-:Y:S02]  /*11bc0*/  UMOV UR4, URZ ;  /* 0x000000ff00047c82 */ /* 0x000fe40008000000 */
[----:B------:R-:W-:Y:S01]  /*11bd0*/  UIADD3.X UR15, UPT, UPT, UR4, 0x40004040, URZ, UP1, !UPT ;  /* 0x40004040040f7890 */ /* 0x000fe20008ffe4ff */
[----:B------:R-:W-:Y:S01]  /*11be0*/  ISETP.NE.U32.AND P1, PT, R5, RZ, PT ;  /* 0x000000ff0500720c */ /* 0x000fe20003f25070 */
[----:B------:R-:W-:-:S04]  /*11bf0*/  IMAD.SHL.U32 R39, R39, 0x40, RZ ;  /* 0x0000004027277824 */ /* 0x000fc800078e00ff */
[----:B0-----:R-:W-:Y:S08]  /*11c00*/  @P0 BRA `(.L_x_7) ;  /* 0x0000000000700947 */ /* 0x001ff00003800000 */
[----:B------:R-:W-:Y:S01]  /*11c10*/  USHF.R.U32.HI UR12, URZ, 0x4, UR9 ;  /* 0x00000004ff0c7899 */ /* 0x000fe20008011609 */
[----:B------:R-:W-:Y:S01]  /*11c20*/  UMOV UR4, URZ ;  /* 0x000000ff00047c82 */ /* 0x000fe20008000000 */
[----:B------:R-:W-:Y:S02]  /*11c30*/  UIADD3 UR7, UPT, UPT, UR8, 0x108, URZ ;  /* 0x0000010808077890 */ /* 0x000fe4000fffe0ff */
[----:B------:R-:W-:Y:S02]  /*11c40*/  USGXT.U32 UR12, UR12, 0xe ;  /* 0x0000000e0c0c789a */ /* 0x000fe40008000000 */
[----:B------:R-:W-:Y:S02]  /*11c50*/  UIADD3 UR19, UPT, UPT, UR8, 0x110, URZ ;  /* 0x0000011008137890 */ /* 0x000fe4000fffe0ff */
[----:B------:R-:W-:Y:S02]  /*11c60*/  UIADD3 UR26, UP1, UPT, UR12, 0x2, URZ ;  /* 0x000000020c1a7890 */ /* 0x000fe4000ff3e0ff */
[----:B------:R-:W-:-:S02]  /*11c70*/  UIADD3 UR24, UPT, UPT, UR8, 0x118, URZ ;  /* 0x0000011808187890 */ /* 0x000fc4000fffe0ff */
[----:B------:R-:W-:Y:S01]  /*11c80*/  UIADD3.X UR27, UPT, UPT, UR4, 0x40004040, URZ, UP1, !UPT ;  /* 0x40004040041b7890 */ /* 0x000fe20008ffe4ff */
[----:B------:R-:W-:Y:S01]  /*11c90*/  UMOV UR28, 0x0 ;  /* 0x00000000001c7882 */ /* 0x000fe20000000000 */
[----:B------:R-:W-:Y:S02]  /*11ca0*/  UMOV UR29, 0x8400010 ;  /* 0x08400010001d7882 */ /* 0x000fe40000000000 */
[----:B------:R-:W-:Y:S02]  /*11cb0*/  UIADD3.64 UR16, UPT, UPT, UR26, 0x2, URZ ;  /* 0x000000021a107897 */ /* 0x000fe4000fffe0ff */
[----:B------:R-:W-:Y:S01]  /*11cc0*/  UIADD3.64 UR22, UPT, UPT, UR26, 0x4, URZ ;  /* 0x000000041a167897 */ /* 0x000fe2000fffe0ff */
[----:B------:R-:W-:Y:S01]  /*11cd0*/  UMOV UR13, 0x40004040 ;  /* 0x40004040000d7882 */ /* 0x000fe20000000000 */
[----:B------:R-:W-:Y:S01]  /*11ce0*/  UMOV UR30, 0x0 ;  /* 0x00000000001e7882 */ /* 0x000fe20000000000 */
[----:B------:R-:W-:Y:S01]  /*11cf0*/  UMOV UR31, 0x8400010 ;  /* 0x08400010001f7882 */ /* 0x000fe20000000000 */
[----:B------:R-:W-:Y:S01]  /*11d00*/  UMOV UR32, 0x0 ;  /* 0x0000000000207882 */ /* 0x000fe20000000000 */
[----:B------:R-:W-:Y:S01]  /*11d10*/  UMOV UR33, 0x8400010 ;  /* 0x0840001000217882 */ /* 0x000fe20000000000 */
[----:B------:R-:W-:Y:S01]  /*11d20*/  UMOV UR4, UR6 ;  /* 0x0000000600047c82 */ /* 0x000fe20008000000 */
[----:B------:R-:W-:Y:S01]  /*11d30*/  UMOV UR5, URZ ;  /* 0x000000ff00057c82 */ /* 0x000fe20008000000 */
[----:B------:R0:W-:Y:S01]  /*11d40*/  UTCHMMA tmem[UR11], gdesc[UR12], tmem[UR8], tmem[UR28], idesc[UR29], !UPT ;  /* 0x00ff1c0c0b0079ea */ /* 0x0001e2000f800008 */
[----:B------:R-:W-:Y:S01]  /*11d50*/  UMOV UR34, 0x0 ;  /* 0x0000000000227882 */ /* 0x000fe20000000000 */
[----:B------:R-:W-:Y:S01]  /*11d60*/  UMOV UR35, 0x8400010 ;  /* 0x0840001000237882 */ /* 0x000fe20000000000 */
[----:B------:R0:W-:Y:S01]  /*11d70*/  UTCHMMA tmem[UR7], gdesc[UR26], tmem[UR8], tmem[UR30], idesc[UR31], UPT ;  /* 0x00ff1e1a070079ea */ /* 0x0001e2000b800008 */
[----:B------:R-:W-:Y:S01]  /*11d80*/  UMOV UR4, UR4 ;  /* 0x0000000400047c82 */ /* 0x000fe20008000000 */
[----:B------:R0:W-:Y:S01]  /*11d90*/  UTCHMMA tmem[UR19], gdesc[UR16], tmem[UR8], tmem[UR32], idesc[UR33], UPT ;  /* 0x00ff2010130079ea */ /* 0x0001e2000b800008 */
[----:B------:R0:W-:Y:S01]  /*11da0*/  UTCHMMA tmem[UR24], gdesc[UR22], tmem[UR8], tmem[UR34], idesc[UR35], UPT ;  /* 0x00ff2216180079ea */ /* 0x0001e2000b800008 */
[----:B------:R0:W-:Y:S01]  /*11db0*/  UTCBAR [UR4], URZ ;  /* 0x000000ff040073e9 */ /* 0x0001e200080000ff */
[----:B------:R-:W-:Y:S01]  /*11dc0*/  NOP ;  /* 0x0000000000007918 */ /* 0x000fe20000000000 */
.L_x_7:
[----:B0-----:R-:W-:Y:S01]  /*11dd0*/  UMOV UR4, URZ ;  /* 0x000000ff00047c82 */ /* 0x001fe20008000000 */
[----:B-----5:R-:W-:Y:S02]  /*11de0*/  IMAD.SHL.U32 R41, R38, 0x40, RZ ;  /* 0x0000004026297824 */ /* 0x020fe400078e00ff */
[----:B------:R-:W-:Y:S01]  /*11df0*/  IMAD.MOV.U32 R37, RZ, RZ, RZ ;  /* 0x000000ffff257224 */ /* 0x000fe200078e00ff */
[----:B------:R-:W-:Y:S06]  /*11e00*/  @!P1 BRA `(.L_x_8) ;  /* 0x0000008c00889947 */ /* 0x000fec0003800000 */
[----:B------:R-:W-:Y:S01]  /*11e10*/  SHF.R.S32.HI R38, RZ, 0x1f, R39 ;  /* 0x0000001fff267819 */ /* 0x000fe20000011427 */
[----:B------:R-:W-:Y:S01]  /*11e20*/  UIADD3.64 UR22, UPT, UPT, UR14, 0x2, URZ ;  /* 0x000000020e167897 */ /* 0x000fe2000fffe0ff */
[----:B------:R-:W-:Y:S01]  /*11e30*/  SHF.R.S32.HI R40, RZ, 0x1f, R41 ;  /* 0x0000001fff287819 */ /* 0x000fe20000011429 */
[----:B------:R-:W-:Y:S01]  /*11e40*/  UIADD3.64 UR24, UPT, UPT, UR14, 0x4, URZ ;  /* 0x000000040e187897 */ /* 0x000fe2000fffe0ff */
[C---:B------:R-:W-:Y:S01]  /*11e50*/  SHF.L.U64.HI R38, R39.reuse, 0x1, R38 ;  /* 0x0000000127267819 */ /* 0x040fe20000010226 */
[----:B------:R-:W-:Y:S01]  /*11e60*/  IMAD.SHL.U32 R39, R39, 0x2, RZ ;  /* 0x0000000227277824 */ /* 0x000fe200078e00ff */
[C---:B------:R-:W-:Y:S01]  /*11e70*/  SHF.L.U64.HI R40, R41.reuse, 0x1, R40 ;  /* 0x0000000129287819 */ /* 0x040fe20000010228 */
[----:B------:R-:W-:Y:S01]  /*11e80*/  IMAD.SHL.U32 R41, R41, 0x2, RZ ;  /* 0x0000000229297824 */ /* 0x000fe200078e00ff */
[----:B------:R-:W-:Y:S01]  /*11e90*/  UMOV UR19, 0x1 ;  /* 0x0000000100137882 */ /* 0x000fe20000000000 */
[----:B------:R-:W-:-:S06]  /*11ea0*/  UMOV UR5, URZ ;  /* 0x000000ff00057c82 */ /* 0x000fcc0008000000 */
.L_x_11:
[----:B------:R-:W2:Y:S01]  /*11eb0*/  LDL.LU R85, [R1+0x438] ;  /* 0x0004380001557983 */ /* 0x000ea20000300800 */
[----:B------:R-:W0:Y:S03]  /*11ec0*/  LDC R64, c[0x0][0x3a0] ;  /* 0x0000e800ff407b82 */ /* 0x000e260000000800 */
[----:B------:R-:W3:Y:S04]  /*11ed0*/  LDL.LU R77, [R1+0x43c] ;  /* 0x00043c00014d7983 */ /* 0x000ee80000300800 */
[----:B------:R-:W4:Y:S04]  /*11ee0*/  LDL.LU R84, [R1+0x440] ;  /* 0x0004400001547983 */ /* 0x000f280000300800 */
[----:B------:R-:W4:Y:S04]  /*11ef0*/  LDL.LU R78, [R1+0x444] ;  /* 0x00044400014e7983 */ /* 0x000f280000300800 */
[----:B------:R-:W4:Y:S04]  /*11f00*/  LDL.LU R83, [R1+0x448] ;  /* 0x0004480001537983 */ /* 0x000f280000300800 */
[----:B------:R-:W4:Y:S04]  /*11f10*/  LDL.LU R79, [R1+0x44c] ;  /* 0x00044c00014f7983 */ /* 0x000f280000300800 */
[----:B------:R-:W4:Y:S04]  /*11f20*/  LDL.LU R86, [R1+0x450] ;  /* 0x0004500001567983 */ /* 0x000f280000300800 */
[----:B------:R-:W4:Y:S04]  /*11f30*/  LDL.LU R80, [R1+0x454] ;  /* 0x0004540001507983 */ /* 0x000f280000300800 */
[----:B------:R-:W4:Y:S04]  /*11f40*/  LDL.LU R87, [R1+0x458] ;  /* 0x0004580001577983 */ /* 0x000f280000300800 */
[----:B------:R-:W4:Y:S04]  /*11f50*/  LDL.LU R82, [R1+0x45c] ;  /* 0x00045c0001527983 */ /* 0x000f280000300800 */
[----:B------:R-:W4:Y:S01]  /*11f60*/  LDL.LU R81, [R1+0x464] ;  /* 0x0004640001517983 */ /* 0x000f220000300800 */
[----:B------:R-:W-:Y:S01]  /*11f70*/  VIADD R37, R37, 0x1 ;  /* 0x0000000125257836 */ /* 0x000fe20000000000 */
[----:B------:R-:W-:-:S02]  /*11f80*/  IADD3 R0, P4, PT, R0, R41, RZ ;  /* 0x0000002900007210 */ /* 0x000fc40007f9e0ff */
[----:B------:R-:W-:Y:S01]  /*11f90*/  PRMT R65, RZ, 0x7610, R65 ;  /* 0x00007610ff417816 */ /* 0x000fe20000000041 */
[----:B0-----:R-:W-:Y:S01]  /*11fa0*/  IMAD R64, R37, -0x40, R64 ;  /* 0xffffffc025407824 */ /* 0x001fe200078e0240 */
[----:B------:R-:W-:Y:S01]  /*11fb0*/  PRMT R66, RZ, 0x7610, R66 ;  /* 0x00007610ff427816 */ /* 0x000fe20000000042 */
[----:B------:R-:W-:-:S03]  /*11fc0*/  IMAD.X R3, R3, 0x1, R40, P4 ;  /* 0x0000000103037824 */ /* 0x000fc600020e0628 */
[C---:B------:R-:W-:Y:S02]  /*11fd0*/  ISETP.GT.AND P3, PT, R64.reuse, RZ, PT ;  /* 0x000000ff4000720c */ /* 0x040fe40003f64270 */
[----:B------:R-:W-:-:S11]  /*11fe0*/  ISETP.GT.AND P0, PT, R64, 0x1, PT ;  /* 0x000000014000780c */ /* 0x000fd60003f04270 */
[----:B------:R-:W-:Y:S02]  /*11ff0*/  @P3 IMAD.MOV.U32 R4, RZ, RZ, R0 ;  /* 0x000000ffff043224 */ /* 0x000fe400078e0000 */
[----:B------:R-:W-:-:S05]  /*12000*/  @P3 IMAD.MOV.U32 R5, RZ, RZ, R3 ;  /* 0x000000ffff053224 */ /* 0x000fca00078e0003 */
[----:B------:R0:W4:Y:S01]  /*12010*/  @P3 LDG.E.U16 R65, desc[UR20][R4.64] ;  /* 0x0000001404413981 */ /* 0x000122000c1e1500 */
[----:B------:R-:W-:Y:S02]  /*12020*/  ISETP.GT.AND P3, PT, R64, 0x3, PT ;  /* 0x000000034000780c */ /* 0x000fe40003f64270 */
[----:B------:R-:W-:Y:S02]  /*12030*/  PRMT R62, RZ, 0x7610, R62 ;  /* 0x00007610ff3e7816 */ /* 0x000fe4000000003e */
[----:B------:R-:W-:Y:S02]  /*12040*/  PRMT R63, RZ, 0x7610, R63 ;  /* 0x00007610ff3f7816 */ /* 0x000fe4000000003f */
[----:B------:R-:W-:Y:S02]  /*12050*/  PRMT R6, RZ, 0x7610, R6 ;  /* 0x00007610ff067816 */ /* 0x000fe40000000006 */
[----:B---3--:R-:W-:-:S05]  /*12060*/  IADD3 R77, P1, PT, R77, R41, RZ ;  /* 0x000000294d4d7210 */ /* 0x008fca0007f3e0ff */
[--C-:B--2---:R-:W-:Y:S01]  /*12070*/  IMAD.X R85, R85, 0x1, R40.reuse, P1 ;  /* 0x0000000155557824 */ /* 0x104fe200008e0628 */
[----:B------:R-:W-:Y:S01]  /*12080*/  ISETP.GT.AND P1, PT, R64, 0x2, PT ;  /* 0x000000024000780c */ /* 0x000fe20003f24270 */
[----:B0-----:R-:W-:Y:S01]  /*12090*/  @P0 IMAD.MOV.U32 R4, RZ, RZ, R77 ;  /* 0x000000ffff040224 */ /* 0x001fe200078e004d */
[----:B----4-:R-:W-:Y:S01]  /*120a0*/  IADD3 R78, P4, PT, R78, R41, RZ ;  /* 0x000000294e4e7210 */ /* 0x010fe20007f9e0ff */
[----:B------:R-:W-:Y:S01]  /*120b0*/  @P0 IMAD.MOV.U32 R5, RZ, RZ, R85 ;  /* 0x000000ffff050224 */ /* 0x000fe200078e0055 */
[----:B------:R-:W-:Y:S04]  /*120c0*/  STL [R1+0x43c], R77 ;  /* 0x00043c4d01007387 */ /* 0x000fe80000100800 */
[----:B------:R0:W-:Y:S01]  /*120d0*/  STL [R1+0x438], R85 ;  /* 0x0004385501007387 */ /* 0x0001e20000100800 */
[----:B------:R-:W-:-:S03]  /*120e0*/  IMAD.X R84, R84, 0x1, R40, P4 ;  /* 0x0000000154547824 */ /* 0x000fc600020e0628 */
[----:B------:R1:W2:Y:S01]  /*120f0*/  @P0 LDG.E.U16 R66, desc[UR20][R4.64] ;  /* 0x0000001404420981 */ /* 0x0002a2000c1e1500 */
[----:B------:R-:W-:-:S03]  /*12100*/  IADD3 R79, P0, PT, R79, R41, RZ ;  /* 0x000000294f4f7210 */ /* 0x000fc60007f1e0ff */
[----:B0-----:R-:W3:Y:S04]  /*12110*/  LDL.LU R85, [R1+0x460] ;  /* 0x0004600001557983 */ /* 0x001ee80000300800 */
[----:B------:R-:W-:Y:S04]  /*12120*/  STL [R1+0x444], R78 ;  /* 0x0004444e01007387 */ /* 0x000fe80000100800 */
[----:B------:R-:W4:Y:S01]  /*12130*/  LDL.LU R77, [R1+0x46c] ;  /* 0x00046c00014d7983 */ /* 0x000f220000300800 */
[----:B------:R-:W-:Y:S02]  /*12140*/  IMAD.X R83, R83, 0x1, R40, P0 ;  /* 0x0000000153537824 */ /* 0x000fe400000e0628 */
[----:B-1----:R-:W-:Y:S01]  /*12150*/  @P1 IMAD.MOV.U32 R5, RZ, RZ, R84 ;  /* 0x000000ffff051224 */ /* 0x002fe200078e0054 */
[----:B------:R-:W-:Y:S04]  /*12160*/  STL [R1+0x44c], R79 ;  /* 0x00044c4f01007387 */ /* 0x000fe80000100800 */
[----:B------:R0:W-:Y:S01]  /*12170*/  STL [R1+0x440], R84 ;  /* 0x0004405401007387 */ /* 0x0001e20000100800 */
[----:B------:R-:W-:Y:S01]  /*12180*/  @P1 IMAD.MOV.U32 R4, RZ, RZ, R78 ;  /* 0x000000ffff041224 */ /* 0x000fe200078e004e */
[----:B------:R-:W-:-:S04]  /*12190*/  ISETP.GT.AND P0, PT, R64, 0x4, PT ;  /* 0x000000044000780c */ /* 0x000fc80003f04270 */
[----:B------:R1:W5:Y:S04]  /*121a0*/  @P1 LDG.E.U16 R62, desc[UR20][R4.64] ;  /* 0x00000014043e1981 */ /* 0x000368000c1e1500 */
[----:B0-----:R-:W2:Y:S04]  /*121b0*/  LDL.LU R84, [R1+0x468] ;  /* 0x0004680001547983 */ /* 0x001ea80000300800 */
[----:B------:R0:W-:Y:S04]  /*121c0*/  STL [R1+0x448], R83 ;  /* 0x0004485301007387 */ /* 0x0001e80000100800 */
[----:B------:R-:W2:Y:S01]  /*121d0*/  LDL.LU R78, [R1+0x474] ;  /* 0x00047400014e7983 */ /* 0x000ea20000300800 */
[----:B-1----:R-:W-:-:S02]  /*121e0*/  @P3 IMAD.MOV.U32 R4, RZ, RZ, R79 ;  /* 0x000000ffff043224 */ /* 0x002fc400078e004f */
[----:B------:R-:W-:Y:S01]  /*121f0*/  @P3 IMAD.MOV.U32 R5, RZ, RZ, R83 ;  /* 0x000000ffff053224 */ /* 0x000fe200078e0053 */
[----:B------:R-:W-:Y:S01]  /*12200*/  IADD3 R80, P4, PT, R80, R41, RZ ;  /* 0x0000002950507210 */ /* 0x000fe20007f9e0ff */
[----:B0-----:R-:W2:Y:S01]  /*12210*/  LDL.LU R83, [R1+0x470] ;  /* 0x0004700001537983 */ /* 0x001ea20000300800 */
[----:B------:R-:W-:-:S03]  /*12220*/  ISETP.GT.AND P1, PT, R64, 0x5, PT ;  /* 0x000000054000780c */ /* 0x000fc60003f24270 */
[----:B------:R0:W5:Y:S01]  /*12230*/  @P3 LDG.E.U16 R63, desc[UR20][R4.64] ;  /* 0x00000014043f3981 */ /* 0x000162000c1e1500 */
[----:B------:R-:W-:Y:S01]  /*12240*/  IADD3 R82, P3, PT, R82, R41, RZ ;  /* 0x0000002952527210 */ /* 0x000fe20007f7e0ff */
[--C-:B------:R-:W-:Y:S02]  /*12250*/  IMAD.X R86, R86, 0x1, R40.reuse, P4 ;  /* 0x0000000156567824 */ /* 0x100fe400020e0628 */
[----:B------:R-:W-:Y:S04]  /*12260*/  STL [R1+0x454], R80 ;  /* 0x0004545001007387 */ /* 0x000fe80000100800 */
[----:B------:R-:W2:Y:S01]  /*12270*/  LDL.LU R79, [R1+0x47c] ;  /* 0x00047c00014f7983 */ /* 0x000ea20000300800 */
[----:B------:R-:W-:Y:S02]  /*12280*/  IMAD.X R87, R87, 0x1, R40, P3 ;  /* 0x0000000157577824 */ /* 0x000fe400018e0628 */
[----:B0-----:R-:W-:Y:S01]  /*12290*/  @P0 IMAD.MOV.U32 R5, RZ, RZ, R86 ;  /* 0x000000ffff050224 */ /* 0x001fe200078e0056 */
[----:B------:R-:W-:Y:S01]  /*122a0*/  STL [R1+0x45c], R82 ;  /* 0x00045c5201007387 */ /* 0x000fe20000100800 */
[----:B------:R-:W-:-:S03]  /*122b0*/  @P0 IMAD.MOV.U32 R4, RZ, RZ, R80 ;  /* 0x000000ffff040224 */ /* 0x000fc600078e0050 */
[----:B------:R0:W-:Y:S01]  /*122c0*/  STL [R1+0x450], R86 ;  /* 0x0004505601007387 */ /* 0x0001e20000100800 */
[----:B------:R-:W-:-:S03]  /*122d0*/  IADD3 R81, P4, PT, R81, R41, RZ ;  /* 0x0000002951517210 */ /* 0x000fc60007f9e0ff */
[----:B------:R1:W5:Y:S04]  /*122e0*/  @P0 LDG.E.U16 R6, desc[UR20][R4.64] ;  /* 0x0000001404060981 */ /* 0x000368000c1e1500 */
[----:B0-----:R-:W2:Y:S04]  /*122f0*/  LDL.LU R86, [R1+0x478] ;  /* 0x0004780001567983 */ /* 0x001ea80000300800 */
[----:B------:R0:W-:Y:S01]  /*12300*/  STL [R1+0x458], R87 ;  /* 0x0004585701007387 */ /* 0x0001e20000100800 */
[----:B-1----:R-:W-:-:S03]  /*12310*/  @P1 IMAD.MOV.U32 R5, RZ, RZ, R87 ;  /* 0x000000ffff051224 */ /* 0x002fc600078e0057 */
[----:B------:R-:W2:Y:S01]  /*12320*/  LDL.LU R80, [R1+0x484] ;  /* 0x0004840001507983 */ /* 0x000ea20000300800 */
[----:B------:R-:W-:-:S03]  /*12330*/  @P1 IMAD.MOV.U32 R4, RZ, RZ, R82 ;  /* 0x000000ffff041224 */ /* 0x000fc600078e0052 */
[----:B0-----:R-:W2:Y:S04]  /*12340*/  LDL.LU R87, [R1+0x480] ;  /* 0x0004800001577983 */ /* 0x001ea80000300800 */
[----:B------:R-:W-:Y:S04]  /*12350*/  STL [R1+0x464], R81 ;  /* 0x0004645101007387 */ /* 0x000fe80000100800 */
[----:B------:R-:W2:Y:S01]  /*12360*/  LDL.LU R82, [R1+0x48c] ;  /* 0x00048c0001527983 */ /* 0x000ea20000300800 */
[----:B------:R-:W-:Y:S02]  /*12370*/  PRMT R61, RZ, 0x7610, R61 ;  /* 0x00007610ff3d7816 */ /* 0x000fe4000000003d */
[----:B------:R-:W-:-:S02]  /*12380*/  ISETP.GT.AND P3, PT, R64, 0x6, PT ;  /* 0x000000064000780c */ /* 0x000fc40003f64270 */
[----:B------:R-:W-:Y:S02]  /*12390*/  ISETP.GT.AND P0, PT, R64, 0x7, PT ;  /* 0x000000074000780c */ /* 0x000fe40003f04270 */
[----:B------:R0:W5:Y:S01]  /*123a0*/  @P1 LDG.E.U16 R61, desc[UR20][R4.64] ;  /* 0x00000014043d1981 */ /* 0x000162000c1e1500 */
[----:B------:R-:W-:-:S08]  /*123b0*/  PRMT R60, RZ, 0x7610, R60 ;  /* 0x00007610ff3c7816 */ /* 0x000fd0000000003c */
[----:B0-----:R-:W-:Y:S01]  /*123c0*/  @P3 IMAD.MOV.U32 R4, RZ, RZ, R81 ;  /* 0x000000ffff043224 */ /* 0x001fe200078e0051 */
[----:B------:R-:W-:Y:S02]  /*123d0*/  PRMT R7, RZ, 0x7610, R7 ;  /* 0x00007610ff077816 */ /* 0x000fe40000000007 */
[----:B------:R-:W-:Y:S02]  /*123e0*/  PRMT R59, RZ, 0x7610, R59 ;  /* 0x00007610ff3b7816 */ /* 0x000fe4000000003b */
[----:B------:R-:W-:Y:S01]  /*123f0*/  PRMT R8, RZ, 0x7610, R8 ;  /* 0x00007610ff087816 */ /* 0x000fe20000000008 */
[----:B---3--:R-:W-:Y:S01]  /*12400*/  IMAD.X R85, R85, 0x1, R40, P4 ;  /* 0x0000000155557824 */ /* 0x008fe200020e0628 */
[----:B----4-:R-:W-:-:S03]  /*12410*/  IADD3 R77, P1, PT, R77, R41, RZ ;  /* 0x000000294d4d7210 */ /* 0x010fc60007f3e0ff */
[----:B------:R-:W-:Y:S02]  /*12420*/  @P3 IMAD.MOV.U32 R5, RZ, RZ, R85 ;  /* 0x000000ffff053224 */ /* 0x000fe400078e0055 */
[----:B------:R-:W-:Y:S04]  /*12430*/  STL [R1+0x46c], R77 ;  /* 0x00046c4d01007387 */ /* 0x000fe80000100800 */
[----:B------:R0:W-:Y:S04]  /*12440*/  STL [R1+0x460], R85 ;  /* 0x0004605501007387 */ /* 0x0001e80000100800 */
[----:B------:R1:W5:Y:S01]  /*12450*/  @P3 LDG.E.U16 R60, desc[UR20][R4.64] ;  /* 0x00000014043c3981 */ /* 0x000362000c1e1500 */
[----:B--2---:R-:W-:-:S03]  /*12460*/  IMAD.X R84, R84, 0x1, R40, P1 ;  /* 0x0000000154547824 */ /* 0x004fc600008e0628 */
[----:B0-----:R-:W2:Y:S04]  /*12470*/  LDL.LU R85, [R1+0x488] ;  /* 0x0004880001557983 */ /* 0x001ea80000300800 */
[----:B------:R0:W-:Y:S01]  /*12480*/  STL [R1+0x468], R84 ;  /* 0x0004685401007387 */ /* 0x0001e20000100800 */
[----:B------:R-:W-:-:S03]  /*12490*/  IADD3 R78, P4, PT, R78, R41, RZ ;  /* 0x000000294e4e7210 */ /* 0x000fc60007f9e0ff */
[----:B------:R-:W3:Y:S01]  /*124a0*/  LDL.LU R81, [R1+0x494] ;  /* 0x0004940001517983 */ /* 0x000ee20000300800 */
[----:B-1----:R-:W-:Y:S01]  /*124b0*/  @P0 IMAD.MOV.U32 R5, RZ, RZ, R84 ;  /* 0x000000ffff050224 */ /* 0x002fe200078e0054 */
[C---:B------:R-:W-:Y:S01]  /*124c0*/  ISETP.GT.AND P1, PT, R64.reuse, 0x8, PT ;  /* 0x000000084000780c */ /* 0x040fe20003f24270 */
[----:B------:R-:W-:Y:S01]  /*124d0*/  @P0 IMAD.MOV.U32 R4, RZ, RZ, R77 ;  /* 0x000000ffff040224 */ /* 0x000fe200078e004d */
[----:B0-----:R-:W4:Y:S04]  /*124e0*/  LDL.LU R84, [R1+0x490] ;  /* 0x0004900001547983 */ /* 0x001f280000300800 */
[----:B------:R-:W-:Y:S04]  /*124f0*/  STL [R1+0x474], R78 ;  /* 0x0004744e01007387 */ /* 0x000fe80000100800 */
[----:B------:R-:W4:Y:S01]  /*12500*/  LDL.LU R77, [R1+0x49c] ;  /* 0x00049c00014d7983 */ /* 0x000f220000300800 */
[----:B------:R-:W-:Y:S01]  /*12510*/  ISETP.GT.AND P3, PT, R64, 0x9, PT ;  /* 0x000000094000780c */ /* 0x000fe20003f64270 */
[----:B------:R-:W-:-:S02]  /*12520*/  IMAD.X R83, R83, 0x1, R40, P4 ;  /* 0x0000000153537824 */ /* 0x000fc400020e0628 */
[----:B------:R0:W5:Y:S01]  /*12530*/  @P0 LDG.E.U16 R7, desc[UR20][R4.64] ;  /* 0x0000001404070981 */ /* 0x000162000c1e1500 */
[----:B------:R-:W-:-:S05]  /*12540*/  IADD3 R79, P0, PT, R79, R41, RZ ;  /* 0x000000294f4f7210 */ /* 0x000fca0007f1e0ff */
[----:B------:R-:W-:Y:S01]  /*12550*/  STL [R1+0x47c], R79 ;  /* 0x00047c4f01007387 */ /* 0x000fe20000100800 */
[----:B0-----:R-:W-:Y:S02]  /*12560*/  @P1 IMAD.MOV.U32 R4, RZ, RZ, R78 ;  /* 0x000000ffff041224 */ /* 0x001fe400078e004e */
[----:B------:R-:W-:Y:S01]  /*12570*/  @P1 IMAD.MOV.U32 R5, RZ, RZ, R83 ;  /* 0x000000ffff051224 */ /* 0x000fe200078e0053 */
[----:B------:R0:W-:Y:S01]  /*12580*/  STL [R1+0x470], R83 ;  /* 0x0004705301007387 */ /* 0x0001e20000100800 */
[----:B------:R-:W-:Y:S01]  /*12590*/  IMAD.X R86, R86, 0x1, R40, P0 ;  /* 0x0000000156567824 */ /* 0x000fe200000e0628 */
[----:B------:R-:W-:Y:S02]  /*125a0*/  ISETP.GT.AND P0, PT, R64, 0xa, PT ;  /* 0x0000000a4000780c */ /* 0x000fe40003f04270 */
[----:B------:R1:W5:Y:S04]  /*125b0*/  @P1 LDG.E.U16 R59, desc[UR20][R4.64] ;  /* 0x00000014043b1981 */ /* 0x000368000c1e1500 */
[----:B0-----:R-:W4:Y:S01]  /*125c0*/  LDL.LU R83, [R1+0x498] ;  /* 0x0004980001537983 */ /* 0x001f220000300800 */
[----:B------:R-:W-:-:S03]  /*125d0*/  IADD3 R80, P4, PT, R80, R41, RZ ;  /* 0x0000002950507210 */ /* 0x000fc60007f9e0ff */
[----:B------:R0:W-:Y:S01]  /*125e0*/  STL [R1+0x478], R86 ;  /* 0x0004785601007387 */ /* 0x0001e20000100800 */
[----:B-1----:R-:W-:Y:S02]  /*125f0*/  @P3 IMAD.MOV.U32 R4, RZ, RZ, R79 ;  /* 0x000000ffff043224 */ /* 0x002fe400078e004f */
[----:B------:R-:W-:Y:S01]  /*12600*/  @P3 IMAD.MOV.U32 R5, RZ, RZ, R86 ;  /* 0x000000ffff053224 */ /* 0x000fe200078e0056 */
[----:B------:R-:W4:Y:S01]  /*12610*/  LDL.LU R78, [R1+0x4a4] ;  /* 0x0004a400014e7983 */ /* 0x000f220000300800 */
[----:B------:R-:W-:-:S03]  /*12620*/  IMAD.X R87, R87, 0x1, R40, P4 ;  /* 0x0000000157577824 */ /* 0x000fc600020e0628 */
[----:B------:R1:W5:Y:S01]  /*12630*/  @P3 LDG.E.U16 R8, desc[UR20][R4.64] ;  /* 0x0000001404083981 */ /* 0x000362000c1e1500 */
[----:B------:R-:W-:-:S03]  /*12640*/  IADD3 R82, P3, PT, R82, R41, RZ ;  /* 0x0000002952527210 */ /* 0x000fc60007f7e0ff */
[----:B0-----:R-:W4:Y:S04]  /*12650*/  LDL.LU R86, [R1+0x4a0] ;  /* 0x0004a00001567983 */ /* 0x001f280000300800 */
[----:B------:R-:W-:Y:S04]  /*12660*/  STL [R1+0x484], R80 ;  /* 0x0004845001007387 */ /* 0x000fe80000100800 */
[----:B------:R-:W4:Y:S01]  /*12670*/  LDL.LU R79, [R1+0x4ac] ;  /* 0x0004ac00014f7983 */ /* 0x000f220000300800 */
[----:B-1----:R-:W-:-:S03]  /*12680*/  @P0 IMAD.MOV.U32 R5, RZ, RZ, R87 ;  /* 0x000000ffff050224 */ /* 0x002fc600078e0057 */
[----:B------:R-:W-:Y:S04]  /*12690*/  STL [R1+0x48c], R82 ;  /* 0x00048c5201007387 */ /* 0x000fe80000100800 */
[----:B------:R0:W-:Y:S04]  /*126a0*/  STL [R1+0x480], R87 ;  /* 0x0004805701007387 */ /* 0x0001e80000100800 */
[----:B0-----:R-:W4:Y:S01]  /*126b0*/  LDL.LU R87, [R1+0x4a8] ;  /* 0x0004a80001577983 */ /* 0x001f220000300800 */
[----:B------:R-:W-:Y:S01]  /*126c0*/  ISETP.GT.AND P1, PT, R64, 0xb, PT ;  /* 0x0000000b4000780c */ /* 0x000fe20003f24270 */
[----:B------:R-:W-:Y:S01]  /*126d0*/  @P0 IMAD.MOV.U32 R4, RZ, RZ, R80 ;  /* 0x000000ffff040224 */ /* 0x000fe200078e0050 */
[----:B------:R-:W-:-:S02]  /*126e0*/  PRMT R9, RZ, 0x7610, R9 ;  /* 0x00007610ff097816 */ /* 0x000fc40000000009 */
[----:B------:R-:W-:-:S04]  /*126f0*/  PRMT R58, RZ, 0x7610, R58 ;  /* 0x00007610ff3a7816 */ /* 0x000fc8000000003a */
[----:B------:R0:W5:Y:S05]  /*12700*/  @P0 LDG.E.U16 R9, desc[UR20][R4.64] ;  /* 0x0000001404090981 */ /* 0x00016a000c1e1500 */
[----:B0-----:R-:W-:Y:S01]  /*12710*/  @P1 IMAD.MOV.U32 R4, RZ, RZ, R82 ;  /* 0x000000ffff041224 */ /* 0x001fe200078e0052 */
[C---:B------:R-:W-:Y:S02]  /*12720*/  ISETP.GT.AND P0, PT, R64.reuse, 0xd, PT ;  /* 0x0000000d4000780c */ /* 0x040fe40003f04270 */
[----:B------:R-:W-:Y:S02]  /*12730*/  PRMT R10, RZ, 0x7610, R10 ;  /* 0x00007610ff0a7816 */ /* 0x000fe4000000000a */
[----:B------:R-:W-:Y:S01]  /*12740*/  PRMT R57, RZ, 0x7610, R57 ;  /* 0x00007610ff397816 */ /* 0x000fe20000000039 */
[----:B--2---:R-:W-:Y:S01]  /*12750*/  IMAD.X R85, R85, 0x1, R40, P3 ;  /* 0x0000000155557824 */ /* 0x004fe200018e0628 */
[----:B------:R-:W-:-:S03]  /*12760*/  ISETP.GT.AND P3, PT, R64, 0xc, PT ;  /* 0x0000000c4000780c */ /* 0x000fc60003f64270 */
[----:B------:R-:W-:Y:S01]  /*12770*/  @P1 IMAD.MOV.U32 R5, RZ, RZ, R85 ;  /* 0x000000ffff051224 */ /* 0x000fe200078e0055 */
[----:B------:R0:W-:Y:S01]  /*12780*/  STL [R1+0x488], R85 ;  /* 0x0004885501007387 */ /* 0x0001e20000100800 */
[----:B---3--:R-:W-:-:S03]  /*12790*/  IADD3 R81, P4, PT, R81, R41, RZ ;  /* 0x0000002951517210 */ /* 0x008fc60007f9e0ff */
[----:B------:R-:W2:Y:S04]  /*127a0*/  LDL.LU R80, [R1+0x4b4] ;  /* 0x0004b40001507983 */ /* 0x000ea80000300800 */
[----:B------:R1:W5:Y:S01]  /*127b0*/  @P1 LDG.E.U16 R58, desc[UR20][R4.64] ;  /* 0x00000014043a1981 */ /* 0x000362000c1e1500 */
[----:B----4-:R-:W-:-:S03]  /*127c0*/  IMAD.X R84, R84, 0x1, R40, P4 ;  /* 0x0000000154547824 */ /* 0x010fc600020e0628 */
[----:B0-----:R-:W3:Y:S04]  /*127d0*/  LDL.LU R85, [R1+0x4b0] ;  /* 0x0004b00001557983 */ /* 0x001ee80000300800 */
[----:B------:R-:W-:Y:S01]  /*127e0*/  STL [R1+0x494], R81 ;  /* 0x0004945101007387 */ /* 0x000fe20000100800 */
[----:B------:R-:W-:-:S03]  /*127f0*/  IADD3 R77, P1, PT, R77, R41, RZ ;  /* 0x000000294d4d7210 */ /* 0x000fc60007f3e0ff */
[----:B------:R-:W4:Y:S01]  /*12800*/  LDL.LU R82, [R1+0x4bc] ;  /* 0x0004bc0001527983 */ /* 0x000f220000300800 */
[----:B-1----:R-:W-:-:S03]  /*12810*/  @P3 IMAD.MOV.U32 R5, RZ, RZ, R84 ;  /* 0x000000ffff053224 */ /* 0x002fc600078e0054 */
[----:B------:R-:W-:Y:S04]  /*12820*/  STL [R1+0x49c], R77 ;  /* 0x00049c4d01007387 */ /* 0x000fe80000100800 */
[----:B------:R0:W-:Y:S01]  /*12830*/  STL [R1+0x490], R84 ;  /* 0x0004905401007387 */ /* 0x0001e20000100800 */
[----:B------:R-:W-:-:S05]  /*12840*/  @P3 IMAD.MOV.U32 R4, RZ, RZ, R81 ;  /* 0x000000ffff043224 */ /* 0x000fca00078e0051 */
[----:B------:R1:W5:Y:S04]  /*12850*/  @P3 LDG.E.U16 R10, desc[UR20][R4.64] ;  /* 0x00000014040a3981 */ /* 0x000368000c1e1500 */
[----:B0-----:R-:W4:Y:S01]  /*12860*/  LDL.LU R84, [R1+0x4b8] ;  /* 0x0004b80001547983 */ /* 0x001f220000300800 */
[----:B------:R-:W-:Y:S01]  /*12870*/  IMAD.X R83, R83, 0x1, R40, P1 ;  /* 0x0000000153537824 */ /* 0x000fe200008e0628 */
[----:B------:R-:W-:Y:S01]  /*12880*/  ISETP.GT.AND P1, PT, R64, 0xe, PT ;  /* 0x0000000e4000780c */ /* 0x000fe20003f24270 */
[----:B-1----:R-:W-:Y:S02]  /*12890*/  @P0 IMAD.MOV.U32 R4, RZ, RZ, R77 ;  /* 0x000000ffff040224 */ /* 0x002fe400078e004d */
[----:B------:R-:W-:Y:S01]  /*128a0*/  @P0 IMAD.MOV.U32 R5, RZ, RZ, R83 ;  /* 0x000000ffff050224 */ /* 0x000fe200078e0053 */
[----:B------:R0:W-:Y:S01]  /*128b0*/  STL [R1+0x498], R83 ;  /* 0x0004985301007387 */ /* 0x0001e20000100800 */
[----:B------:R-:W-:-:S03]  /*128c0*/  IADD3 R78, P4, PT, R78, R41, RZ ;  /* 0x000000294e4e7210 */ /* 0x000fc60007f9e0ff */
[----:B------:R-:W4:Y:S04]  /*128d0*/  LDL.LU R81, [R1+0x4c4] ;  /* 0x0004c40001517983 */ /* 0x000f280000300800 */
[----:B------:R1:W5:Y:S04]  /*128e0*/  @P0 LDG.E.U16 R57, desc[UR20][R4.64] ;  /* 0x0000001404390981 */ /* 0x000368000c1e1500 */
[----:B0-----:R-:W4:Y:S01]  /*128f0*/  LDL.LU R83, [R1+0x4c0] ;  /* 0x0004c00001537983 */ /* 0x001f220000300800 */
[----:B------:R-:W-:-:S03]  /*12900*/  IMAD.X R86, R86, 0x1, R40, P4 ;  /* 0x0000000156567824 */ /* 0x000fc600020e0628 */
[----:B------:R-:W-:Y:S01]  /*12910*/  STL [R1+0x4a4], R78 ;  /* 0x0004a44e01007387 */ /* 0x000fe20000100800 */
[----:B------:R-:W-:-:S03]  /*12920*/  IADD3 R79, P0, PT, R79, R41, RZ ;  /* 0x000000294f4f7210 */ /* 0x000fc60007f1e0ff */
[----:B------:R-:W4:Y:S01]  /*12930*/  LDL.LU R77, [R1+0x4cc] ;  /* 0x0004cc00014d7983 */ /* 0x000f220000300800 */
[----:B-1----:R-:W-:-:S03]  /*12940*/  @P1 IMAD.MOV.U32 R5, RZ, RZ, R86 ;  /* 0x000000ffff051224 */ /* 0x002fc600078e0056 */
[----:B------:R-:W-:Y:S04]  /*12950*/  STL [R1+0x4ac], R79 ;  /* 0x0004ac4f01007387 */ /* 0x000fe80000100800 */
[----:B------:R0:W-:Y:S01]  /*12960*/  STL [R1+0x4a0], R86 ;  /* 0x0004a05601007387 */ /* 0x0001e20000100800 */
[----:B------:R-:W-:Y:S02]  /*12970*/  @P1 IMAD.MOV.U32 R4, RZ, RZ, R78 ;  /* 0x000000ffff041224 */ /* 0x000fe400078e004e */
[----:B------:R-:W-:Y:S01]  /*12980*/  IMAD.X R87, R87, 0x1, R40, P0 ;  /* 0x0000000157577824 */ /* 0x000fe200000e0628 */
[----:B0-----:R-:W4:Y:S04]  /*12990*/  LDL.LU R86, [R1+0x4c8] ;  /* 0x0004c80001567983 */ /* 0x001f280000300800 */
[----:B------:R0:W-:Y:S04]  /*129a0*/  STL [R1+0x4a8], R87 ;  /* 0x0004a85701007387 */ /* 0x0001e80000100800 */
[----:B------:R-:W4:Y:S01]  /*129b0*/  LDL.LU R78, [R1+0x4d4] ;  /* 0x0004d400014e7983 */ /* 0x000f220000300800 */
[----:B------:R-:W-:-:S02]  /*129c0*/  ISETP.GT.AND P3, PT, R64, 0xf, PT ;  /* 0x0000000f4000780c */ /* 0x000fc40003f64270 */
[----:B------:R-:W-:Y:S02]  /*129d0*/  PRMT R11, RZ, 0x7610, R11 ;  /* 0x00007610ff0b7816 */ /* 0x000fe4000000000b */
[----:B------:R-:W-:Y:S02]  /*129e0*/  PRMT R56, RZ, 0x7610, R56 ;  /* 0x00007610ff387816 */ /* 0x000fe40000000038 */
[----:B------:R-:W-:Y:S02]  /*129f0*/  ISETP.GT.AND P0, PT, R64, 0x10, PT ;  /* 0x000000104000780c */ /* 0x000fe40003f04270 */
[----:B------:R1:W5:Y:S05]  /*12a00*/  @P1 LDG.E.U16 R11, desc[UR20][R4.64] ;  /* 0x00000014040b1981 */ /* 0x00036a000c1e1500 */
[----:B-1----:R-:W-:-:S02]  /*12a10*/  @P3 IMAD.MOV.U32 R4, RZ, RZ, R79 ;  /* 0x000000ffff043224 */ /* 0x002fc400078e004f */
[----:B------:R-:W-:Y:S02]  /*12a20*/  @P3 IMAD.MOV.U32 R5, RZ, RZ, R87 ;  /* 0x000000ffff053224 */ /* 0x000fe400078e0057 */
[----:B0-----:R-:W4:Y:S04]  /*12a30*/  LDL.LU R87, [R1+0x4d0] ;  /* 0x0004d00001577983 */ /* 0x001f280000300800 */
[----:B------:R0:W5:Y:S01]  /*12a40*/  @P3 LDG.E.U16 R56, desc[UR20][R4.64] ;  /* 0x0000001404383981 */ /* 0x000162000c1e1500 */
[----:B------:R-:W-:Y:S02]  /*12a50*/  ISETP.GT.AND P1, PT, R64, 0x11, PT ;  /* 0x000000114000780c */ /* 0x000fe40003f24270 */
[----:B------:R-:W-:Y:S02]  /*12a60*/  PRMT R12, RZ, 0x7610, R12 ;  /* 0x00007610ff0c7816 */ /* 0x000fe4000000000c */
[----:B------:R-:W-:-:S02]  /*12a70*/  PRMT R55, RZ, 0x7610, R55 ;  /* 0x00007610ff377816 */ /* 0x000fc40000000037 */
[----:B------:R-:W-:Y:S02]  /*12a80*/  PRMT R54, RZ, 0x7610, R54 ;  /* 0x00007610ff367816 */ /* 0x000fe40000000036 */
[----:B--2---:R-:W-:-:S05]  /*12a90*/  IADD3 R80, P4, PT, R80, R41, RZ ;  /* 0x0000002950507210 */ /* 0x004fca0007f9e0ff */
[----:B------:R-:W-:Y:S01]  /*12aa0*/  STL [R1+0x4b4], R80 ;  /* 0x0004b45001007387 */ /* 0x000fe20000100800 */
[----:B---3--:R-:W-:-:S03]  /*12ab0*/  IMAD.X R85, R85, 0x1, R40, P4 ;  /* 0x0000000155557824 */ /* 0x008fc600020e0628 */
[----:B------:R-:W2:Y:S01]  /*12ac0*/  LDL.LU R79, [R1+0x4dc] ;  /* 0x0004dc00014f7983 */ /* 0x000ea20000300800 */
[----:B----4-:R-:W-:Y:S01]  /*12ad0*/  IADD3 R82, P3, PT, R82, R41, RZ ;  /* 0x0000002952527210 */ /* 0x010fe20007f7e0ff */
[----:B0-----:R-:W-:-:S04]  /*12ae0*/  @P0 IMAD.MOV.U32 R5, RZ, RZ, R85 ;  /* 0x000000ffff050224 */ /* 0x001fc800078e0055 */
[----:B------:R-:W-:Y:S04]  /*12af0*/  STL [R1+0x4bc], R82 ;  /* 0x0004bc5201007387 */ /* 0x000fe80000100800 */
[----:B------:R0:W-:Y:S01]  /*12b00*/  STL [R1+0x4b0], R85 ;  /* 0x0004b05501007387 */ /* 0x0001e20000100800 */
[----:B------:R-:W-:-:S05]  /*12b10*/  @P0 IMAD.MOV.U32 R4, RZ, RZ, R80 ;  /* 0x000000ffff040224 */ /* 0x000fca00078e0050 */
[----:B------:R1:W5:Y:S01]  /*12b20*/  @P0 LDG.E.U16 R12, desc[UR20][R4.64] ;  /* 0x00000014040c0981 */ /* 0x000362000c1e1500 */
[----:B------:R-:W-:-:S03]  /*12b30*/  IMAD.X R84, R84, 0x1, R40, P3 ;  /* 0x0000000154547824 */ /* 0x000fc600018e0628 */
[----:B0-----:R-:W3:Y:S04]  /*12b40*/  LDL.LU R85, [R1+0x4d8] ;  /* 0x0004d80001557983 */ /* 0x001ee80000300800 */
[----:B------:R0:W-:Y:S04]  /*12b50*/  STL [R1+0x4b8], R84 ;  /* 0x0004b85401007387 */ /* 0x0001e80000100800 */
[----:B------:R-:W4:Y:S01]  /*12b60*/  LDL.LU R80, [R1+0x4e4] ;  /* 0x0004e40001507983 */ /* 0x000f220000300800 */
[----:B------:R-:W-:Y:S01]  /*12b70*/  ISETP.GT.AND P3, PT, R64, 0x12, PT ;  /* 0x000000124000780c */ /* 0x000fe20003f64270 */
[----:B-1----:R-:W-:-:S02]  /*12b80*/  @P1 IMAD.MOV.U32 R4, RZ, RZ, R82 ;  /* 0x000000ffff041224 */ /* 0x002fc400078e0052 */
[----:B------:R-:W-:Y:S01]  /*12b90*/  @P1 IMAD.MOV.U32 R5, RZ, RZ, R84 ;  /* 0x000000ffff051224 */ /* 0x000fe200078e0054 */
[----:B------:R-:W-:Y:S01]  /*12ba0*/  IADD3 R81, P4, PT, R81, R41, RZ ;  /* 0x0000002951517210 */ /* 0x000fe20007f9e0ff */
[----:B0-----:R-:W4:Y:S01]  /*12bb0*/  LDL.LU R84, [R1+0x4e0] ;  /* 0x0004e00001547983 */ /* 0x001f220000300800 */
[----:B------:R-:W-:-:S03]  /*12bc0*/  ISETP.GT.AND P0, PT, R64, 0x13, PT ;  /* 0x000000134000780c */ /* 0x000fc60003f04270 */
[----:B------:R0:W5:Y:S01]  /*12bd0*/  @P1 LDG.E.U16 R55, desc[UR20][R4.64] ;  /* 0x0000001404371981 */ /* 0x000162000c1e1500 */
[----:B------:R-:W-:-:S03]  /*12be0*/  IMAD.X R83, R83, 0x1, R40, P4 ;  /* 0x0000000153537824 */ /* 0x000fc600020e0628 */
[----:B------:R-:W-:Y:S04]  /*12bf0*/  STL [R1+0x4c4], R81 ;  /* 0x0004c45101007387 */ /* 0x000fe80000100800 */
[----:B------:R-:W4:Y:S01]  /*12c00*/  LDL.LU R82, [R1+0x4ec] ;  /* 0x0004ec0001527983 */ /* 0x000f220000300800 */
[----:B------:R-:W-:Y:S01]  /*12c10*/  IADD3 R77, P1, PT, R77, R41, RZ ;  /* 0x000000294d4d7210 */ /* 0x000fe20007f3e0ff */
[----:B0-----:R-:W-:-:S04]  /*12c20*/  @P3 IMAD.MOV.U32 R5, RZ, RZ, R83 ;  /* 0x000000ffff053224 */ /* 0x001fc800078e0053 */
[----:B------:R-:W-:Y:S01]  /*12c30*/  STL [R1+0x4cc], R77 ;  /* 0x0004cc4d01007387 */ /* 0x000fe20000100800 */
[----:B------:R-:W-:-:S03]  /*12c40*/  @P3 IMAD.MOV.U32 R4, RZ, RZ, R81 ;  /* 0x000000ffff043224 */ /* 0x000fc600078e0051 */
[----:B------:R0:W-:Y:S04]  /*12c50*/  STL [R1+0x4c0], R83 ;  /* 0x0004c05301007387 */ /* 0x0001e80000100800 */
[----:B------:R1:W5:Y:S01]  /*12c60*/  @P3 LDG.E.U16 R54, desc[UR20][R4.64] ;  /* 0x0000001404363981 */ /* 0x000362000c1e1500 */
[----:B------:R-:W-:-:S03]  /*12c70*/  IMAD.X R86, R86, 0x1, R40, P1 ;  /* 0x0000000156567824 */ /* 0x000fc600008e0628 */
[----:B0-----:R-:W4:Y:S04]  /*12c80*/  LDL.LU R83, [R1+0x4e8] ;  /* 0x0004e80001537983 */ /* 0x001f280000300800 */
[----:B------:R0:W-:Y:S01]  /*12c90*/  STL [R1+0x4c8], R86 ;  /* 0x0004c85601007387 */ /* 0x0001e20000100800 */
[----:B------:R-:W-:-:S03]  /*12ca0*/  IADD3 R78, P4, PT, R78, R41, RZ ;  /* 0x000000294e4e7210 */ /* 0x000fc60007f9e0ff */
[----:B------:R-:W4:Y:S01]  /*12cb0*/  LDL.LU R81, [R1+0x4f4] ;  /* 0x0004f40001517983 */ /* 0x000f220000300800 */
[----:B-1----:R-:W-:Y:S02]  /*12cc0*/  @P0 IMAD.MOV.U32 R5, RZ, RZ, R86 ;  /* 0x000000ffff050224 */ /* 0x002fe400078e0056 */
[----:B------:R-:W-:Y:S01]  /*12cd0*/  @P0 IMAD.MOV.U32 R4, RZ, RZ, R77 ;  /* 0x000000ffff040224 */ /* 0x000fe200078e004d */
[----:B0-----:R-:W4:Y:S04]  /*12ce0*/  LDL.LU R86, [R1+0x4f0] ;  /* 0x0004f00001567983 */ /* 0x001f280000300800 */
[----:B------:R-:W-:Y:S04]  /*12cf0*/  STL [R1+0x4d4], R78 ;  /* 0x0004d44e01007387 */ /* 0x000fe80000100800 */
[----:B------:R-:W4:Y:S01]  /*12d00*/  LDL.LU R77, [R1+0x4fc] ;  /* 0x0004fc00014d7983 */ /* 0x000f220000300800 */
[----:B------:R-:W-:-:S02]  /*12d10*/  PRMT R13, RZ, 0x7610, R13 ;  /* 0x00007610ff0d7816 */ /* 0x000fc4000000000d */
[C---:B------:R-:W-:Y:S02]  /*12d20*/  ISETP.GT.AND P1, PT, R64.reuse, 0x14, PT ;  /* 0x000000144000780c */ /* 0x040fe40003f24270 */
[----:B------:R-:W-:Y:S02]  /*12d30*/  ISETP.GT.AND P3, PT, R64, 0x15, PT ;  /* 0x000000154000780c */ /* 0x000fe40003f64270 */
[----:B------:R0:W5:Y:S01]  /*12d40*/  @P0 LDG.E.U16 R13, desc[UR20][R4.64] ;  /* 0x00000014040d0981 */ /* 0x000162000c1e1500 */
[----:B------:R-:W-:Y:S01]  /*12d50*/  IMAD.X R87, R87, 0x1, R40, P4 ;  /* 0x0000000157577824 */ /* 0x000fe200020e0628 */
[----:B------:R-:W-:-:S07]  /*12d60*/  PRMT R14, RZ, 0x7610, R14 ;  /* 0x00007610ff0e7816 */ /* 0x000fce000000000e */
[----:B0-----:R-:W-:Y:S02]  /*12d70*/  @P1 IMAD.MOV.U32 R5, RZ, RZ, R87 ;  /* 0x000000ffff051224 */ /* 0x001fe400078e0057 */
[----:B------:R-:W-:-:S05]  /*12d80*/  @P1 IMAD.MOV.U32 R4, RZ, RZ, R78 ;  /* 0x000000ffff041224 */ /* 0x000fca00078e004e */
[----:B------:R0:W5:Y:S01]  /*12d90*/  @P1 LDG.E.U16 R14, desc[UR20][R4.64] ;  /* 0x00000014040e1981 */ /* 0x000162000c1e1500 */
[----:B------:R-:W-:Y:S02]  /*12da0*/  PRMT R53, RZ, 0x7610, R53 ;  /* 0x00007610ff357816 */ /* 0x000fe40000000035 */
[----:B------:R-:W-:Y:S02]  /*12db0*/  ISETP.GT.AND P1, PT, R64, 0x17, PT ;  /* 0x000000174000780c */ /* 0x000fe40003f24270 */
[----:B------:R-:W-:Y:S02]  /*12dc0*/  PRMT R15, RZ, 0x7610, R15 ;  /* 0x00007610ff0f7816 */ /* 0x000fe4000000000f */
[----:B------:R-:W-:Y:S02]  /*12dd0*/  PRMT R52, RZ, 0x7610, R52 ;  /* 0x00007610ff347816 */ /* 0x000fe40000000034 */
[----:B--2---:R-:W-:-:S05]  /*12de0*/  IADD3 R79, P0, PT, R79, R41, RZ ;  /* 0x000000294f4f7210 */ /* 0x004fca0007f1e0ff */
[----:B------:R-:W-:Y:S04]  /*12df0*/  STL [R1+0x4dc], R79 ;  /* 0x0004dc4f01007387 */ /* 0x000fe80000100800 */
[----:B------:R1:W-:Y:S01]  /*12e00*/  STL [R1+0x4d0], R87 ;  /* 0x0004d05701007387 */ /* 0x0003e20000100800 */
[----:B0-----:R-:W-:-:S03]  /*12e10*/  @P3 IMAD.MOV.U32 R4, RZ, RZ, R79 ;  /* 0x000000ffff043224 */ /* 0x001fc600078e004f */
[----:B-1----:R-:W2:Y:S01]  /*12e20*/  LDL.LU R87, [R1+0x4f8] ;  /* 0x0004f80001577983 */ /* 0x002ea20000300800 */
[----:B---3--:R-:W-:-:S05]  /*12e30*/  IMAD.X R85, R85, 0x1, R40, P0 ;  /* 0x0000000155557824 */ /* 0x008fca00000e0628 */
[----:B------:R0:W-:Y:S01]  /*12e40*/  STL [R1+0x4d8], R85 ;  /* 0x0004d85501007387 */ /* 0x0001e20000100800 */
[----:B----4-:R-:W-:-:S03]  /*12e50*/  IADD3 R80, P4, PT, R80, R41, RZ ;  /* 0x0000002950507210 */ /* 0x010fc60007f9e0ff */
[----:B------:R-:W3:Y:S01]  /*12e60*/  LDL.LU R78, [R1+0x504] ;  /* 0x00050400014e7983 */ /* 0x000ee20000300800 */
[----:B------:R-:W-:Y:S01]  /*12e70*/  @P3 IMAD.MOV.U32 R5, RZ, RZ, R85 ;  /* 0x000000ffff053224 */ /* 0x000fe200078e0055 */
[----:B------:R-:W-:Y:S02]  /*12e80*/  ISETP.GT.AND P0, PT, R64, 0x16, PT ;  /* 0x000000164000780c */ /* 0x000fe40003f04270 */
[----:B0-----:R-:W4:Y:S04]  /*12e90*/  LDL.LU R85, [R1+0x500] ;  /* 0x0005000001557983 */ /* 0x001f280000300800 */
[----:B------:R-:W-:Y:S04]  /*12ea0*/  STL [R1+0x4e4], R80 ;  /* 0x0004e45001007387 */ /* 0x000fe80000100800 */
[----:B------:R-:W4:Y:S01]  /*12eb0*/  LDL.LU R79, [R1+0x50c] ;  /* 0x00050c00014f7983 */ /* 0x000f220000300800 */
[----:B------:R-:W-:-:S03]  /*12ec0*/  IMAD.X R84, R84, 0x1, R40, P4 ;  /* 0x0000000154547824 */ /* 0x000fc600020e0628 */
[----:B------:R0:W5:Y:S01]  /*12ed0*/  @P3 LDG.E.U16 R53, desc[UR20][R4.64] ;  /* 0x0000001404353981 */ /* 0x000162000c1e1500 */
[----:B------:R-:W-:-:S05]  /*12ee0*/  IADD3 R82, P3, PT, R82, R41, RZ ;  /* 0x0000002952527210 */ /* 0x000fca0007f7e0ff */
[----:B------:R-:W-:Y:S01]  /*12ef0*/  STL [R1+0x4ec], R82 ;  /* 0x0004ec5201007387 */ /* 0x000fe20000100800 */
[----:B0-----:R-:W-:Y:S02]  /*12f00*/  @P0 IMAD.MOV.U32 R4, RZ, RZ, R80 ;  /* 0x000000ffff040224 */ /* 0x001fe400078e0050 */
[----:B------:R-:W-:Y:S01]  /*12f10*/  @P0 IMAD.MOV.U32 R5, RZ, RZ, R84 ;  /* 0x000000ffff050224 */ /* 0x000fe200078e0054 */
[----:B------:R0:W-:Y:S04]  /*12f20*/  STL [R1+0x4e0], R84 ;  /* 0x0004e05401007387 */ /* 0x0001e80000100800 */
[----:B------:R1:W5:Y:S01]  /*12f30*/  @P0 LDG.E.U16 R15, desc[UR20][R4.64] ;  /* 0x00000014040f0981 */ /* 0x000362000c1e1500 */
[----:B------:R-:W-:-:S03]  /*12f40*/  IMAD.X R83, R83, 0x1, R40, P3 ;  /* 0x0000000153537824 */ /* 0x000fc600018e0628 */
[----:B0-----:R-:W4:Y:S01]  /*12f50*/  LDL.LU R84, [R1+0x508] ;  /* 0x0005080001547983 */ /* 0x001f220000300800 */
[----:B------:R-:W-:Y:S01]  /*12f60*/  ISETP.GT.AND P3, PT, R64, 0x18, PT ;  /* 0x000000184000780c */ /* 0x000fe20003f64270 */
[----:B-1----:R-:W-:Y:S02]  /*12f70*/  @P1 IMAD.MOV.U32 R4, RZ, RZ, R82 ;  /* 0x000000ffff041224 */ /* 0x002fe400078e0052 */
[----:B------:R0:W-:Y:S01]  /*12f80*/  STL [R1+0x4e8], R83 ;  /* 0x0004e85301007387 */ /* 0x0001e20000100800 */
[----:B------:R-:W-:Y:S01]  /*12f90*/  @P1 IMAD.MOV.U32 R5, RZ, RZ, R83 ;  /* 0x000000ffff051224 */ /* 0x000fe200078e0053 */
[----:B------:R-:W-:Y:S02]  /*12fa0*/  IADD3 R81, P4, PT, R81, R41, RZ ;  /* 0x0000002951517210 */ /* 0x000fe40007f9e0ff */
[----:B------:R-:W4:Y:S04]  /*12fb0*/  LDL.LU R80, [R1+0x514] ;  /* 0x0005140001507983 */ /* 0x000f280000300800 */
[----:B------:R1:W5:Y:S01]  /*12fc0*/  @P1 LDG.E.U16 R52, desc[UR20][R4.64] ;  /* 0x0000001404341981 */ /* 0x000362000c1e1500 */
[----:B------:R-:W-:-:S03]  /*12fd0*/  IMAD.X R86, R86, 0x1, R40, P4 ;  /* 0x0000000156567824 */ /* 0x000fc600020e0628 */
[----:B------:R-:W4:Y:S04]  /*12fe0*/  LDL.LU R82, [R1+0x510] ;  /* 0x0005100001527983 */ /* 0x000f280000300800 */
[----:B------:R-:W-:Y:S01]  /*12ff0*/  STL [R1+0x4f4], R81 ;  /* 0x0004f45101007387 */ /* 0x000fe20000100800 */
[----:B------:R-:W-:-:S03]  /*13000*/  IADD3 R77, P1, PT, R77, R41, RZ ;  /* 0x000000294d4d7210 */ /* 0x000fc60007f3e0ff */
[----:B0-----:R-:W4:Y:S01]  /*13010*/  LDL.LU R83, [R1+0x520] ;  /* 0x0005200001537983 */ /* 0x001f220000300800 */
        /* <DEDUP_REMOVED lines=16> */
[----:B------:R0:W-:Y:S04]  /*13120*/  STL [R1+0x4f8], R87 ;  /* 0x0004f85701007387 */ /* 0x0001e80000100800 */
[----:B------:R-:W2:Y:S04]  /*13130*/  LDL.LU R81, [R1+0x528] ;  /* 0x0005280001517983 */ /* 0x000ea80000300800 */
[----:B------:R1:W5:Y:S01]  /*13140*/  @P0 LDG.E.U16 R51, desc[UR20][R4.64] ;  /* 0x0000001404330981 */ /* 0x000362000c1e1500 */
[----:B---3--:R-:W-:-:S03]  /*13150*/  IADD3 R78, P4, PT, R78, R41, RZ ;  /* 0x000000294e4e7210 */ /* 0x008fc60007f9e0ff */
[----:B0-----:R-:W3:Y:S04]  /*13160*/  LDL.LU R87, [R1+0x524] ;  /* 0x0005240001577983 */ /* 0x001ee80000300800 */
[----:B------:R-:W-:Y:S01]  /*13170*/  STL [R1+0x504], R78 ;  /* 0x0005044e01007387 */ /* 0x000fe20000100800 */
[----:B----4-:R-:W-:-:S03]  /*13180*/  IMAD.X R85, R85, 0x1, R40, P4 ;  /* 0x0000000155557824 */ /* 0x010fc600020e0628 */
[----:B------:R-:W4:Y:S01]  /*13190*/  LDL.LU R77, [R1+0x530] ;  /* 0x00053000014d7983 */ /* 0x000f220000300800 */
[----:B------:R-:W-:Y:S01]  /*131a0*/  IADD3 R79, P0, PT, R79, R41, RZ ;  /* 0x000000294f4f7210 */ /* 0x000fe20007f1e0ff */
[----:B-1----:R-:W-:-:S04]  /*131b0*/  @P1 IMAD.MOV.U32 R5, RZ, RZ, R85 ;  /* 0x000000ffff051224 */ /* 0x002fc800078e0055 */
        /* <DEDUP_REMOVED lines=48> */
[----:B------:R1:W5:Y:S04]  /*134c0*/  @P3 LDG.E.U16 R19, desc[UR20][R4.64] ;  /* 0x0000001404133981 */ /* 0x000368000c1e1500 */
[----:B0-----:R-:W3:Y:S01]  /*134d0*/  LDL.LU R87, [R1+0x54c] ;  /* 0x00054c0001577983 */ /* 0x001ee20000300800 */
[----:B------:R-:W-:-:S05]  /*134e0*/  IMAD.X R85, R85, 0x1, R40, P1 ;  /* 0x0000000155557824 */ /* 0x000fca00008e0628 */
[----:B------:R0:W-:Y:S04]  /*134f0*/  STL [R1+0x52c], R85 ;  /* 0x00052c5501007387 */ /* 0x0001e80000100800 */
[----:B------:R-:W4:Y:S01]  /*13500*/  LDL.LU R81, [R1+0x558] ;  /* 0x0005580001517983 */ /* 0x000f220000300800 */
[----:B------:R-:W-:Y:S01]  /*13510*/  ISETP.GT.AND P1, PT, R64, 0x20, PT ;  /* 0x000000204000780c */ /* 0x000fe20003f24270 */
[----:B-1----:R-:W-:Y:S02]  /*13520*/  @P0 IMAD.MOV.U32 R4, RZ, RZ, R77 ;  /* 0x000000ffff040224 */ /* 0x002fe400078e004d */
[----:B------:R-:W-:Y:S01]  /*13530*/  @P0 IMAD.MOV.U32 R5, RZ, RZ, R85 ;  /* 0x000000ffff050224 */ /* 0x000fe200078e0055 */
[----:B------:R-:W-:-:S04]  /*13540*/  IADD3 R78, P4, PT, R78, R41, RZ ;  /* 0x000000294e4e7210 */ /* 0x000fc80007f9e0ff */
[----:B------:R1:W5:Y:S01]  /*13550*/  @P0 LDG.E.U16 R48, desc[UR20][R4.64] ;  /* 0x0000001404300981 */ /* 0x000362000c1e1500 */
[----:B------:R-:W-:-:S03]  /*13560*/  ISETP.GT.AND P3, PT, R64, 0x21, PT ;  /* 0x000000214000780c */ /* 0x000fc60003f64270 */
[----:B0-----:R-:W4:Y:S01]  /*13570*/  LDL.LU R85, [R1+0x554] ;  /* 0x0005540001557983 */ /* 0x001f220000300800 */
[----:B------:R-:W-:-:S03]  /*13580*/  IMAD.X R84, R84, 0x1, R40, P4 ;  /* 0x0000000154547824 */ /* 0x000fc600020e0628 */
[----:B------:R-:W-:Y:S04]  /*13590*/  STL [R1+0x538], R78 ;  /* 0x0005384e01007387 */ /* 0x000fe80000100800 */
[----:B------:R-:W4:Y:S01]  /*135a0*/  LDL.LU R77, [R1+0x560] ;  /* 0x00056000014d7983 */ /* 0x000f220000300800 */
[----:B------:R-:W-:Y:S01]  /*135b0*/  IADD3 R79, P0, PT, R79, R41, RZ ;  /* 0x000000294f4f7210 */ /* 0x000fe20007f1e0ff */
[----:B-1----:R-:W-:-:S04]  /*135c0*/  @P1 IMAD.MOV.U32 R5, RZ, RZ, R84 ;  /* 0x000000ffff051224 */ /* 0x002fc800078e0054 */
        /* <DEDUP_REMOVED lines=34> */
[----:B------:R-:W-:-:S03]  /*137f0*/  @P1 IMAD.MOV.U32 R5, RZ, RZ, R87 ;  /* 0x000000ffff051224 */ /* 0x000fc600078e0057 */
[----:B------:R-:W3:Y:S01]  /*13800*/  LDL.LU R80, [R1+0x578] ;  /* 0x0005780001507983 */ /* 0x000ee20000300800 */
[----:B----4-:R-:W-:-:S03]  /*13810*/  IADD3 R81, P4, PT, R81, R41, RZ ;  /* 0x0000002951517210 */ /* 0x010fc60007f9e0ff */
[----:B0-----:R-:W4:Y:S01]  /*13820*/  LDL.LU R87, [R1+0x574] ;  /* 0x0005740001577983 */ /* 0x001f220000300800 */
[----:B------:R-:W-:-:S03]  /*13830*/  ISETP.GT.AND P3, PT, R64, 0x24, PT ;  /* 0x000000244000780c */ /* 0x000fc60003f64270 */
[----:B------:R-:W-:Y:S04]  /*13840*/  STL [R1+0x558], R81 ;  /* 0x0005585101007387 */ /* 0x000fe80000100800 */
[----:B------:R-:W4:Y:S04]  /*13850*/  LDL.LU R83, [R1+0x580] ;  /* 0x0005800001537983 */ /* 0x000f280000300800 */
[----:B------:R0:W5:Y:S01]  /*13860*/  @P1 LDG.E.U16 R46, desc[UR20][R4.64] ;  /* 0x00000014042e1981 */ /* 0x000162000c1e1500 */
[----:B------:R-:W-:Y:S01]  /*13870*/  IMAD.X R85, R85, 0x1, R40, P4 ;  /* 0x0000000155557824 */ /* 0x000fe200020e0628 */
[----:B------:R-:W-:Y:S01]  /*13880*/  IADD3 R77, P1, PT, R77, R41, RZ ;  /* 0x000000294d4d7210 */ /* 0x000fe20007f3e0ff */
[----:B0-----:R-:W-:-:S02]  /*13890*/  @P3 IMAD.MOV.U32 R4, RZ, RZ, R81 ;  /* 0x000000ffff043224 */ /* 0x001fc400078e0051 */
[----:B------:R-:W-:Y:S02]  /*138a0*/  @P3 IMAD.MOV.U32 R5, RZ, RZ, R85 ;  /* 0x000000ffff053224 */ /* 0x000fe400078e0055 */
[----:B------:R-:W-:Y:S04]  /*138b0*/  STL [R1+0x560], R77 ;  /* 0x0005604d01007387 */ /* 0x000fe80000100800 */
[----:B------:R0:W-:Y:S04]  /*138c0*/  STL [R1+0x554], R85 ;  /* 0x0005545501007387 */ /* 0x0001e80000100800 */
[----:B------:R1:W5:Y:S04]  /*138d0*/  @P3 LDG.E.U16 R22, desc[UR20][R4.64] ;  /* 0x0000001404163981 */ /* 0x000368000c1e1500 */
[----:B0-----:R-:W4:Y:S01]  /*138e0*/  LDL.LU R85, [R1+0x57c] ;  /* 0x00057c0001557983 */ /* 0x001f220000300800 */
[----:B------:R-:W-:Y:S01]  /*138f0*/  IMAD.X R84, R84, 0x1, R40, P1 ;  /* 0x0000000154547824 */ /* 0x000fe200008e0628 */
[----:B------:R-:W-:Y:S01]  /*13900*/  ISETP.GT.AND P1, PT, R64, 0x26, PT ;  /* 0x000000264000780c */ /* 0x000fe20003f24270 */
[----:B-1----:R-:W-:-:S02]  /*13910*/  @P0 IMAD.MOV.U32 R4, RZ, RZ, R77 ;  /* 0x000000ffff040224 */ /* 0x002fc400078e004d */
[----:B------:R-:W-:Y:S01]  /*13920*/  @P0 IMAD.MOV.U32 R5, RZ, RZ, R84 ;  /* 0x000000ffff050224 */ /* 0x000fe200078e0054 */
[----:B------:R0:W-:Y:S01]  /*13930*/  STL [R1+0x55c], R84 ;  /* 0x00055c5401007387 */ /* 0x0001e20000100800 */
[----:B------:R-:W-:-:S03]  /*13940*/  IADD3 R78, P4, PT, R78, R41, RZ ;  /* 0x000000294e4e7210 */ /* 0x000fc60007f9e0ff */
[----:B------:R-:W4:Y:S04]  /*13950*/  LDL.LU R81, [R1+0x588] ;  /* 0x0005880001517983 */ /* 0x000f280000300800 */
[----:B------:R1:W5:Y:S01]  /*13960*/  @P0 LDG.E.U16 R45, desc[UR20][R4.64] ;  /* 0x00000014042d0981 */ /* 0x000362000c1e1500 */
[----:B------:R-:W-:-:S03]  /*13970*/  IMAD.X R82, R82, 0x1, R40, P4 ;  /* 0x0000000152527824 */ /* 0x000fc600020e0628 */
[----:B0-----:R-:W4:Y:S04]  /*13980*/  LDL.LU R84, [R1+0x584] ;  /* 0x0005840001547983 */ /* 0x001f280000300800 */
[----:B------:R-:W-:Y:S01]  /*13990*/  STL [R1+0x568], R78 ;  /* 0x0005684e01007387 */ /* 0x000fe20000100800 */
[----:B------:R-:W-:-:S03]  /*139a0*/  IADD3 R79, P0, PT, R79, R41, RZ ;  /* 0x000000294f4f7210 */ /* 0x000fc60007f1e0ff */
        /* <DEDUP_REMOVED lines=11> */
[----:B------:R-:W-:Y:S02]  /*13a60*/  ISETP.GT.AND P1, PT, R64, 0x29, PT ;  /* 0x000000294000780c */ /* 0x000fe40003f24270 */
        /* <DEDUP_REMOVED lines=9> */
[----:B------:R-:W3:Y:S04]  /*13b00*/  LDL.LU R79, [R1+0x594] ;  /* 0x00059400014f7983 */ /* 0x000ee80000300800 */
[----:B------:R-:W-:Y:S01]  /*13b10*/  STL [R1+0x578], R80 ;  /* 0x0005785001007387 */ /* 0x000fe20000100800 */
[----:B----4-:R-:W-:-:S03]  /*13b20*/  IMAD.X R87, R87, 0x1, R40, P4 ;  /* 0x0000000157577824 */ /* 0x010fc600020e0628 */
[----:B0-----:R-:W4:Y:S01]  /*13b30*/  LDL.LU R86, [R1+0x5a0] ;  /* 0x0005a00001567983 */ /* 0x001f220000300800 */
[----:B------:R-:W-:Y:S01]  /*13b40*/  IADD3 R83, P3, PT, R83, R41, RZ ;  /* 0x0000002953537210 */ /* 0x000fe20007f7e0ff */
[----:B-1----:R-:W-:-:S04]  /*13b50*/  @P0 IMAD.MOV.U32 R5, RZ, RZ, R87 ;  /* 0x000000ffff050224 */ /* 0x002fc800078e0057 */
[----:B------:R-:W-:Y:S04]  /*13b60*/  STL [R1+0x580], R83 ;  /* 0x0005805301007387 */ /* 0x000fe80000100800 */
[----:B------:R0:W-:Y:S01]  /*13b70*/  STL [R1+0x574], R87 ;  /* 0x0005745701007387 */ /* 0x0001e20000100800 */
[----:B------:R-:W-:-:S05]  /*13b80*/  @P0 IMAD.MOV.U32 R4, RZ, RZ, R80 ;  /* 0x000000ffff040224 */ /* 0x000fca00078e0050 */
[----:B------:R1:W5:Y:S04]  /*13b90*/  @P0 LDG.E.U16 R24, desc[UR20][R4.64] ;  /* 0x0000001404180981 */ /* 0x000368000c1e1500 */
[----:B0-----:R-:W4:Y:S01]  /*13ba0*/  LDL.LU R87, [R1+0x59c] ;  /* 0x00059c0001577983 */ /* 0x001f220000300800 */
[----:B-1----:R-:W-:Y:S02]  /*13bb0*/  @P1 IMAD.MOV.U32 R4, RZ, RZ, R83 ;  /* 0x000000ffff041224 */ /* 0x002fe400078e0053 */
[----:B------:R-:W-:Y:S01]  /*13bc0*/  IMAD.X R85, R85, 0x1, R40, P3 ;  /* 0x0000000155557824 */ /* 0x000fe200018e0628 */
[----:B------:R-:W-:-:S03]  /*13bd0*/  ISETP.GT.AND P3, PT, R64, 0x2a, PT ;  /* 0x0000002a4000780c */ /* 0x000fc60003f64270 */
[----:B------:R-:W-:Y:S01]  /*13be0*/  @P1 IMAD.MOV.U32 R5, RZ, RZ, R85 ;  /* 0x000000ffff051224 */ /* 0x000fe200078e0055 */
[----:B------:R0:W-:Y:S04]  /*13bf0*/  STL [R1+0x57c], R85 ;  /* 0x00057c5501007387 */ /* 0x0001e80000100800 */
[----:B------:R-:W4:Y:S01]  /*13c00*/  LDL.LU R80, [R1+0x5a8] ;  /* 0x0005a80001507983 */ /* 0x000f220000300800 */
[----:B------:R-:W-:-:S03]  /*13c10*/  IADD3 R81, P4, PT, R81, R41, RZ ;  /* 0x0000002951517210 */ /* 0x000fc60007f9e0ff */
[----:B------:R1:W5:Y:S04]  /*13c20*/  @P1 LDG.E.U16 R43, desc[UR20][R4.64] ;  /* 0x00000014042b1981 */ /* 0x000368000c1e1500 */
[----:B0-----:R-:W4:Y:S04]  /*13c30*/  LDL.LU R85, [R1+0x5a4] ;  /* 0x0005a40001557983 */ /* 0x001f280000300800 */
[----:B------:R-:W-:Y:S01]  /*13c40*/  STL [R1+0x588], R81 ;  /* 0x0005885101007387 */ /* 0x000fe20000100800 */
[----:B------:R-:W-:-:S03]  /*13c50*/  IMAD.X R84, R84, 0x1, R40, P4 ;  /* 0x0000000154547824 */ /* 0x000fc600020e0628 */
[----:B------:R-:W4:Y:S01]  /*13c60*/  LDL.LU R83, [R1+0x5b0] ;  /* 0x0005b00001537983 */ /* 0x000f220000300800 */
[----:B------:R-:W-:Y:S01]  /*13c70*/  IADD3 R77, P1, PT, R77, R41, RZ ;  /* 0x000000294d4d7210 */ /* 0x000fe20007f3e0ff */
[----:B-1----:R-:W-:-:S04]  /*13c80*/  @P3 IMAD.MOV.U32 R5, RZ, RZ, R84 ;  /* 0x000000ffff053224 */ /* 0x002fc800078e0054 */
[----:B------:R-:W-:Y:S01]  /*13c90*/  STL [R1+0x590], R77 ;  /* 0x0005904d01007387 */ /* 0x000fe20000100800 */
[----:B------:R-:W-:-:S03]  /*13ca0*/  @P3 IMAD.MOV.U32 R4, RZ, RZ, R81 ;  /* 0x000000ffff043224 */ /* 0x000fc600078e0051 */
[----:B------:R0:W-:Y:S01]  /*13cb0*/  STL [R1+0x584], R84 ;  /* 0x0005845401007387 */ /* 0x0001e20000100800 */
[----:B------:R-:W-:-:S03]  /*13cc0*/  IMAD.X R82, R82, 0x1, R40, P1 ;  /* 0x0000000152527824 */ /* 0x000fc600008e0628 */
[----:B0-----:R-:W4:Y:S04]  /*13cd0*/  LDL.LU R84, [R1+0x5ac] ;  /* 0x0005ac0001547983 */ /* 0x001f280000300800 */
[----:B------:R0:W-:Y:S04]  /*13ce0*/  STL [R1+0x58c], R82 ;  /* 0x00058c5201007387 */ /* 0x0001e80000100800 */
[----:B------:R-:W4:Y:S01]  /*13cf0*/  LDL.LU R81, [R1+0x5b8] ;  /* 0x0005b80001517983 */ /* 0x000f220000300800 */
[----:B------:R-:W-:Y:S02]  /*13d00*/  ISETP.GT.AND P0, PT, R64, 0x2b, PT ;  /* 0x0000002b4000780c */ /* 0x000fe40003f04270 */
[----:B------:R-:W-:-:S02]  /*13d10*/  PRMT R25, RZ, 0x7610, R25 ;  /* 0x00007610ff197816 */ /* 0x000fc40000000019 */
[----:B------:R-:W-:Y:S02]  /*13d20*/  PRMT R42, RZ, 0x7610, R42 ;  /* 0x00007610ff2a7816 */ /* 0x000fe4000000002a */
[----:B------:R-:W-:Y:S02]  /*13d30*/  ISETP.GT.AND P1, PT, R64, 0x2c, PT ;  /* 0x0000002c4000780c */ /* 0x000fe40003f24270 */
[----:B------:R1:W5:Y:S05]  /*13d40*/  @P3 LDG.E.U16 R25, desc[UR20][R4.64] ;  /* 0x0000001404193981 */ /* 0x00036a000c1e1500 */
[----:B-1----:R-:W-:Y:S02]  /*13d50*/  @P0 IMAD.MOV.U32 R4, RZ, RZ, R77 ;  /* 0x000000ffff040224 */ /* 0x002fe400078e004d */
[----:B------:R-:W-:-:S02]  /*13d60*/  @P0 IMAD.MOV.U32 R5, RZ, RZ, R82 ;  /* 0x000000ffff050224 */ /* 0x000fc400078e0052 */
[----:B0-----:R-:W4:Y:S04]  /*13d70*/  LDL.LU R82, [R1+0x5b4] ;  /* 0x0005b40001527983 */ /* 0x001f280000300800 */
[----:B------:R0:W5:Y:S01]  /*13d80*/  @P0 LDG.E.U16 R42, desc[UR20][R4.64] ;  /* 0x00000014042a0981 */ /* 0x000162000c1e1500 */
[----:B------:R-:W-:Y:S02]  /*13d90*/  ISETP.GT.AND P3, PT, R64, 0x2d, PT ;  /* 0x0000002d4000780c */ /* 0x000fe40003f64270 */
[----:B------:R-:W-:Y:S02]  /*13da0*/  PRMT R26, RZ, 0x7610, R26 ;  /* 0x00007610ff1a7816 */ /* 0x000fe4000000001a */
[----:B------:R-:W-:Y:S02]  /*13db0*/  PRMT R35, RZ, 0x7610, R35 ;  /* 0x00007610ff237816 */ /* 0x000fe40000000023 */
[----:B------:R-:W-:-:S02]  /*13dc0*/  PRMT R27, RZ, 0x7610, R27 ;  /* 0x00007610ff1b7816 */ /* 0x000fc4000000001b */
[----:B--2---:R-:W-:-:S05]  /*13dd0*/  IADD3 R78, P4, PT, R78, R41, RZ ;  /* 0x000000294e4e7210 */ /* 0x004fca0007f9e0ff */
[----:B------:R1:W-:Y:S01]  /*13de0*/  STL [R1+0x598], R78 ;  /* 0x0005984e01007387 */ /* 0x0003e20000100800 */
[----:B---3--:R-:W-:-:S03]  /*13df0*/  IMAD.X R79, R79, 0x1, R40, P4 ;  /* 0x000000014f4f7824 */ /* 0x008fc600020e0628 */
[----:B------:R-:W2:Y:S01]  /*13e00*/  LDL.LU R77, [R1+0x5c0] ;  /* 0x0005c000014d7983 */ /* 0x000ea20000300800 */
[----:B----4-:R-:W-:Y:S01]  /*13e10*/  IADD3 R86, P0, PT, R86, R41, RZ ;  /* 0x0000002956567210 */ /* 0x010fe20007f1e0ff */
[----:B0-----:R-:W-:-:S04]  /*13e20*/  @P1 IMAD.MOV.U32 R4, RZ, RZ, R78 ;  /* 0x000000ffff041224 */ /* 0x001fc800078e004e */
[----:B------:R-:W-:Y:S01]  /*13e30*/  STL [R1+0x5a0], R86 ;  /* 0x0005a05601007387 */ /* 0x000fe20000100800 */
[----:B------:R-:W-:-:S03]  /*13e40*/  @P1 IMAD.MOV.U32 R5, RZ, RZ, R79 ;  /* 0x000000ffff051224 */ /* 0x000fc600078e004f */
[----:B------:R0:W-:Y:S04]  /*13e50*/  STL [R1+0x594], R79 ;  /* 0x0005944f01007387 */ /* 0x0001e80000100800 */
[----:B-1----:R-:W3:Y:S04]  /*13e60*/  LDL.LU R78, [R1+0x5bc] ;  /* 0x0005bc00014e7983 */ /* 0x002ee80000300800 */
[----:B------:R1:W5:Y:S01]  /*13e70*/  @P1 LDG.E.U16 R26, desc[UR20][R4.64] ;  /* 0x00000014041a1981 */ /* 0x000362000c1e1500 */
[----:B------:R-:W-:-:S05]  /*13e80*/  IMAD.X R87, R87, 0x1, R40, P0 ;  /* 0x0000000157577824 */ /* 0x000fca00000e0628 */
[----:B------:R4:W-:Y:S04]  /*13e90*/  STL [R1+0x59c], R87 ;  /* 0x00059c5701007387 */ /* 0x0009e80000100800 */
[----:B0-----:R-:W3:Y:S01]  /*13ea0*/  LDL.LU R79, [R1+0x5c8] ;  /* 0x0005c800014f7983 */ /* 0x001ee20000300800 */
[----:B-1----:R-:W-:Y:S02]  /*13eb0*/  @P3 IMAD.MOV.U32 R4, RZ, RZ, R86 ;  /* 0x000000ffff043224 */ /* 0x002fe400078e0056 */
[----:B------:R-:W-:Y:S01]  /*13ec0*/  @P3 IMAD.MOV.U32 R5, RZ, RZ, R87 ;  /* 0x000000ffff053224 */ /* 0x000fe200078e0057 */
[C---:B------:R-:W-:Y:S01]  /*13ed0*/  ISETP.GT.AND P0, PT, R64.reuse, 0x2e, PT ;  /* 0x0000002e4000780c */ /* 0x040fe20003f04270 */
[----:B------:R-:W3:Y:S01]  /*13ee0*/  LDL.LU R88, [R1+0x5c4] ;  /* 0x0005c40001587983 */ /* 0x000ee20000300800 */
[----:B------:R-:W-:-:S03]  /*13ef0*/  ISETP.GT.AND P1, PT, R64, 0x2f, PT ;  /* 0x0000002f4000780c */ /* 0x000fc60003f24270 */
[----:B------:R0:W5:Y:S01]  /*13f00*/  @P3 LDG.E.U16 R35, desc[UR20][R4.64] ;  /* 0x0000001404233981 */ /* 0x000162000c1e1500 */
[----:B------:R-:W-:-:S05]  /*13f10*/  IADD3 R80, P4, PT, R80, R41, RZ ;  /* 0x0000002950507210 */ /* 0x000fca0007f9e0ff */
[----:B------:R1:W-:Y:S01]  /*13f20*/  STL [R1+0x5a8], R80 ;  /* 0x0005a85001007387 */ /* 0x0003e20000100800 */
[----:B------:R-:W-:-:S03]  /*13f30*/  IMAD.X R85, R85, 0x1, R40, P4 ;  /* 0x0000000155557824 */ /* 0x000fc600020e0628 */
[----:B------:R-:W3:Y:S01]  /*13f40*/  LDL.LU R86, [R1+0x5d0] ;  /* 0x0005d00001567983 */ /* 0x000ee20000300800 */
[----:B------:R-:W-:Y:S01]  /*13f50*/  IADD3 R83, P3, PT, R83, R41, RZ ;  /* 0x0000002953537210 */ /* 0x000fe20007f7e0ff */
[----:B0-----:R-:W-:-:S04]  /*13f60*/  @P0 IMAD.MOV.U32 R4, RZ, RZ, R80 ;  /* 0x000000ffff040224 */ /* 0x001fc800078e0050 */
[----:B------:R-:W-:Y:S01]  /*13f70*/  STL [R1+0x5b0], R83 ;  /* 0x0005b05301007387 */ /* 0x000fe20000100800 */
[----:B------:R-:W-:-:S03]  /*13f80*/  @P0 IMAD.MOV.U32 R5, RZ, RZ, R85 ;  /* 0x000000ffff050224 */ /* 0x000fc600078e0055 */
[----:B------:R0:W-:Y:S04]  /*13f90*/  STL [R1+0x5a4], R85 ;  /* 0x0005a45501007387 */ /* 0x0001e80000100800 */
[----:B----4-:R-:W4:Y:S04]  /*13fa0*/  LDL.LU R87, [R1+0x5cc] ;  /* 0x0005cc0001577983 */ /* 0x010f280000300800 */
[----:B------:R0:W5:Y:S01]  /*13fb0*/  @P0 LDG.E.U16 R27, desc[UR20][R4.64] ;  /* 0x00000014041b0981 */ /* 0x000162000c1e1500 */
[----:B------:R-:W-:-:S05]  /*13fc0*/  IMAD.X R84, R84, 0x1, R40, P3 ;  /* 0x0000000154547824 */ /* 0x000fca00018e0628 */
[----:B------:R0:W-:Y:S01]  /*13fd0*/  STL [R1+0x5ac], R84 ;  /* 0x0005ac5401007387 */ /* 0x0001e20000100800 */
[----:B------:R-:W-:-:S03]  /*13fe0*/  IADD3 R81, P4, PT, R81, R41, RZ ;  /* 0x0000002951517210 */ /* 0x000fc60007f9e0ff */
[----:B-1----:R-:W4:Y:S01]  /*13ff0*/  LDL.LU R80, [R1+0x5d8] ;  /* 0x0005d80001507983 */ /* 0x002f220000300800 */
[----:B0-----:R-:W-:-:S03]  /*14000*/  @P1 IMAD.MOV.U32 R5, RZ, RZ, R84 ;  /* 0x000000ffff051224 */ /* 0x001fc600078e0054 */
[----:B------:R-:W4:Y:S01]  /*14010*/  LDL.LU R85, [R1+0x5d4] ;  /* 0x0005d40001557983 */ /* 0x000f220000300800 */
[----:B------:R-:W-:-:S03]  /*14020*/  @P1 IMAD.MOV.U32 R4, RZ, RZ, R83 ;  /* 0x000000ffff041224 */ /* 0x000fc600078e0053 */
[----:B------:R0:W-:Y:S04]  /*14030*/  STL [R1+0x5b8], R81 ;  /* 0x0005b85101007387 */ /* 0x0001e80000100800 */
[----:B------:R-:W4:Y:S04]  /*14040*/  LDL.LU R84, [R1+0x5dc] ;  /* 0x0005dc0001547983 */ /* 0x000f280000300800 */
[----:B------:R-:W4:Y:S01]  /*14050*/  LDL.LU R83, [R1+0x5e0] ;  /* 0x0005e00001537983 */ /* 0x000f220000300800 */
[----:B------:R-:W-:Y:S02]  /*14060*/  PRMT R34, RZ, 0x7610, R34 ;  /* 0x00007610ff227816 */ /* 0x000fe40000000022 */
[----:B------:R-:W-:-:S02]  /*14070*/  ISETP.GT.AND P3, PT, R64, 0x30, PT ;  /* 0x000000304000780c */ /* 0x000fc40003f64270 */
[----:B------:R-:W-:Y:S02]  /*14080*/  ISETP.GT.AND P0, PT, R64, 0x31, PT ;  /* 0x000000314000780c */ /* 0x000fe40003f04270 */
[----:B------:R1:W5:Y:S01]  /*14090*/  @P1 LDG.E.U16 R34, desc[UR20][R4.64] ;  /* 0x0000001404221981 */ /* 0x000362000c1e1500 */
[----:B------:R-:W-:Y:S01]  /*140a0*/  IMAD.X R82, R82, 0x1, R40, P4 ;  /* 0x0000000152527824 */ /* 0x000fe200020e0628 */
[----:B------:R-:W-:-:S07]  /*140b0*/  PRMT R28, RZ, 0x7610, R28 ;  /* 0x00007610ff1c7816 */ /* 0x000fce000000001c */
[----:B-1----:R-:W-:Y:S02]  /*140c0*/  @P3 IMAD.MOV.U32 R4, RZ, RZ, R81 ;  /* 0x000000ffff043224 */ /* 0x002fe400078e0051 */
        /* <DEDUP_REMOVED lines=8> */
[----:B------:R2:W-:Y:S04]  /*14150*/  STL [R1+0x5b4], R82 ;  /* 0x0005b45201007387 */ /* 0x0005e80000100800 */
[----:B0-----:R-:W4:Y:S01]  /*14160*/  LDL.LU R81, [R1+0x5e8] ;  /* 0x0005e80001517983 */ /* 0x001f220000300800 */
[----:B---3--:R-:W-:Y:S01]  /*14170*/  IMAD.X R78, R78, 0x1, R40, P1 ;  /* 0x000000014e4e7824 */ /* 0x008fe200008e0628 */
[----:B------:R-:W-:Y:S01]  /*14180*/  ISETP.GT.AND P1, PT, R64, 0x32, PT ;  /* 0x000000324000780c */ /* 0x000fe20003f24270 */
[----:B-1----:R-:W-:-:S03]  /*14190*/  @P0 IMAD.MOV.U32 R4, RZ, RZ, R77 ;  /* 0x000000ffff040224 */ /* 0x002fc600078e004d */
[----:B------:R0:W-:Y:S01]  /*141a0*/  STL [R1+0x5bc], R78 ;  /* 0x0005bc4e01007387 */ /* 0x0001e20000100800 */
[----:B------:R-:W-:-:S03]  /*141b0*/  @P0 IMAD.MOV.U32 R5, RZ, RZ, R78 ;  /* 0x000000ffff050224 */ /* 0x000fc600078e004e */
[----:B--2---:R-:W2:Y:S04]  /*141c0*/  LDL.LU R82, [R1+0x5e4] ;  /* 0x0005e40001527983 */ /* 0x004ea80000300800 */
[----:B------:R1:W5:Y:S01]  /*141d0*/  @P0 LDG.E.U16 R33, desc[UR20][R4.64] ;  /* 0x0000001404210981 */ /* 0x000362000c1e1500 */
[----:B------:R-:W-:-:S05]  /*141e0*/  IADD3 R79, P4, PT, R79, R41, RZ ;  /* 0x000000294f4f7210 */ /* 0x000fca0007f9e0ff */
[----:B------:R3:W-:Y:S04]  /*141f0*/  STL [R1+0x5c8], R79 ;  /* 0x0005c84f01007387 */ /* 0x0007e80000100800 */
[----:B0-----:R-:W2:Y:S04]  /*14200*/  LDL.LU R78, [R1+0x5ec] ;  /* 0x0005ec00014e7983 */ /* 0x001ea80000300800 */
[----:B------:R-:W2:Y:S01]  /*14210*/  LDL.LU R77, [R1+0x5f0] ;  /* 0x0005f000014d7983 */ /* 0x000ea20000300800 */
[----:B------:R-:W-:Y:S02]  /*14220*/  IMAD.X R88, R88, 0x1, R40, P4 ;  /* 0x0000000158587824 */ /* 0x000fe400020e0628 */
[----:B-1----:R-:W-:-:S02]  /*14230*/  @P1 IMAD.MOV.U32 R4, RZ, RZ, R79 ;  /* 0x000000ffff041224 */ /* 0x002fc400078e004f */
[----:B------:R-:W-:Y:S01]  /*14240*/  @P1 IMAD.MOV.U32 R5, RZ, RZ, R88 ;  /* 0x000000ffff051224 */ /* 0x000fe200078e0058 */
[----:B------:R-:W-:-:S04]  /*14250*/  IADD3 R86, P0, PT, R86, R41, RZ ;  /* 0x0000002956567210 */ /* 0x000fc80007f1e0ff */
[----:B------:R0:W5:Y:S04]  /*14260*/  @P1 LDG.E.U16 R32, desc[UR20][R4.64] ;  /* 0x0000001404201981 */ /* 0x000168000c1e1500 */
[----:B------:R-:W-:Y:S04]  /*14270*/  STL [R1+0x5d0], R86 ;  /* 0x0005d05601007387 */ /* 0x000fe80000100800 */
[----:B------:R-:W-:Y:S01]  /*14280*/  STL [R1+0x5c4], R88 ;  /* 0x0005c45801007387 */ /* 0x000fe20000100800 */
[----:B0-----:R-:W-:-:S03]  /*14290*/  @P3 IMAD.MOV.U32 R4, RZ, RZ, R86 ;  /* 0x000000ffff043224 */ /* 0x001fc600078e0056 */
[----:B---3--:R-:W3:Y:S01]  /*142a0*/  LDL.LU R79, [R1+0x5f8] ;  /* 0x0005f800014f7983 */ /* 0x008ee20000300800 */
[----:B----4-:R-:W-:Y:S01]  /*142b0*/  IMAD.X R87, R87, 0x1, R40, P0 ;  /* 0x0000000157577824 */ /* 0x010fe200000e0628 */
[----:B------:R-:W-:-:S03]  /*142c0*/  ISETP.GT.AND P0, PT, R64, 0x34, PT ;  /* 0x000000344000780c */ /* 0x000fc60003f04270 */
[----:B------:R-:W-:Y:S01]  /*142d0*/  @P3 IMAD.MOV.U32 R5, RZ, RZ, R87 ;  /* 0x000000ffff053224 */ /* 0x000fe200078e0057 */
[----:B------:R-:W-:Y:S04]  /*142e0*/  STL [R1+0x5cc], R87 ;  /* 0x0005cc5701007387 */ /* 0x000fe80000100800 */
[----:B------:R0:W5:Y:S04]  /*142f0*/  @P3 LDG.E.U16 R29, desc[UR20][R4.64] ;  /* 0x00000014041d3981 */ /* 0x000168000c1e1500 */
[----:B------:R-:W4:Y:S01]  /*14300*/  LDL.LU R89, [R1+0x600] ;  /* 0x0006000001597983 */ /* 0x000f220000300800 */
[----:B------:R-:W-:-:S05]  /*14310*/  IADD3 R80, P4, PT, R80, R41, RZ ;  /* 0x0000002950507210 */ /* 0x000fca0007f9e0ff */
[----:B------:R-:W-:Y:S01]  /*14320*/  IMAD.X R85, R85, 0x1, R40, P4 ;  /* 0x0000000155557824 */ /* 0x000fe200020e0628 */
[----:B------:R1:W-:Y:S01]  /*14330*/  STL [R1+0x5d8], R80 ;  /* 0x0005d85001007387 */ /* 0x0003e20000100800 */
[----:B0-----:R-:W-:Y:S01]  /*14340*/  @P0 IMAD.MOV.U32 R4, RZ, RZ, R80 ;  /* 0x000000ffff040224 */ /* 0x001fe200078e0050 */
[----:B------:R-:W-:-:S05]  /*14350*/  IADD3 R83, P3, PT, R83, R41, RZ ;  /* 0x0000002953537210 */ /* 0x000fca0007f7e0ff */
[----:B------:R-:W-:Y:S01]  /*14360*/  STL [R1+0x5e0], R83 ;  /* 0x0005e05301007387 */ /* 0x000fe20000100800 */
[----:B------:R-:W-:-:S03]  /*14370*/  IMAD.X R84, R84, 0x1, R40, P3 ;  /* 0x0000000154547824 */ /* 0x000fc600018e0628 */
[----:B------:R0:W-:Y:S04]  /*14380*/  STL [R1+0x5d4], R85 ;  /* 0x0005d45501007387 */ /* 0x0001e80000100800 */
[----:B-1----:R-:W4:Y:S04]  /*14390*/  LDL.LU R80, [R1+0x5f4] ;  /* 0x0005f40001507983 */ /* 0x002f280000300800 */
[----:B------:R1:W-:Y:S04]  /*143a0*/  STL [R1+0x5dc], R84 ;  /* 0x0005dc5401007387 */ /* 0x0003e80000100800 */
[----:B------:R-:W4:Y:S01]  /*143b0*/  LDL.LU R90, [R1+0x5fc] ;  /* 0x0005fc00015a7983 */ /* 0x000f220000300800 */
[----:B------:R-:W-:Y:S01]  /*143c0*/  ISETP.GT.AND P1, PT, R64, 0x35, PT ;  /* 0x000000354000780c */ /* 0x000fe20003f24270 */
[----:B------:R-:W-:Y:S01]  /*143d0*/  @P0 IMAD.MOV.U32 R5, RZ, RZ, R85 ;  /* 0x000000ffff050224 */ /* 0x000fe200078e0055 */
[----:B------:R-:W-:Y:S01]  /*143e0*/  PRMT R30, RZ, 0x7610, R30 ;  /* 0x00007610ff1e7816 */ /* 0x000fe2000000001e */
[----:B------:R-:W4:Y:S01]  /*143f0*/  LDL.LU R87, [R1+0x608] ;  /* 0x0006080001577983 */ /* 0x000f220000300800 */
[----:B------:R-:W-:-:S04]  /*14400*/  PRMT R31, RZ, 0x7610, R31 ;  /* 0x00007610ff1f7816 */ /* 0x000fc8000000001f */
[----:B------:R0:W5:Y:S05]  /*14410*/  @P0 LDG.E.U16 R30, desc[UR20][R4.64] ;  /* 0x00000014041e0981 */ /* 0x00016a000c1e1500 */
[----:B0-----:R-:W-:Y:S02]  /*14420*/  @P1 IMAD.MOV.U32 R4, RZ, RZ, R83 ;  /* 0x000000ffff041224 */ /* 0x001fe400078e0053 */
[----:B------:R-:W-:-:S05]  /*14430*/  @P1 IMAD.MOV.U32 R5, RZ, RZ, R84 ;  /* 0x000000ffff051224 */ /* 0x000fca00078e0054 */
[----:B------:R0:W5:Y:S01]  /*14440*/  @P1 LDG.E.U16 R31, desc[UR20][R4.64] ;  /* 0x00000014041f1981 */ /* 0x000162000c1e1500 */
[C---:B------:R-:W-:Y:S02]  /*14450*/  ISETP.GT.AND P3, PT, R64.reuse, 0x36, PT ;  /* 0x000000364000780c */ /* 0x040fe40003f64270 */
[----:B------:R-:W-:Y:S02]  /*14460*/  ISETP.GT.AND P0, PT, R64, 0x37, PT ;  /* 0x000000374000780c */ /* 0x000fe40003f04270 */
[----:B------:R-:W-:Y:S02]  /*14470*/  PRMT R67, RZ, 0x7610, R67 ;  /* 0x00007610ff437816 */ /* 0x000fe40000000043 */
[----:B------:R-:W-:Y:S02]  /*14480*/  PRMT R68, RZ, 0x7610, R68 ;  /* 0x00007610ff447816 */ /* 0x000fe40000000044 */
[----:B------:R-:W-:-:S05]  /*14490*/  IADD3 R81, P4, PT, R81, R41, RZ ;  /* 0x0000002951517210 */ /* 0x000fca0007f9e0ff */
[----:B------:R-:W-:Y:S04]  /*144a0*/  STL [R1+0x5e8], R81 ;  /* 0x0005e85101007387 */ /* 0x000fe80000100800 */
[----:B------:R-:W4:Y:S01]  /*144b0*/  LDL.LU R85, [R1+0x610] ;  /* 0x0006100001557983 */ /* 0x000f220000300800 */
[----:B--2---:R-:W-:Y:S02]  /*144c0*/  IMAD.X R82, R82, 0x1, R40, P4 ;  /* 0x0000000152527824 */ /* 0x004fe400020e0628 */
[----:B0-----:R-:W-:Y:S02]  /*144d0*/  @P3 IMAD.MOV.U32 R4, RZ, RZ, R81 ;  /* 0x000000ffff043224 */ /* 0x001fe400078e0051 */
[----:B------:R-:W-:-:S05]  /*144e0*/  @P3 IMAD.MOV.U32 R5, RZ, RZ, R82 ;  /* 0x000000ffff053224 */ /* 0x000fca00078e0052 */
[----:B------:R0:W5:Y:S01]  /*144f0*/  @P3 LDG.E.U16 R67, desc[UR20][R4.64] ;  /* 0x0000001404433981 */ /* 0x000162000c1e1500 */
[----:B------:R-:W-:-:S05]  /*14500*/  IADD3 R77, P1, PT, R77, R41, RZ ;  /* 0x000000294d4d7210 */ /* 0x000fca0007f3e0ff */
[----:B------:R-:W-:Y:S01]  /*14510*/  STL [R1+0x5f0], R77 ;  /* 0x0005f04d01007387 */ /* 0x000fe20000100800 */
[----:B------:R-:W-:-:S03]  /*14520*/  IMAD.X R78, R78, 0x1, R40, P1 ;  /* 0x000000014e4e7824 */ /* 0x000fc600008e0628 */
[----:B------:R2:W-:Y:S04]  /*14530*/  STL [R1+0x5e4], R82 ;  /* 0x0005e45201007387 */ /* 0x0005e80000100800 */
[----:B------:R-:W4:Y:S04]  /*14540*/  LDL.LU R88, [R1+0x604] ;  /* 0x0006040001587983 */ /* 0x000f280000300800 */
[----:B------:R0:W-:Y:S04]  /*14550*/  STL [R1+0x5ec], R78 ;  /* 0x0005ec4e01007387 */ /* 0x0001e80000100800 */
[----:B------:R-:W4:Y:S01]  /*14560*/  LDL.LU R86, [R1+0x60c] ;  /* 0x00060c0001567983 */ /* 0x000f220000300800 */
[----:B---3--:R-:W-:-:S03]  /*14570*/  IADD3 R79, P4, PT, R79, R41, RZ ;  /* 0x000000294f4f7210 */ /* 0x008fc60007f9e0ff */
[----:B------:R-:W3:Y:S01]  /*14580*/  LDL.LU R83, [R1+0x618] ;  /* 0x0006180001537983 */ /* 0x000ee20000300800 */
[----:B------:R-:W-:Y:S01]  /*14590*/  ISETP.GT.AND P1, PT, R64, 0x38, PT ;  /* 0x000000384000780c */ /* 0x000fe20003f24270 */
[----:B0-----:R-:W-:Y:S02]  /*145a0*/  @P0 IMAD.MOV.U32 R4, RZ, RZ, R77 ;  /* 0x000000ffff040224 */ /* 0x001fe400078e004d */
[----:B-1----:R-:W3:Y:S01]  /*145b0*/  LDL.LU R84, [R1+0x614] ;  /* 0x0006140001547983 */ /* 0x002ee20000300800 */
[----:B------:R-:W-:-:S03]  /*145c0*/  @P0 IMAD.MOV.U32 R5, RZ, RZ, R78 ;  /* 0x000000ffff050224 */ /* 0x000fc600078e004e */
[----:B------:R-:W-:Y:S04]  /*145d0*/  STL [R1+0x5f8], R79 ;  /* 0x0005f84f01007387 */ /* 0x000fe80000100800 */
[----:B--2---:R-:W2:Y:S04]  /*145e0*/  LDL.LU R82, [R1+0x61c] ;  /* 0x00061c0001527983 */ /* 0x004ea80000300800 */
[----:B------:R-:W2:Y:S04]  /*145f0*/  LDL.LU R81, [R1+0x620] ;  /* 0x0006200001517983 */ /* 0x000ea80000300800 */
[----:B------:R0:W5:Y:S01]  /*14600*/  @P0 LDG.E.U16 R68, desc[UR20][R4.64] ;  /* 0x0000001404440981 */ /* 0x000162000c1e1500 */
[----:B----4-:R-:W-:-:S03]  /*14610*/  IADD3 R89, P0, PT, R89, R41, RZ ;  /* 0x0000002959597210 */ /* 0x010fc60007f1e0ff */
[----:B------:R-:W4:Y:S04]  /*14620*/  LDL.LU R77, [R1+0x628] ;  /* 0x00062800014d7983 */ /* 0x000f280000300800 */
[----:B------:R-:W4:Y:S04]  /*14630*/  LDL.LU R78, [R1+0x630] ;  /* 0x00063000014e7983 */ /* 0x000f280000300800 */
[----:B------:R-:W-:Y:S01]  /*14640*/  STL [R1+0x600], R89 ;  /* 0x0006005901007387 */ /* 0x000fe20000100800 */
[----:B0-----:R-:W-:Y:S02]  /*14650*/  @P1 IMAD.MOV.U32 R4, RZ, RZ, R79 ;  /* 0x000000ffff041224 */ /* 0x001fe400078e004f */
[----:B------:R-:W-:-:S04]  /*14660*/  IMAD.X R80, R80, 0x1, R40, P4 ;  /* 0x0000000150507824 */ /* 0x000fc800020e0628 */
[----:B------:R-:W-:Y:S01]  /*14670*/  @P1 IMAD.MOV.U32 R5, RZ, RZ, R80 ;  /* 0x000000ffff051224 */ /* 0x000fe200078e0050 */
[----:B------:R0:W-:Y:S01]  /*14680*/  STL [R1+0x5f4], R80 ;  /* 0x0005f45001007387 */ /* 0x0001e20000100800 */
[----:B------:R-:W-:-:S03]  /*14690*/  IMAD.X R90, R90, 0x1, R40, P0 ;  /* 0x000000015a5a7824 */ /* 0x000fc600000e0628 */
[----:B0-----:R-:W4:Y:S04]  /*146a0*/  LDL.LU R80, [R1+0x624] ;  /* 0x0006240001507983 */ /* 0x001f280000300800 */
[----:B------:R-:W-:Y:S04]  /*146b0*/  STL [R1+0x5fc], R90 ;  /* 0x0005fc5a01007387 */ /* 0x000fe80000100800 */
[----:B------:R-:W4:Y:S01]  /*146c0*/  LDL.LU R79, [R1+0x62c] ;  /* 0x00062c00014f7983 */ /* 0x000f220000300800 */
[----:B------:R-:W-:Y:S02]  /*146d0*/  ISETP.GT.AND P3, PT, R64, 0x39, PT ;  /* 0x000000394000780c */ /* 0x000fe40003f64270 */
[----:B------:R-:W-:-:S02]  /*146e0*/  PRMT R69, RZ, 0x7610, R69 ;  /* 0x00007610ff457816 */ /* 0x000fc40000000045 */
[C---:B------:R-:W-:Y:S02]  /*146f0*/  ISETP.GT.AND P0, PT, R64.reuse, 0x3a, PT ;  /* 0x0000003a4000780c */ /* 0x040fe40003f04270 */
[----:B------:R-:W-:Y:S02]  /*14700*/  PRMT R70, RZ, 0x7610, R70 ;  /* 0x00007610ff467816 */ /* 0x000fe40000000046 */
[----:B------:R0:W5:Y:S01]  /*14710*/  @P1 LDG.E.U16 R69, desc[UR20][R4.64] ;  /* 0x0000001404451981 */ /* 0x000162000c1e1500 */
[----:B------:R-:W-:Y:S02]  /*14720*/  IADD3 R87, P4, PT, R87, R41, RZ ;  /* 0x0000002957577210 */ /* 0x000fe40007f9e0ff */
[----:B------:R-:W-:Y:S02]  /*14730*/  ISETP.GT.AND P1, PT, R64, 0x3b, PT ;  /* 0x0000003b4000780c */ /* 0x000fe40003f24270 */
[----:B0-----:R-:W-:Y:S02]  /*14740*/  @P3 IMAD.MOV.U32 R4, RZ, RZ, R89 ;  /* 0x000000ffff043224 */ /* 0x001fe400078e0059 */
[----:B------:R-:W-:Y:S01]  /*14750*/  @P3 IMAD.MOV.U32 R5, RZ, RZ, R90 ;  /* 0x000000ffff053224 */ /* 0x000fe200078e005a */
[----:B------:R-:W-:-:S04]  /*14760*/  PRMT R71, RZ, 0x7610, R71 ;  /* 0x00007610ff477816 */ /* 0x000fc80000000047 */
[----:B------:R0:W5:Y:S01]  /*14770*/  @P3 LDG.E.U16 R70, desc[UR20][R4.64] ;  /* 0x0000001404463981 */ /* 0x000162000c1e1500 */
[----:B------:R-:W-:Y:S01]  /*14780*/  PRMT R72, RZ, 0x7610, R72 ;  /* 0x00007610ff487816 */ /* 0x000fe20000000048 */
[----:B0-----:R-:W-:Y:S01]  /*14790*/  @P0 IMAD.MOV.U32 R4, RZ, RZ, R87 ;  /* 0x000000ffff040224 */ /* 0x001fe200078e0057 */
[----:B------:R-:W-:Y:S02]  /*147a0*/  PRMT R73, RZ, 0x7610, R73 ;  /* 0x00007610ff497816 */ /* 0x000fe40000000049 */
[----:B------:R-:W-:Y:S02]  /*147b0*/  PRMT R76, RZ, 0x7610, R76 ;  /* 0x00007610ff4c7816 */ /* 0x000fe4000000004c */
[----:B------:R-:W-:Y:S01]  /*147c0*/  PRMT R74, RZ, 0x7610, R74 ;  /* 0x00007610ff4a7816 */ /* 0x000fe2000000004a */
[----:B------:R-:W-:Y:S01]  /*147d0*/  USHF.L.U32 UR4, UR4, 0x1f, URZ ;  /* 0x0000001f04047899 */ /* 0x000fe200080006ff */
[----:B------:R-:W-:Y:S01]  /*147e0*/  PRMT R75, RZ, 0x7610, R75 ;  /* 0x00007610ff4b7816 */ /* 0x000fe2000000004b */
[----:B------:R-:W-:Y:S01]  /*147f0*/  STL [R1+0x608], R87 ;  /* 0x0006085701007387 */ /* 0x000fe20000100800 */
[----:B------:R-:W-:Y:S01]  /*14800*/  IADD3 R85, P3, PT, R85, R41, RZ ;  /* 0x0000002955557210 */ /* 0x000fe20007f7e0ff */
[----:B------:R-:W-:-:S04]  /*14810*/  IMAD.X R88, R88, 0x1, R40, P4 ;  /* 0x0000000158587824 */ /* 0x000fc800020e0628 */
[----:B------:R-:W-:Y:S01]  /*14820*/  @P0 IMAD.MOV.U32 R5, RZ, RZ, R88 ;  /* 0x000000ffff050224 */ /* 0x000fe200078e0058 */
[----:B------:R-:W-:Y:S01]  /*14830*/  ISETP.GT.AND P4, PT, R64, 0x3c, PT ;  /* 0x0000003c4000780c */ /* 0x000fe20003f84270 */
[----:B------:R-:W-:-:S03]  /*14840*/  IMAD.X R86, R86, 0x1, R40, P3 ;  /* 0x0000000156567824 */ /* 0x000fc600018e0628 */
[----:B------:R0:W5:Y:S01]  /*14850*/  @P0 LDG.E.U16 R71, desc[UR20][R4.64] ;  /* 0x0000001404470981 */ /* 0x000162000c1e1500 */
[----:B---3--:R-:W-:Y:S01]  /*14860*/  IADD3 R83, P3, PT, R83, R41, RZ ;  /* 0x0000002953537210 */ /* 0x008fe20007f7e0ff */
[----:B0-----:R-:W-:Y:S02]  /*14870*/  @P1 IMAD.MOV.U32 R4, RZ, RZ, R85 ;  /* 0x000000ffff041224 */ /* 0x001fe400078e0055 */
[----:B------:R-:W-:Y:S02]  /*14880*/  @P1 IMAD.MOV.U32 R5, RZ, RZ, R86 ;  /* 0x000000ffff051224 */ /* 0x000fe400078e0056 */
[----:B------:R-:W-:-:S03]  /*14890*/  IMAD.X R84, R84, 0x1, R40, P3 ;  /* 0x0000000154547824 */ /* 0x000fc600018e0628 */
[----:B------:R0:W5:Y:S01]  /*148a0*/  @P1 LDG.E.U16 R72, desc[UR20][R4.64] ;  /* 0x0000001404481981 */ /* 0x000162000c1e1500 */
[C---:B------:R-:W-:Y:S02]  /*148b0*/  ISETP.GT.AND P1, PT, R64.reuse, 0x3d, PT ;  /* 0x0000003d4000780c */ /* 0x040fe40003f24270 */
[-C--:B--2---:R-:W-:Y:S02]  /*148c0*/  IADD3 R81, P3, PT, R81, R41.reuse, RZ ;  /* 0x0000002951517210 */ /* 0x084fe40007f7e0ff */
[----:B------:R-:W-:Y:S01]  /*148d0*/  ISETP.GT.AND P0, PT, R64, 0x3e, PT ;  /* 0x0000003e4000780c */ /* 0x000fe20003f04270 */
[----:B0-----:R-:W-:Y:S02]  /*148e0*/  @P4 IMAD.MOV.U32 R4, RZ, RZ, R83 ;  /* 0x000000ffff044224 */ /* 0x001fe400078e0053 */
[----:B------:R-:W-:Y:S01]  /*148f0*/  @P4 IMAD.MOV.U32 R5, RZ, RZ, R84 ;  /* 0x000000ffff054224 */ /* 0x000fe200078e0054 */
[----:B----4-:R-:W-:Y:S01]  /*14900*/  IADD3 R77, P6, PT, R77, R41, RZ ;  /* 0x000000294d4d7210 */ /* 0x010fe20007fde0ff */
[----:B------:R-:W-:-:S03]  /*14910*/  IMAD.X R82, R82, 0x1, R40, P3 ;  /* 0x0000000152527824 */ /* 0x000fc600018e0628 */
[----:B------:R0:W5:Y:S01]  /*14920*/  @P4 LDG.E.U16 R73, desc[UR20][R4.64] ;  /* 0x0000001404494981 */ /* 0x000162000c1e1500 */
[----:B------:R-:W-:Y:S02]  /*14930*/  ISETP.GT.AND P4, PT, R64, 0x3f, PT ;  /* 0x0000003f4000780c */ /* 0x000fe40003f84270 */
[----:B------:R-:W-:Y:S01]  /*14940*/  IADD3 R78, P3, PT, R78, R41, RZ ;  /* 0x000000294e4e7210 */ /* 0x000fe20007f7e0ff */
[----:B0-----:R-:W-:Y:S02]  /*14950*/  @P1 IMAD.MOV.U32 R4, RZ, RZ, R81 ;  /* 0x000000ffff041224 */ /* 0x001fe400078e0051 */
[----:B------:R-:W-:-:S05]  /*14960*/  @P1 IMAD.MOV.U32 R5, RZ, RZ, R82 ;  /* 0x000000ffff051224 */ /* 0x000fca00078e0052 */
[----:B------:R0:W5:Y:S02]  /*14970*/  @P1 LDG.E.U16 R76, desc[UR20][R4.64] ;  /* 0x00000014044c1981 */ /* 0x000164000c1e1500 */
[----:B0-----:R-:W-:Y:S02]  /*14980*/  @P0 IMAD.MOV.U32 R4, RZ, RZ, R77 ;  /* 0x000000ffff040224 */ /* 0x001fe400078e004d */
[----:B------:R-:W-:-:S04]  /*14990*/  IMAD.X R80, R80, 0x1, R40, P6 ;  /* 0x0000000150507824 */ /* 0x000fc800030e0628 */
[----:B------:R-:W-:Y:S02]  /*149a0*/  @P0 IMAD.MOV.U32 R5, RZ, RZ, R80 ;  /* 0x000000ffff050224 */ /* 0x000fe400078e0050 */
[----:B------:R-:W-:-:S03]  /*149b0*/  IMAD.X R79, R79, 0x1, R40, P3 ;  /* 0x000000014f4f7824 */ /* 0x000fc600018e0628 */
[----:B------:R0:W5:Y:S02]  /*149c0*/  @P0 LDG.E.U16 R74, desc[UR20][R4.64] ;  /* 0x00000014044a0981 */ /* 0x000164000c1e1500 */
[----:B0-----:R-:W-:Y:S02]  /*149d0*/  @P4 IMAD.MOV.U32 R4, RZ, RZ, R78 ;  /* 0x000000ffff044224 */ /* 0x001fe400078e004e */
[----:B------:R-:W-:Y:S01]  /*149e0*/  @P4 IMAD.MOV.U32 R5, RZ, RZ, R79 ;  /* 0x000000ffff054224 */ /* 0x000fe200078e004f */
[----:B------:R-:W-:Y:S04]  /*149f0*/  STL [R1+0x610], R85 ;  /* 0x0006105501007387 */ /* 0x000fe80000100800 */
[----:B------:R0:W5:Y:S04]  /*14a00*/  @P4 LDG.E.U16 R75, desc[UR20][R4.64] ;  /* 0x00000014044b4981 */ /* 0x000168000c1e1500 */
[----:B------:R-:W-:Y:S01]  /*14a10*/  STL [R1+0x604], R88 ;  /* 0x0006045801007387 */ /* 0x000fe20000100800 */
[----:B0-----:R-:W-:-:S03]  /*14a20*/  IMAD.U32 R5, RZ, RZ, UR4 ;  /* 0x00000004ff057e24 */ /* 0x001fc6000f8e00ff */
[----:B------:R-:W-:Y:S01]  /*14a30*/  STL [R1+0x60c], R86 ;  /* 0x00060c5601007387 */ /* 0x000fe20000100800 */
[----:B------:R-:W0:Y:S03]  /*14a40*/  SYNCS.PHASECHK.TRANS64.TRYWAIT P1, [UR6], R5 ;  /* 0x00000005ff0075a7 */ /* 0x000e260008021106 */
[----:B------:R-:W-:Y:S04]  /*14a50*/  STL [R1+0x618], R83 ;  /* 0x0006185301007387 */ /* 0x000fe80000100800 */
[----:B------:R-:W-:Y:S04]  /*14a60*/  STL [R1+0x614], R84 ;  /* 0x0006145401007387 */ /* 0x000fe80000100800 */
[----:B------:R-:W-:Y:S04]  /*14a70*/  STL [R1+0x620], R81 ;  /* 0x0006205101007387 */ /* 0x000fe80000100800 */
[----:B------:R1:W-:Y:S02]  /*14a80*/  STL [R1+0x628], R77 ;  /* 0x0006284d01007387 */ /* 0x0003e40000100800 */
[----:B-1----:R-:W1:Y:S02]  /*14a90*/  S2R R77, SR_TID.X ;  /* 0x00000000004d7919 */ /* 0x002e640000002100 */
[----:B------:R2:W-:Y:S04]  /*14aa0*/  STL [R1+0x61c], R82 ;  /* 0x00061c5201007387 */ /* 0x0005e80000100800 */
[----:B------:R2:W-:Y:S04]  /*14ab0*/  STL [R1+0x630], R78 ;  /* 0x0006304e01007387 */ /* 0x0005e80000100800 */
[----:B------:R2:W-:Y:S04]  /*14ac0*/  STL [R1+0x624], R80 ;  /* 0x0006245001007387 */ /* 0x0005e80000100800 */
[----:B------:R2:W-:Y:S01]  /*14ad0*/  STL [R1+0x62c], R79 ;  /* 0x00062c4f01007387 */ /* 0x0005e20000100800 */
[----:B------:R-:W-:-:S02]  /*14ae0*/  PRMT R4, R65, 0x5410, R66 ;  /* 0x0000541041047816 */ /* 0x000fc40000000042 */
[----:B-1----:R-:W-:-:S04]  /*14af0*/  LOP3.LUT R77, R77, 0x3f, RZ, 0xc0, !PT ;  /* 0x0000003f4d4d7812 */ /* 0x002fc800078ec0ff */
[----:B------:R-:W-:Y:S01]  /*14b00*/  ISETP.GE.AND P0, PT, R77, R64, PT ;  /* 0x000000404d00720c */ /* 0x000fe20003f06270 */
[----:B0-2---:R-:W-:-:S12]  /*14b10*/  @!P1 BRA `(.L_x_9) ;  /* 0x0000010c00009947 */ /* 0x005fd80003800000 */
.L_x_17:
[----:B------:R0:W-:Y:S04]  /*14b20*/  STL [R1+0x690], R111 ;  /* 0x0006906f01007387 */ /* 0x0001e80000100800 */
[----:B0-----:R-:W2:Y:S04]  /*14b30*/  LDL.LU R111, [R1+0x40] ;  /* 0x00004000016f7983 */ /* 0x001ea80000300800 */
[----:B------:R-:W-:Y:S04]  /*14b40*/  STL [R1+0x68c], R113 ;  /* 0x00068c7101007387 */ /* 0x000fe80000100800 */
[----:B------:R0:W-:Y:S04]  /*14b50*/  STL [R1+0x688], R115 ;  /* 0x0006887301007387 */ /* 0x0001e80000100800 */
[----:B0-----:R-:W3:Y:S04]  /*14b60*/  LDL.LU R115, [R1+0x48] ;  /* 0x0000480001737983 */ /* 0x001ee80000300800 */
[----:B------:R0:W-:Y:S04]  /*14b70*/  STL [R1+0x684], R117 ;  /* 0x0006847501007387 */ /* 0x0001e80000100800 */
[----:B0-----:R-:W4:Y:S04]  /*14b80*/  LDL.LU R117, [R1+0x51c] ;  /* 0x00051c0001757983 */ /* 0x001f280000300800 */
[----:B------:R0:W-:Y:S04]  /*14b90*/  STL [R1+0x680], R119 ;  /* 0x0006807701007387 */ /* 0x0001e80000100800 */
[----:B0-----:R-:W3:Y:S04]  /*14ba0*/  LDL.LU R119, [R1+0x3c] ;  /* 0x00003c0001777983 */ /* 0x001ee80000300800 */
[----:B------:R0:W-:Y:S04]  /*14bb0*/  STL [R1+0x67c], R121 ;  /* 0x00067c7901007387 */ /* 0x0001e80000100800 */
[----:B0-----:R-:W3:Y:S04]  /*14bc0*/  LDL.LU R121, [R1+0x50] ;  /* 0x0000500001797983 */ /* 0x001ee80000300800 */
[----:B------:R0:W-:Y:S01]  /*14bd0*/  STL [R1+0x678], R123 ;  /* 0x0006787b01007387 */ /* 0x0001e20000100800 */
[----:B-----5:R-:W-:-:S03]  /*14be0*/  PRMT R5, R62, 0x5410, R63 ;  /* 0x000054103e057816 */ /* 0x020fc6000000003f */
[----:B0-----:R-:W3:Y:S04]  /*14bf0*/  LDL.LU R123, [R1+0x4c] ;  /* 0x00004c00017b7983 */ /* 0x001ee80000300800 */
[----:B------:R0:W-:Y:S04]  /*14c00*/  STL [R1+0x674], R125 ;  /* 0x0006747d01007387 */ /* 0x0001e80000100800 */
[----:B0-----:R-:W3:Y:S04]  /*14c10*/  LDL.LU R125, [R1+0x44] ;  /* 0x00004400017d7983 */ /* 0x001ee80000300800 */
[----:B------:R0:W-:Y:S04]  /*14c20*/  STL [R1+0x670], R36 ;  /* 0x0006702401007387 */ /* 0x0001e80000100800 */
[----:B------:R1:W-:Y:S04]  /*14c30*/  STL [R1+0x65c], R41 ;  /* 0x00065c2901007387 */ /* 0x0003e80000100800 */
[----:B------:R-:W-:Y:S04]  /*14c40*/  STL [R1+0x658], R40 ;  /* 0x0006582801007387 */ /* 0x000fe80000100800 */
[----:B------:R-:W-:Y:S04]  /*14c50*/  STL [R1+0x654], R37 ;  /* 0x0006542501007387 */ /* 0x000fe80000100800 */
[----:B------:R-:W-:Y:S04]  /*14c60*/  STL [R1+0x650], R3 ;  /* 0x0006500301007387 */ /* 0x000fe80000100800 */
[----:B------:R-:W-:Y:S04]  /*14c70*/  STL [R1+0x64c], R2 ;  /* 0x00064c0201007387 */ /* 0x000fe80000100800 */
[----:B------:R-:W-:Y:S04]  /*14c80*/  STL [R1+0x648], R0 ;  /* 0x0006480001007387 */ /* 0x000fe80000100800 */
[----:B------:R-:W3:Y:S01]  /*14c90*/  LDL.LU R62, [R1+0x38] ;  /* 0x00003800013e7983 */ /* 0x000ee20000300800 */
        /* <DEDUP_REMOVED lines=30> */
[----:B0-----:R-:W-:-:S02]  /*14e80*/  PRMT R36, RZ, 0x7610, R36 ;  /* 0x00007610ff247816 */ /* 0x001fc40000000024 */
[----:B------:R0:W-:Y:S01]  /*14e90*/  STTM.x32 tmem[UR10+0x100], R4 ;  /* 0x00010004000079ed */ /* 0x0001e200082c000a */
[----:B------:R-:W0:Y:S01]  /*14ea0*/  FENCE.VIEW.ASYNC.T ;  /* 0x00000000000073c6 */ /* 0x000e220000000200 */
[----:B-1----:R-:W-:Y:S02]  /*14eb0*/  PRMT R41, RZ, 0x7610, R41 ;  /* 0x00007610ff297816 */ /* 0x002fe40000000029 */
[----:B0-----:R-:W-:Y:S02]  /*14ec0*/  PRMT R18, RZ, 0x7610, R18 ;  /* 0x00007610ff127816 */ /* 0x001fe40000000012 */
[-C--:B--2---:R-:W-:Y:S02]  /*14ed0*/  IADD3 R111, P1, PT, R111, R39.reuse, RZ ;  /* 0x000000276f6f7210 */ /* 0x084fe40007f3e0ff */
[----:B----4-:R-:W-:-:S05]  /*14ee0*/  IADD3 R117, P3, PT, R117, R39, RZ ;  /* 0x0000002775757210 */ /* 0x010fca0007f7e0ff */
[----:B------:R-:W-:Y:S01]  /*14ef0*/  @!P0 IMAD.MOV.U32 R4, RZ, RZ, R117 ;  /* 0x000000ffff048224 */ /* 0x000fe200078e0075 */
[----:B------:R0:W-:Y:S04]  /*14f00*/  STL [R1+0x51c], R117 ;  /* 0x00051c7501007387 */ /* 0x0001e80000100800 */
[----:B------:R-:W-:Y:S01]  /*14f10*/  STL [R1+0x40], R111 ;  /* 0x0000406f01007387 */ /* 0x000fe20000100800 */
[--C-:B---3--:R-:W-:Y:S02]  /*14f20*/  IMAD.X R119, R119, 0x1, R38.reuse, P1 ;  /* 0x0000000177777824 */ /* 0x108fe400008e0626 */
[----:B------:R-:W-:Y:S01]  /*14f30*/  IMAD.X R62, R62, 0x1, R38, P3 ;  /* 0x000000013e3e7824 */ /* 0x000fe200018e0626 */
[----:B------:R-:W-:-:S03]  /*14f40*/  IADD3 R115, P3, PT, R115, R39, RZ ;  /* 0x0000002773737210 */ /* 0x000fc60007f7e0ff */
[----:B------:R-:W-:Y:S01]  /*14f50*/  @!P0 IMAD.MOV.U32 R5, RZ, RZ, R62 ;  /* 0x000000ffff058224 */ /* 0x000fe200078e003e */
[----:B------:R-:W-:Y:S01]  /*14f60*/  BAR.SYNC.DEFER_BLOCKING 0x0 ;  /* 0x0000000000007b1d */ /* 0x000fe20000010000 */
[----:B------:R-:W-:Y:S01]  /*14f70*/  IMAD.X R125, R125, 0x1, R38, P3 ;  /* 0x000000017d7d7824 */ /* 0x000fe200018e0626 */
[----:B------:R-:W-:-:S04]  /*14f80*/  IADD3 R121, P1, PT, R121, R39, RZ ;  /* 0x0000002779797210 */ /* 0x000fc80007f3e0ff */
[----:B------:R-:W-:Y:S04]  /*14f90*/  STL [R1+0x38], R62 ;  /* 0x0000383e01007387 */ /* 0x000fe80000100800 */
[----:B------:R-:W-:Y:S04]  /*14fa0*/  STL [R1+0x48], R115 ;  /* 0x0000487301007387 */ /* 0x000fe80000100800 */
[----:B0-----:R-:W2:Y:S04]  /*14fb0*/  LDL.LU R117, [R1+0x58] ;  /* 0x0000580001757983 */ /* 0x001ea80000300800 */
[----:B------:R0:W-:Y:S04]  /*14fc0*/  STL [R1+0x3c], R119 ;  /* 0x00003c7701007387 */ /* 0x0001e80000100800 */
[----:B------:R1:W3:Y:S04]  /*14fd0*/  @!P0 LDG.E.U16 R36, desc[UR20][R4.64] ;  /* 0x0000001404248981 */ /* 0x0002e8000c1e1500 */
[----:B------:R-:W-:Y:S01]  /*14fe0*/  STL [R1+0x50], R121 ;  /* 0x0000507901007387 */ /* 0x000fe20000100800 */
[----:B-1----:R-:W-:-:S02]  /*14ff0*/  @!P0 IMAD.MOV.U32 R4, RZ, RZ, R111 ;  /* 0x000000ffff048224 */ /* 0x002fc400078e006f */
[----:B------:R-:W-:-:S05]  /*15000*/  @!P0 IMAD.MOV.U32 R5, RZ, RZ, R119 ;  /* 0x000000ffff058224 */ /* 0x000fca00078e0077 */
[----:B------:R1:W4:Y:S04]  /*15010*/  @!P0 LDG.E.U16 R18, desc[UR20][R4.64] ;  /* 0x0000001404128981 */ /* 0x000328000c1e1500 */
[----:B------:R-:W-:Y:S04]  /*15020*/  STL [R1+0x44], R125 ;  /* 0x0000447d01007387 */ /* 0x000fe80000100800 */
[----:B0-----:R-:W2:Y:S01]  /*15030*/  LDL.LU R119, [R1+0x54] ;  /* 0x0000540001777983 */ /* 0x001ea20000300800 */
[----:B-1----:R-:W-:Y:S02]  /*15040*/  @!P0 IMAD.MOV.U32 R4, RZ, RZ, R115 ;  /* 0x000000ffff048224 */ /* 0x002fe400078e0073 */
[----:B------:R-:W-:Y:S01]  /*15050*/  @!P0 IMAD.MOV.U32 R5, RZ, RZ, R125 ;  /* 0x000000ffff058224 */ /* 0x000fe200078e007d */
[----:B------:R-:W2:Y:S04]  /*15060*/  LDL.LU R111, [R1+0x60] ;  /* 0x00006000016f7983 */ /* 0x000ea80000300800 */
[----:B------:R-:W2:Y:S01]  /*15070*/  @!P0 LDG.E.U16 R41, desc[UR20][R4.64] ;  /* 0x0000001404298981 */ /* 0x000ea2000c1e1500 */
[----:B------:R-:W-:-:S03]  /*15080*/  IMAD.X R123, R123, 0x1, R38, P1 ;  /* 0x000000017b7b7824 */ /* 0x000fc600008e0626 */
[----:B------:R-:W3:Y:S01]  /*15090*/  LDL.LU R31, [R1+0x68] ;  /* 0x00006800011f7983 */ /* 0x000ee20000300800 */
[----:B------:R-:W-:-:S03]  /*150a0*/  PRMT R3, RZ, 0x7610, R3 ;  /* 0x00007610ff037816 */ /* 0x000fc60000000003 */
[----:B------:R-:W4:Y:S04]  /*150b0*/  LDL.LU R115, [R1+0x5c] ;  /* 0x00005c0001737983 */ /* 0x000f280000300800 */
[----:B------:R-:W-:Y:S04]  /*150c0*/  STL [R1+0x4c], R123 ;  /* 0x00004c7b01007387 */ /* 0x000fe80000100800 */
[----:B--2---:R-:W-:Y:S04]  /*150d0*/  STL [R1+0x660], R41 ;  /* 0x0006602901007387 */ /* 0x004fe80000100800 */
[----:B---3--:R0:W-:Y:S04]  /*150e0*/  STL [R1+0x34], R36 ;  /* 0x0000342401007387 */ /* 0x0081e80000100800 */
[----:B0-----:R-:W2:Y:S01]  /*150f0*/  LDL.LU R36, [R1+0x64] ;  /* 0x0000640001247983 */ /* 0x001ea20000300800 */
[----:B------:R-:W-:Y:S01]  /*15100*/  IADD3 R117, P1, PT, R117, R39, RZ ;  /* 0x0000002775757210 */ /* 0x000fe20007f3e0ff */
[----:B------:R-:W-:-:S02]  /*15110*/  @!P0 IMAD.MOV.U32 R4, RZ, RZ, R121 ;  /* 0x000000ffff048224 */ /* 0x000fc400078e0079 */
[----:B------:R-:W-:Y:S01]  /*15120*/  @!P0 IMAD.MOV.U32 R5, RZ, RZ, R123 ;  /* 0x000000ffff058224 */ /* 0x000fe200078e007b */
[-C--:B------:R-:W-:Y:S01]  /*15130*/  IADD3 R111, P3, PT, R111, R39.reuse, RZ ;  /* 0x000000276f6f7210 */ /* 0x080fe20007f7e0ff */
[--C-:B------:R-:W-:Y:S01]  /*15140*/  IMAD.X R119, R119, 0x1, R38.reuse, P1 ;  /* 0x0000000177777824 */ /* 0x100fe200008e0626 */
[----:B------:R-:W-:Y:S01]  /*15150*/  PRMT R113, RZ, 0x7610, R113 ;  /* 0x00007610ff717816 */ /* 0x000fe20000000071 */
[----:B------:R-:W3:Y:S04]  /*15160*/  LDL.LU R62, [R1+0x6c] ;  /* 0x00006c00013e7983 */ /* 0x000ee80000300800 */
[----:B------:R0:W3:Y:S01]  /*15170*/  @!P0 LDG.E.U16 R3, desc[UR20][R4.64] ;  /* 0x0000001404038981 */ /* 0x0000e2000c1e1500 */
[----:B----4-:R-:W-:Y:S01]  /*15180*/  IMAD.X R115, R115, 0x1, R38, P3 ;  /* 0x0000000173737824 */ /* 0x010fe200018e0626 */
[----:B------:R-:W-:-:S02]  /*15190*/  IADD3 R31, P1, PT, R31, R39, RZ ;  /* 0x000000271f1f7210 */ /* 0x000fc40007f3e0ff */
[----:B------:R-:W-:Y:S01]  /*151a0*/  PRMT R63, RZ, 0x7610, R63 ;  /* 0x00007610ff3f7816 */ /* 0x000fe2000000003f */
[----:B0-----:R-:W-:Y:S02]  /*151b0*/  @!P0 IMAD.MOV.U32 R4, RZ, RZ, R117 ;  /* 0x000000ffff048224 */ /* 0x001fe400078e0075 */
[----:B------:R-:W-:Y:S01]  /*151c0*/  @!P0 IMAD.MOV.U32 R5, RZ, RZ, R119 ;  /* 0x000000ffff058224 */ /* 0x000fe200078e0077 */
[----:B------:R-:W-:Y:S04]  /*151d0*/  STL [R1+0x58], R117 ;  /* 0x0000587501007387 */ /* 0x000fe80000100800 */
[----:B------:R0:W4:Y:S01]  /*151e0*/  @!P0 LDG.E.U16 R113, desc[UR20][R4.64] ;  /* 0x0000001404718981 */ /* 0x000122000c1e1500 */
[----:B------:R-:W-:-:S03]  /*151f0*/  PRMT R40, RZ, 0x7610, R40 ;  /* 0x00007610ff287816 */ /* 0x000fc60000000028 */
[----:B------:R1:W-:Y:S01]  /*15200*/  STL [R1+0x30], R18 ;  /* 0x0000301201007387 */ /* 0x0003e20000100800 */
[----:B0-----:R-:W-:Y:S02]  /*15210*/  @!P0 IMAD.MOV.U32 R4, RZ, RZ, R111 ;  /* 0x000000ffff048224 */ /* 0x001fe400078e006f */
[----:B------:R-:W-:Y:S01]  /*15220*/  @!P0 IMAD.MOV.U32 R5, RZ, RZ, R115 ;  /* 0x000000ffff058224 */ /* 0x000fe200078e0073 */
[----:B-1----:R-:W4:Y:S04]  /*15230*/  LDL.LU R18, [R1+0x70] ;  /* 0x0000700001127983 */ /* 0x002f280000300800 */
[----:B------:R0:W4:Y:S04]  /*15240*/  @!P0 LDG.E.U16 R63, desc[UR20][R4.64] ;  /* 0x00000014043f8981 */ /* 0x000128000c1e1500 */
[----:B------:R-:W4:Y:S04]  /*15250*/  LDL.LU R19, [R1+0x78] ;  /* 0x0000780001137983 */ /* 0x000f280000300800 */
[----:B------:R-:W4:Y:S01]  /*15260*/  LDL.LU R30, [R1+0x80] ;  /* 0x00008000011e7983 */ /* 0x000f220000300800 */
[----:B0-----:R-:W-:-:S02]  /*15270*/  @!P0 IMAD.MOV.U32 R4, RZ, RZ, R31 ;  /* 0x000000ffff048224 */ /* 0x001fc400078e001f */
[----:B--2---:R-:W-:-:S04]  /*15280*/  IMAD.X R36, R36, 0x1, R38, P1 ;  /* 0x0000000124247824 */ /* 0x004fc800008e0626 */
[----:B------:R-:W-:-:S05]  /*15290*/  @!P0 IMAD.MOV.U32 R5, RZ, RZ, R36 ;  /* 0x000000ffff058224 */ /* 0x000fca00078e0024 */
[----:B------:R0:W2:Y:S04]  /*152a0*/  @!P0 LDG.E.U16 R40, desc[UR20][R4.64] ;  /* 0x0000001404288981 */ /* 0x0000a8000c1e1500 */
[----:B---3--:R-:W-:Y:S04]  /*152b0*/  STL [R1+0x664], R3 ;  /* 0x0006640301007387 */ /* 0x008fe80000100800 */
[----:B------:R-:W-:Y:S04]  /*152c0*/  STL [R1+0x60], R111 ;  /* 0x0000606f01007387 */ /* 0x000fe80000100800 */
[----:B------:R-:W-:Y:S04]  /*152d0*/  STL [R1+0x54], R119 ;  /* 0x0000547701007387 */ /* 0x000fe80000100800 */
[----:B------:R-:W-:Y:S04]  /*152e0*/  STL [R1+0x68], R31 ;  /* 0x0000681f01007387 */ /* 0x000fe80000100800 */
[----:B------:R-:W-:Y:S04]  /*152f0*/  STL [R1+0x5c], R115 ;  /* 0x00005c7301007387 */ /* 0x000fe80000100800 */
[----:B----4-:R1:W-:Y:S01]  /*15300*/  STL [R1+0x24], R113 ;  /* 0x0000247101007387 */ /* 0x0103e20000100800 */
[----:B0-----:R-:W-:-:S02]  /*15310*/  PRMT R4, RZ, 0x7610, R4 ;  /* 0x00007610ff047816 */ /* 0x001fc40000000004 */
[-C--:B------:R-:W-:Y:S01]  /*15320*/  IADD3 R18, P1, PT, R18, R39.reuse, RZ ;  /* 0x0000002712127210 */ /* 0x080fe20007f3e0ff */
[----:B-1----:R-:W3:Y:S04]  /*15330*/  LDL.LU R113, [R1+0x74] ;  /* 0x0000740001717983 */ /* 0x002ee80000300800 */
[----:B------:R-:W-:Y:S01]  /*15340*/  STL [R1+0x64], R36 ;  /* 0x0000642401007387 */ /* 0x000fe20000100800 */
[----:B------:R-:W-:Y:S01]  /*15350*/  IMAD.X R62, R62, 0x1, R38, P1 ;  /* 0x000000013e3e7824 */ /* 0x000fe200008e0626 */
[----:B------:R-:W-:Y:S02]  /*15360*/  IADD3 R19, P3, PT, R19, R39, RZ ;  /* 0x0000002713137210 */ /* 0x000fe40007f7e0ff */
[----:B------:R0:W-:Y:S01]  /*15370*/  STL [R1+0x20], R63 ;  /* 0x0000203f01007387 */ /* 0x0001e20000100800 */
[----:B------:R-:W-:Y:S01]  /*15380*/  PRMT R2, RZ, 0x7610, R2 ;  /* 0x00007610ff027816 */ /* 0x000fe20000000002 */
[----:B------:R-:W-:-:S02]  /*15390*/  @!P0 IMAD.MOV.U32 R5, RZ, RZ, R62 ;  /* 0x000000ffff058224 */ /* 0x000fc400078e003e */
[----:B0-----:R-:W4:Y:S04]  /*153a0*/  LDL.LU R63, [R1+0x7c] ;  /* 0x00007c00013f7983 */ /* 0x001f280000300800 */
[----:B------:R-:W4:Y:S04]  /*153b0*/  LDL.LU R31, [R1+0x88] ;  /* 0x00008800011f7983 */ /* 0x000f280000300800 */
[----:B------:R-:W-:Y:S04]  /*153c0*/  STL [R1+0x70], R18 ;  /* 0x0000701201007387 */ /* 0x000fe80000100800 */
[----:B--2---:R-:W-:Y:S04]  /*153d0*/  STL [R1+0x668], R40 ;  /* 0x0006682801007387 */ /* 0x004fe80000100800 */
[----:B------:R-:W-:Y:S04]  /*153e0*/  STL [R1+0x78], R19 ;  /* 0x0000781301007387 */ /* 0x000fe80000100800 */
[----:B------:R-:W-:Y:S04]  /*153f0*/  STL [R1+0x6c], R62 ;  /* 0x00006c3e01007387 */ /* 0x000fe80000100800 */
[----:B------:R-:W2:Y:S04]  /*15400*/  LDL.LU R36, [R1+0x90] ;  /* 0x0000900001247983 */ /* 0x000ea80000300800 */
[----:B------:R0:W-:Y:S02]  /*15410*/  STL.S16 [R1+0x14], R4 ;  /* 0x0000140401007387 */ /* 0x0001e40000100600 */
[----:B0-----:R-:W-:-:S05]  /*15420*/  @!P0 IMAD.MOV.U32 R4, RZ, RZ, R18 ;  /* 0x000000ffff048224 */ /* 0x001fca00078e0012 */
[----:B------:R-:W2:Y:S01]  /*15430*/  @!P0 LDG.E.U16 R2, desc[UR20][R4.64] ;  /* 0x0000001404028981 */ /* 0x000ea2000c1e1500 */
[----:B------:R-:W-:Y:S01]  /*15440*/  IADD3 R30, P1, PT, R30, R39, RZ ;  /* 0x000000271e1e7210 */ /* 0x000fe20007f3e0ff */
[----:B---3--:R-:W-:-:S04]  /*15450*/  IMAD.X R113, R113, 0x1, R38, P3 ;  /* 0x0000000171717824 */ /* 0x008fc800018e0626 */
[----:B------:R-:W-:Y:S04]  /*15460*/  STL [R1+0x80], R30 ;  /* 0x0000801e01007387 */ /* 0x000fe80000100800 */
[----:B------:R-:W3:Y:S04]  /*15470*/  LDL.LU R111, [R1+0x84] ;  /* 0x00008400016f7983 */ /* 0x000ee80000300800 */
[----:B------:R-:W-:Y:S04]  /*15480*/  STL [R1+0x74], R113 ;  /* 0x0000747101007387 */ /* 0x000fe80000100800 */
[----:B------:R-:W3:Y:S04]  /*15490*/  LDL.LU R62, [R1+0x8c] ;  /* 0x00008c00013e7983 */ /* 0x000ee80000300800 */
[----:B------:R-:W3:Y:S04]  /*154a0*/  LDL.LU R18, [R1+0x98] ;  /* 0x0000980001127983 */ /* 0x000ee80000300800 */
[----:B--2---:R0:W-:Y:S04]  /*154b0*/  STL [R1+0x66c], R2 ;  /* 0x00066c0201007387 */ /* 0x0041e80000100800 */
[----:B0-----:R-:W2:Y:S01]  /*154c0*/  LDL.LU R2, [R1+0x14] ;  /* 0x0000140001027983 */ /* 0x001ea20000300800 */
[----:B----4-:R-:W-:Y:S01]  /*154d0*/  IMAD.X R63, R63, 0x1, R38, P1 ;  /* 0x000000013f3f7824 */ /* 0x010fe200008e0626 */
[----:B------:R-:W-:Y:S01]  /*154e0*/  IADD3 R31, P1, PT, R31, R39, RZ ;  /* 0x000000271f1f7210 */ /* 0x000fe20007f3e0ff */
[----:B------:R-:W-:-:S02]  /*154f0*/  @!P0 IMAD.MOV.U32 R4, RZ, RZ, R19 ;  /* 0x000000ffff048224 */ /* 0x000fc400078e0013 */
[----:B------:R-:W-:Y:S01]  /*15500*/  @!P0 IMAD.MOV.U32 R5, RZ, RZ, R113 ;  /* 0x000000ffff058224 */ /* 0x000fe200078e0071 */
[----:B------:R-:W4:Y:S01]  /*15510*/  LDL.LU R19, [R1+0x94] ;  /* 0x0000940001137983 */ /* 0x000f220000300800 */
[-C--:B------:R-:W-:Y:S01]  /*15520*/  IADD3 R36, P3, PT, R36, R39.reuse, RZ ;  /* 0x0000002724247210 */ /* 0x080fe20007f7e0ff */
[--C-:B---3--:R-:W-:Y:S01]  /*15530*/  IMAD.X R111, R111, 0x1, R38.reuse, P1 ;  /* 0x000000016f6f7824 */ /* 0x108fe200008e0626 */
[----:B------:R-:W-:Y:S01]  /*15540*/  PRMT R3, RZ, 0x7610, R3 ;  /* 0x00007610ff037816 */ /* 0x000fe20000000003 */
[----:B------:R0:W-:Y:S01]  /*15550*/  STL [R1+0x7c], R63 ;  /* 0x00007c3f01007387 */ /* 0x0001e20000100800 */
[----:B------:R-:W-:Y:S01]  /*15560*/  IADD3 R18, P1, PT, R18, R39, RZ ;  /* 0x0000002712127210 */ /* 0x000fe20007f3e0ff */
[----:B------:R-:W-:Y:S02]  /*15570*/  IMAD.X R62, R62, 0x1, R38, P3 ;  /* 0x000000013e3e7824 */ /* 0x000fe400018e0626 */
[----:B--2---:R1:W2:Y:S02]  /*15580*/  @!P0 LDG.E.U16 R2, desc[UR20][R4.64] ;  /* 0x0000001404028981 */ /* 0x0042a4000c1e1500 */
[----:B-1----:R-:W-:-:S02]  /*15590*/  @!P0 IMAD.MOV.U32 R5, RZ, RZ, R63 ;  /* 0x000000ffff058224 */ /* 0x002fc400078e003f */
[----:B------:R-:W-:Y:S01]  /*155a0*/  @!P0 IMAD.MOV.U32 R4, RZ, RZ, R30 ;  /* 0x000000ffff048224 */ /* 0x000fe200078e001e */
[----:B0-----:R-:W3:Y:S04]  /*155b0*/  LDL.LU R63, [R1+0xa0] ;  /* 0x0000a000013f7983 */ /* 0x001ee80000300800 */
[----:B------:R-:W2:Y:S04]  /*155c0*/  LDL.LU R30, [R1+0xa8] ;  /* 0x0000a800011e7983 */ /* 0x000ea80000300800 */
[----:B------:R0:W-:Y:S04]  /*155d0*/  STL [R1+0x88], R31 ;  /* 0x0000881f01007387 */ /* 0x0001e80000100800 */
[----:B------:R-:W-:Y:S04]  /*155e0*/  STL [R1+0x90], R36 ;  /* 0x0000902401007387 */ /* 0x000fe80000100800 */
[----:B------:R-:W-:Y:S04]  /*155f0*/  STL [R1+0x84], R111 ;  /* 0x0000846f01007387 */ /* 0x000fe80000100800 */
[----:B------:R-:W-:Y:S04]  /*15600*/  STL [R1+0x98], R18 ;  /* 0x0000981201007387 */ /* 0x000fe80000100800 */
[----:B------:R1:W2:Y:S04]  /*15610*/  @!P0 LDG.E.U16 R3, desc[UR20][R4.64] ;  /* 0x0000001404038981 */ /* 0x0002a8000c1e1500 */
[----:B------:R-:W2:Y:S04]  /*15620*/  LDL.LU R115, [R1+0x9c] ;  /* 0x00009c0001737983 */ /* 0x000ea80000300800 */
[----:B------:R4:W-:Y:S01]  /*15630*/  STL [R1+0x8c], R62 ;  /* 0x00008c3e01007387 */ /* 0x0009e20000100800 */
[----:B-1----:R-:W-:-:S03]  /*15640*/  @!P0 IMAD.MOV.U32 R4, RZ, RZ, R31 ;  /* 0x000000ffff048224 */ /* 0x002fc600078e001f */
[----:B0-----:R-:W2:Y:S01]  /*15650*/  LDL.LU R31, [R1+0xb0] ;  /* 0x0000b000011f7983 */ /* 0x001ea20000300800 */
[----:B------:R-:W-:Y:S01]  /*15660*/  PRMT R37, RZ, 0x7610, R37 ;  /* 0x00007610ff257816 */ /* 0x000fe20000000025 */
[----:B------:R-:W-:Y:S01]  /*15670*/  @!P0 IMAD.MOV.U32 R5, RZ, RZ, R111 ;  /* 0x000000ffff058224 */ /* 0x000fe200078e006f */
[----:B------:R-:W-:Y:S01]  /*15680*/  PRMT R0, RZ, 0x7610, R0 ;  /* 0x00007610ff007816 */ /* 0x000fe20000000000 */
[----:B----4-:R-:W-:Y:S01]  /*15690*/  IMAD.X R19, R19, 0x1, R38, P1 ;  /* 0x0000000113137824 */ /* 0x010fe200008e0626 */
[----:B------:R-:W4:Y:S04]  /*156a0*/  LDL.LU R113, [R1+0xa4] ;  /* 0x0000a40001717983 */ /* 0x000f280000300800 */
[----:B------:R0:W4:Y:S04]  /*156b0*/  @!P0 LDG.E.U16 R37, desc[UR20][R4.64] ;  /* 0x0000001404258981 */ /* 0x000128000c1e1500 */
[----:B------:R1:W-:Y:S01]  /*156c0*/  STL [R1+0x94], R19 ;  /* 0x0000941301007387 */ /* 0x0003e20000100800 */
[----:B0-----:R-:W-:-:S02]  /*156d0*/  @!P0 IMAD.MOV.U32 R4, RZ, RZ, R36 ;  /* 0x000000ffff048224 */ /* 0x001fc400078e0024 */
[----:B------:R-:W-:Y:S02]  /*156e0*/  @!P0 IMAD.MOV.U32 R5, RZ, RZ, R62 ;  /* 0x000000ffff058224 */ /* 0x000fe400078e003e */
[----:B------:R-:W4:Y:S01]  /*156f0*/  LDL.LU R62, [R1+0xac] ;  /* 0x0000ac00013e7983 */ /* 0x000f220000300800 */
[----:B------:R-:W-:-:S03]  /*15700*/  PRMT R40, RZ, 0x7610, R40 ;  /* 0x00007610ff287816 */ /* 0x000fc60000000028 */
[----:B------:R0:W4:Y:S04]  /*15710*/  @!P0 LDG.E.U16 R0, desc[UR20][R4.64] ;  /* 0x0000001404008981 */ /* 0x000128000c1e1500 */
[----:B------:R-:W4:Y:S01]  /*15720*/  LDL.LU R111, [R1+0xb4] ;  /* 0x0000b400016f7983 */ /* 0x000f220000300800 */
[----:B0-----:R-:W-:Y:S02]  /*15730*/  @!P0 IMAD.MOV.U32 R5, RZ, RZ, R19 ;  /* 0x000000ffff058224 */ /* 0x001fe400078e0013 */
[----:B------:R-:W-:-:S05]  /*15740*/  @!P0 IMAD.MOV.U32 R4, RZ, RZ, R18 ;  /* 0x000000ffff048224 */ /* 0x000fca00078e0012 */
[----:B------:R0:W4:Y:S01]  /*15750*/  @!P0 LDG.E.U16 R40, desc[UR20][R4.64] ;  /* 0x0000001404288981 */ /* 0x000122000c1e1500 */
[-C--:B---3--:R-:W-:Y:S02]  /*15760*/  IADD3 R63, P1, PT, R63, R39.reuse, RZ ;  /* 0x000000273f3f7210 */ /* 0x088fe40007f3e0ff */
[----:B--2---:R-:W-:-:S03]  /*15770*/  IADD3 R30, P3, PT, R30, R39, RZ ;  /* 0x000000271e1e7210 */ /* 0x004fc60007f7e0ff */
[----:B------:R2:W-:Y:S04]  /*15780*/  STL [R1+0xa0], R63 ;  /* 0x0000a03f01007387 */ /* 0x0005e80000100800 */
[----:B-1----:R-:W3:Y:S04]  /*15790*/  LDL.LU R19, [R1+0xb8] ;  /* 0x0000b80001137983 */ /* 0x002ee80000300800 */
[----:B------:R-:W3:Y:S01]  /*157a0*/  LDL.LU R36, [R1+0xc0] ;  /* 0x0000c00001247983 */ /* 0x000ee20000300800 */
[----:B0-----:R-:W-:-:S03]  /*157b0*/  @!P0 IMAD.MOV.U32 R4, RZ, RZ, R63 ;  /* 0x000000ffff048224 */ /* 0x001fc600078e003f */
[----:B------:R-:W3:Y:S04]  /*157c0*/  LDL.LU R18, [R1+0xc8] ;  /* 0x0000c80001127983 */ /* 0x000ee80000300800 */
[----:B------:R0:W-:Y:S01]  /*157d0*/  STL [R1+0xa8], R30 ;  /* 0x0000a81e01007387 */ /* 0x0001e20000100800 */
[----:B------:R-:W-:Y:S01]  /*157e0*/  IMAD.X R115, R115, 0x1, R38, P1 ;  /* 0x0000000173737824 */ /* 0x000fe200008e0626 */
[----:B------:R-:W-:-:S04]  /*157f0*/  IADD3 R31, P1, PT, R31, R39, RZ ;  /* 0x000000271f1f7210 */ /* 0x000fc80007f3e0ff */
[----:B------:R-:W-:Y:S04]  /*15800*/  STL [R1+0x9c], R115 ;  /* 0x00009c7301007387 */ /* 0x000fe80000100800 */
[----:B------:R-:W-:Y:S04]  /*15810*/  STL [R1+0xb0], R31 ;  /* 0x0000b01f01007387 */ /* 0x000fe80000100800 */
[----:B--2---:R-:W2:Y:S01]  /*15820*/  LDL.LU R63, [R1+0xbc] ;  /* 0x0000bc00013f7983 */ /* 0x004ea20000300800 */
[----:B------:R-:W-:Y:S01]  /*15830*/  PRMT R41, RZ, 0x7610, R41 ;  /* 0x00007610ff297816 */ /* 0x000fe20000000029 */
[----:B------:R-:W-:-:S02]  /*15840*/  @!P0 IMAD.MOV.U32 R5, RZ, RZ, R115 ;  /* 0x000000ffff058224 */ /* 0x000fc400078e0073 */
[----:B----4-:R-:W-:Y:S01]  /*15850*/  IMAD.X R113, R113, 0x1, R38, P3 ;  /* 0x0000000171717824 */ /* 0x010fe200018e0626 */
[----:B------:R-:W-:Y:S02]  /*15860*/  PRMT R124, RZ, 0x7610, R124 ;  /* 0x00007610ff7c7816 */ /* 0x000fe4000000007c */
[----:B------:R1:W4:Y:S04]  /*15870*/  @!P0 LDG.E.U16 R41, desc[UR20][R4.64] ;  /* 0x0000001404298981 */ /* 0x000328000c1e1500 */
[----:B------:R-:W-:Y:S01]  /*15880*/  STL [R1+0xa4], R113 ;  /* 0x0000a47101007387 */ /* 0x000fe20000100800 */
[----:B------:R-:W-:Y:S02]  /*15890*/  IMAD.X R62, R62, 0x1, R38, P1 ;  /* 0x000000013e3e7824 */ /* 0x000fe400008e0626 */
[----:B-1----:R-:W-:-:S02]  /*158a0*/  @!P0 IMAD.MOV.U32 R4, RZ, RZ, R30 ;  /* 0x000000ffff048224 */ /* 0x002fc400078e001e */
[----:B------:R-:W-:Y:S01]  /*158b0*/  @!P0 IMAD.MOV.U32 R5, RZ, RZ, R113 ;  /* 0x000000ffff058224 */ /* 0x000fe200078e0071 */
[----:B0-----:R-:W4:Y:S01]  /*158c0*/  LDL.LU R30, [R1+0xc4] ;  /* 0x0000c400011e7983 */ /* 0x001f220000300800 */
[----:B------:R-:W-:-:S03]  /*158d0*/  PRMT R122, RZ, 0x7610, R122 ;  /* 0x00007610ff7a7816 */ /* 0x000fc6000000007a */
[----:B------:R0:W4:Y:S04]  /*158e0*/  @!P0 LDG.E.U16 R124, desc[UR20][R4.64] ;  /* 0x00000014047c8981 */ /* 0x000128000c1e1500 */
[----:B------:R1:W-:Y:S01]  /*158f0*/  STL [R1+0xac], R62 ;  /* 0x0000ac3e01007387 */ /* 0x0003e20000100800 */
[----:B0-----:R-:W-:Y:S02]  /*15900*/  @!P0 IMAD.MOV.U32 R5, RZ, RZ, R62 ;  /* 0x000000ffff058224 */ /* 0x001fe400078e003e */
[----:B------:R-:W-:Y:S01]  /*15910*/  @!P0 IMAD.MOV.U32 R4, RZ, RZ, R31 ;  /* 0x000000ffff048224 */ /* 0x000fe200078e001f */
[----:B-1----:R-:W4:Y:S04]  /*15920*/  LDL.LU R62, [R1+0xd0] ;  /* 0x0000d000013e7983 */ /* 0x002f280000300800 */
[----:B------:R-:W4:Y:S04]  /*15930*/  LDL.LU R31, [R1+0xd8] ;  /* 0x0000d800011f7983 */ /* 0x000f280000300800 */
[----:B------:R0:W4:Y:S01]  /*15940*/  @!P0 LDG.E.U16 R122, desc[UR20][R4.64] ;  /* 0x00000014047a8981 */ /* 0x000122000c1e1500 */
[----:B---3--:R-:W-:-:S02]  /*15950*/  IADD3 R19, P1, PT, R19, R39, RZ ;  /* 0x0000002713137210 */ /* 0x008fc40007f3e0ff */
[----:B------:R-:W-:-:S03]  /*15960*/  IADD3 R36, P3, PT, R36, R39, RZ ;  /* 0x0000002724247210 */ /* 0x000fc60007f7e0ff */
[----:B------:R-:W-:Y:S01]  /*15970*/  IMAD.X R111, R111, 0x1, R38, P1 ;  /* 0x000000016f6f7824 */ /* 0x000fe200008e0626 */
[----:B------:R1:W-:Y:S01]  /*15980*/  STL [R1+0xb8], R19 ;  /* 0x0000b81301007387 */ /* 0x0003e20000100800 */
[----:B------:R-:W-:-:S03]  /*15990*/  IADD3 R18, P1, PT, R18, R39, RZ ;  /* 0x0000002712127210 */ /* 0x000fc60007f3e0ff */
[----:B------:R-:W-:Y:S01]  /*159a0*/  STL [R1+0xc0], R36 ;  /* 0x0000c02401007387 */ /* 0x000fe20000100800 */
[----:B0-----:R-:W-:-:S03]  /*159b0*/  @!P0 IMAD.MOV.U32 R4, RZ, RZ, R19 ;  /* 0x000000ffff048224 */ /* 0x001fc600078e0013 */
[----:B------:R-:W-:Y:S04]  /*159c0*/  STL [R1+0xb4], R111 ;  /* 0x0000b46f01007387 */ /* 0x000fe80000100800 */
[----:B------:R-:W-:Y:S04]  /*159d0*/  STL [R1+0xc8], R18 ;  /* 0x0000c81201007387 */ /* 0x000fe80000100800 */
[----:B------:R-:W3:Y:S01]  /*159e0*/  LDL.LU R115, [R1+0xcc] ;  /* 0x0000cc0001737983 */ /* 0x000ee20000300800 */
[----:B--2---:R-:W-:-:S05]  /*159f0*/  IMAD.X R63, R63, 0x1, R38, P3 ;  /* 0x000000013f3f7824 */ /* 0x004fca00018e0626 */
[----:B------:R0:W-:Y:S04]  /*15a00*/  STL [R1+0xbc], R63 ;  /* 0x0000bc3f01007387 */ /* 0x0001e80000100800 */
[----:B-1----:R-:W2:Y:S01]  /*15a10*/  LDL.LU R19, [R1+0xe0] ;  /* 0x0000e00001137983 */ /* 0x002ea20000300800 */
[----:B------:R-:W-:Y:S01]  /*15a20*/  PRMT R120, RZ, 0x7610, R120 ;  /* 0x00007610ff787816 */ /* 0x000fe20000000078 */
[----:B------:R-:W-:Y:S01]  /*15a30*/  @!P0 IMAD.MOV.U32 R5, RZ, RZ, R111 ;  /* 0x000000ffff058224 */ /* 0x000fe200078e006f */
[----:B------:R-:W-:Y:S01]  /*15a40*/  PRMT R118, RZ, 0x7610, R118 ;  /* 0x00007610ff767816 */ /* 0x000fe20000000076 */
[----:B------:R-:W2:Y:S04]  /*15a50*/  LDL.LU R113, [R1+0xd4] ;  /* 0x0000d40001717983 */ /* 0x000ea80000300800 */
[----:B------:R1:W2:Y:S01]  /*15a60*/  @!P0 LDG.E.U16 R120, desc[UR20][R4.64] ;  /* 0x0000001404788981 */ /* 0x0002a2000c1e1500 */
[----:B----4-:R-:W-:-:S02]  /*15a70*/  IMAD.X R30, R30, 0x1, R38, P1 ;  /* 0x000000011e1e7824 */ /* 0x010fc400008e0626 */
[----:B-1----:R-:W-:Y:S02]  /*15a80*/  @!P0 IMAD.MOV.U32 R4, RZ, RZ, R36 ;  /* 0x000000ffff048224 */ /* 0x002fe400078e0024 */
[----:B------:R-:W-:Y:S01]  /*15a90*/  @!P0 IMAD.MOV.U32 R5, RZ, RZ, R63 ;  /* 0x000000ffff058224 */ /* 0x000fe200078e003f */
[----:B------:R1:W-:Y:S01]  /*15aa0*/  STL [R1+0xc4], R30 ;  /* 0x0000c41e01007387 */ /* 0x0003e20000100800 */
[----:B------:R-:W-:-:S03]  /*15ab0*/  PRMT R116, RZ, 0x7610, R116 ;  /* 0x00007610ff747816 */ /* 0x000fc60000000074 */
[----:B0-----:R-:W4:Y:S01]  /*15ac0*/  LDL.LU R63, [R1+0xdc] ;  /* 0x0000dc00013f7983 */ /* 0x001f220000300800 */
[----:B------:R-:W-:-:S03]  /*15ad0*/  IADD3 R62, P1, PT, R62, R39, RZ ;  /* 0x000000273e3e7210 */ /* 0x000fc60007f3e0ff */
[----:B------:R0:W4:Y:S04]  /*15ae0*/  @!P0 LDG.E.U16 R118, desc[UR20][R4.64] ;  /* 0x0000001404768981 */ /* 0x000128000c1e1500 */
[----:B------:R-:W4:Y:S01]  /*15af0*/  LDL.LU R111, [R1+0xe4] ;  /* 0x0000e400016f7983 */ /* 0x000f220000300800 */
[----:B------:R-:W-:-:S03]  /*15b00*/  IADD3 R31, P3, PT, R31, R39, RZ ;  /* 0x000000271f1f7210 */ /* 0x000fc60007f7e0ff */
[----:B------:R2:W-:Y:S01]  /*15b10*/  STL [R1+0xd0], R62 ;  /* 0x0000d03e01007387 */ /* 0x0005e20000100800 */
[----:B0-----:R-:W-:-:S03]  /*15b20*/  @!P0 IMAD.MOV.U32 R5, RZ, RZ, R30 ;  /* 0x000000ffff058224 */ /* 0x001fc600078e001e */
[----:B-1----:R-:W4:Y:S01]  /*15b30*/  LDL.LU R30, [R1+0xe8] ;  /* 0x0000e800011e7983 */ /* 0x002f220000300800 */
[----:B------:R-:W-:-:S03]  /*15b40*/  @!P0 IMAD.MOV.U32 R4, RZ, RZ, R18 ;  /* 0x000000ffff048224 */ /* 0x000fc600078e0012 */
[----:B------:R-:W4:Y:S04]  /*15b50*/  LDL.LU R36, [R1+0xf0] ;  /* 0x0000f00001247983 */ /* 0x000f280000300800 */
[----:B------:R-:W4:Y:S04]  /*15b60*/  LDL.LU R18, [R1+0xf8] ;  /* 0x0000f80001127983 */ /* 0x000f280000300800 */
[----:B------:R0:W-:Y:S04]  /*15b70*/  STL [R1+0xd8], R31 ;  /* 0x0000d81f01007387 */ /* 0x0001e80000100800 */
[----:B------:R1:W4:Y:S02]  /*15b80*/  @!P0 LDG.E.U16 R116, desc[UR20][R4.64] ;  /* 0x0000001404748981 */ /* 0x000324000c1e1500 */
[----:B-1----:R-:W-:-:S02]  /*15b90*/  @!P0 IMAD.MOV.U32 R4, RZ, RZ, R62 ;  /* 0x000000ffff048224 */ /* 0x002fc400078e003e */
[----:B---3--:R-:W-:-:S05]  /*15ba0*/  IMAD.X R115, R115, 0x1, R38, P1 ;  /* 0x0000000173737824 */ /* 0x008fca00008e0626 */
[----:B------:R-:W-:Y:S01]  /*15bb0*/  STL [R1+0xcc], R115 ;  /* 0x0000cc7301007387 */ /* 0x000fe20000100800 */
[----:B--2---:R-:W-:-:S05]  /*15bc0*/  IADD3 R19, P1, PT, R19, R39, RZ ;  /* 0x0000002713137210 */ /* 0x004fca0007f3e0ff */
[----:B------:R-:W-:Y:S04]  /*15bd0*/  STL [R1+0xe0], R19 ;  /* 0x0000e01301007387 */ /* 0x000fe80000100800 */
[----:B------:R-:W2:Y:S01]  /*15be0*/  LDL.LU R62, [R1+0xec] ;  /* 0x0000ec00013e7983 */ /* 0x000ea20000300800 */
[----:B------:R-:W-:Y:S01]  /*15bf0*/  PRMT R114, RZ, 0x7610, R114 ;  /* 0x00007610ff727816 */ /* 0x000fe20000000072 */
[----:B------:R-:W-:Y:S02]  /*15c00*/  @!P0 IMAD.MOV.U32 R5, RZ, RZ, R115 ;  /* 0x000000ffff058224 */ /* 0x000fe400078e0073 */
[----:B------:R-:W-:Y:S01]  /*15c10*/  IMAD.X R113, R113, 0x1, R38, P3 ;  /* 0x0000000171717824 */ /* 0x000fe200018e0626 */
[----:B------:R-:W-:Y:S02]  /*15c20*/  PRMT R112, RZ, 0x7610, R112 ;  /* 0x00007610ff707816 */ /* 0x000fe40000000070 */
[----:B------:R1:W3:Y:S04]  /*15c30*/  @!P0 LDG.E.U16 R114, desc[UR20][R4.64] ;  /* 0x0000001404728981 */ /* 0x0002e8000c1e1500 */
[----:B------:R-:W-:Y:S01]  /*15c40*/  STL [R1+0xd4], R113 ;  /* 0x0000d47101007387 */ /* 0x000fe20000100800 */
[----:B----4-:R-:W-:-:S02]  /*15c50*/  IMAD.X R63, R63, 0x1, R38, P1 ;  /* 0x000000013f3f7824 */ /* 0x010fc400008e0626 */
[----:B-1----:R-:W-:Y:S02]  /*15c60*/  @!P0 IMAD.MOV.U32 R4, RZ, RZ, R31 ;  /* 0x000000ffff048224 */ /* 0x002fe400078e001f */
[----:B------:R-:W-:Y:S01]  /*15c70*/  @!P0 IMAD.MOV.U32 R5, RZ, RZ, R113 ;  /* 0x000000ffff058224 */ /* 0x000fe200078e0071 */
[----:B0-----:R-:W4:Y:S01]  /*15c80*/  LDL.LU R31, [R1+0xf4] ;  /* 0x0000f400011f7983 */ /* 0x001f220000300800 */
[----:B------:R-:W-:-:S03]  /*15c90*/  PRMT R110, RZ, 0x7610, R110 ;  /* 0x00007610ff6e7816 */ /* 0x000fc6000000006e */
[----:B------:R0:W3:Y:S01]  /*15ca0*/  @!P0 LDG.E.U16 R112, desc[UR20][R4.64] ;  /* 0x0000001404708981 */ /* 0x0000e2000c1e1500 */
[----:B------:R-:W-:-:S03]  /*15cb0*/  IADD3 R30, P1, PT, R30, R39, RZ ;  /* 0x000000271e1e7210 */ /* 0x000fc60007f3e0ff */
[----:B------:R1:W-:Y:S01]  /*15cc0*/  STL [R1+0xdc], R63 ;  /* 0x0000dc3f01007387 */ /* 0x0003e20000100800 */
[----:B0-----:R-:W-:Y:S01]  /*15cd0*/  @!P0 IMAD.MOV.U32 R5, RZ, RZ, R63 ;  /* 0x000000ffff058224 */ /* 0x001fe200078e003f */
[-C--:B------:R-:W-:Y:S01]  /*15ce0*/  IADD3 R36, P3, PT, R36, R39.reuse, RZ ;  /* 0x0000002724247210 */ /* 0x080fe20007f7e0ff */
[----:B------:R-:W-:Y:S02]  /*15cf0*/  IMAD.X R111, R111, 0x1, R38, P1 ;  /* 0x000000016f6f7824 */ /* 0x000fe400008e0626 */
[----:B------:R-:W-:Y:S01]  /*15d00*/  @!P0 IMAD.MOV.U32 R4, RZ, RZ, R19 ;  /* 0x000000ffff048224 */ /* 0x000fe200078e0013 */
[----:B------:R-:W-:Y:S01]  /*15d10*/  IADD3 R18, P1, PT, R18, R39, RZ ;  /* 0x0000002712127210 */ /* 0x000fe20007f3e0ff */
[----:B-1----:R-:W3:Y:S04]  /*15d20*/  LDL.LU R63, [R1+0x100] ;  /* 0x00010000013f7983 */ /* 0x002ee80000300800 */
[----:B------:R-:W3:Y:S04]  /*15d30*/  LDL.LU R19, [R1+0x108] ;  /* 0x0001080001137983 */ /* 0x000ee80000300800 */
[----:B------:R0:W-:Y:S04]  /*15d40*/  STL [R1+0xe8], R30 ;  /* 0x0000e81e01007387 */ /* 0x0001e80000100800 */
[----:B------:R-:W-:Y:S04]  /*15d50*/  STL [R1+0xf0], R36 ;  /* 0x0000f02401007387 */ /* 0x000fe80000100800 */
[----:B------:R-:W-:Y:S04]  /*15d60*/  STL [R1+0xe4], R111 ;  /* 0x0000e46f01007387 */ /* 0x000fe80000100800 */
[----:B------:R-:W-:Y:S04]  /*15d70*/  STL [R1+0xf8], R18 ;  /* 0x0000f81201007387 */ /* 0x000fe80000100800 */
[----:B------:R1:W3:Y:S04]  /*15d80*/  @!P0 LDG.E.U16 R110, desc[UR20][R4.64] ;  /* 0x00000014046e8981 */ /* 0x0002e8000c1e1500 */
[----:B------:R-:W3:Y:S01]  /*15d90*/  LDL.LU R115, [R1+0xfc] ;  /* 0x0000fc0001737983 */ /* 0x000ee20000300800 */
[----:B-1----:R-:W-:-:S02]  /*15da0*/  @!P0 IMAD.MOV.U32 R4, RZ, RZ, R30 ;  /* 0x000000ffff048224 */ /* 0x002fc400078e001e */
[----:B--2---:R-:W-:-:S05]  /*15db0*/  IMAD.X R62, R62, 0x1, R38, P3 ;  /* 0x000000013e3e7824 */ /* 0x004fca00018e0626 */
[----:B------:R1:W-:Y:S04]  /*15dc0*/  STL [R1+0xec], R62 ;  /* 0x0000ec3e01007387 */ /* 0x0003e80000100800 */
[----:B0-----:R-:W2:Y:S01]  /*15dd0*/  LDL.LU R30, [R1+0x110] ;  /* 0x00011000011e7983 */ /* 0x001ea20000300800 */
[----:B------:R-:W-:Y:S01]  /*15de0*/  PRMT R108, RZ, 0x7610, R108 ;  /* 0x00007610ff6c7816 */ /* 0x000fe2000000006c */
[----:B------:R-:W-:Y:S01]  /*15df0*/  @!P0 IMAD.MOV.U32 R5, RZ, RZ, R111 ;  /* 0x000000ffff058224 */ /* 0x000fe200078e006f */
[----:B------:R-:W-:Y:S01]  /*15e00*/  PRMT R106, RZ, 0x7610, R106 ;  /* 0x00007610ff6a7816 */ /* 0x000fe2000000006a */
[----:B------:R-:W2:Y:S04]  /*15e10*/  LDL.LU R113, [R1+0x104] ;  /* 0x0001040001717983 */ /* 0x000ea80000300800 */
[----:B------:R0:W2:Y:S01]  /*15e20*/  @!P0 LDG.E.U16 R108, desc[UR20][R4.64] ;  /* 0x00000014046c8981 */ /* 0x0000a2000c1e1500 */
[----:B----4-:R-:W-:-:S02]  /*15e30*/  IMAD.X R31, R31, 0x1, R38, P1 ;  /* 0x000000011f1f7824 */ /* 0x010fc400008e0626 */
[----:B0-----:R-:W-:Y:S02]  /*15e40*/  @!P0 IMAD.MOV.U32 R4, RZ, RZ, R36 ;  /* 0x000000ffff048224 */ /* 0x001fe400078e0024 */
[----:B------:R-:W-:Y:S01]  /*15e50*/  @!P0 IMAD.MOV.U32 R5, RZ, RZ, R62 ;  /* 0x000000ffff058224 */ /* 0x000fe200078e003e */
[----:B------:R0:W-:Y:S01]  /*15e60*/  STL [R1+0xf4], R31 ;  /* 0x0000f41f01007387 */ /* 0x0001e20000100800 */
[----:B------:R-:W-:-:S03]  /*15e70*/  PRMT R104, RZ, 0x7610, R104 ;  /* 0x00007610ff687816 */ /* 0x000fc60000000068 */
[----:B-1----:R-:W4:Y:S04]  /*15e80*/  LDL.LU R62, [R1+0x10c] ;  /* 0x00010c00013e7983 */ /* 0x002f280000300800 */
[----:B------:R1:W4:Y:S04]  /*15e90*/  @!P0 LDG.E.U16 R106, desc[UR20][R4.64] ;  /* 0x00000014046a8981 */ /* 0x000328000c1e1500 */
[----:B------:R-:W4:Y:S01]  /*15ea0*/  LDL.LU R111, [R1+0x114] ;  /* 0x00011400016f7983 */ /* 0x000f220000300800 */
[----:B---3--:R-:W-:Y:S01]  /*15eb0*/  IADD3 R63, P1, PT, R63, R39, RZ ;  /* 0x000000273f3f7210 */ /* 0x008fe20007f3e0ff */
[----:B-1----:R-:W-:-:S04]  /*15ec0*/  @!P0 IMAD.MOV.U32 R5, RZ, RZ, R31 ;  /* 0x000000ffff058224 */ /* 0x002fc800078e001f */
[----:B------:R1:W-:Y:S01]  /*15ed0*/  STL [R1+0x100], R63 ;  /* 0x0001003f01007387 */ /* 0x0003e20000100800 */
[----:B------:R-:W-:Y:S01]  /*15ee0*/  IADD3 R19, P3, PT, R19, R39, RZ ;  /* 0x0000002713137210 */ /* 0x000fe20007f7e0ff */
[----:B------:R-:W-:Y:S02]  /*15ef0*/  @!P0 IMAD.MOV.U32 R4, RZ, RZ, R18 ;  /* 0x000000ffff048224 */ /* 0x000fe400078e0012 */
[----:B0-----:R-:W3:Y:S04]  /*15f00*/  LDL.LU R31, [R1+0x118] ;  /* 0x00011800011f7983 */ /* 0x001ee80000300800 */
[----:B------:R-:W3:Y:S04]  /*15f10*/  LDL.LU R36, [R1+0x120] ;  /* 0x0001200001247983 */ /* 0x000ee80000300800 */
[----:B------:R-:W3:Y:S04]  /*15f20*/  LDL.LU R18, [R1+0x128] ;  /* 0x0001280001127983 */ /* 0x000ee80000300800 */
[----:B------:R0:W-:Y:S04]  /*15f30*/  STL [R1+0x108], R19 ;  /* 0x0001081301007387 */ /* 0x0001e80000100800 */
[----:B------:R0:W3:Y:S01]  /*15f40*/  @!P0 LDG.E.U16 R104, desc[UR20][R4.64] ;  /* 0x0000001404688981 */ /* 0x0000e2000c1e1500 */
[----:B------:R-:W-:-:S05]  /*15f50*/  IMAD.X R115, R115, 0x1, R38, P1 ;  /* 0x0000000173737824 */ /* 0x000fca00008e0626 */
[----:B------:R-:W-:Y:S01]  /*15f60*/  STL [R1+0xfc], R115 ;  /* 0x0000fc7301007387 */ /* 0x000fe20000100800 */
[----:B0-----:R-:W-:Y:S01]  /*15f70*/  @!P0 IMAD.MOV.U32 R4, RZ, RZ, R63 ;  /* 0x000000ffff048224 */ /* 0x001fe200078e003f */
[----:B--2---:R-:W-:-:S05]  /*15f80*/  IADD3 R30, P1, PT, R30, R39, RZ ;  /* 0x000000271e1e7210 */ /* 0x004fca0007f3e0ff */
[----:B------:R-:W-:Y:S04]  /*15f90*/  STL [R1+0x110], R30 ;  /* 0x0001101e01007387 */ /* 0x000fe80000100800 */
[----:B-1----:R-:W2:Y:S01]  /*15fa0*/  LDL.LU R63, [R1+0x11c] ;  /* 0x00011c00013f7983 */ /* 0x002ea20000300800 */
[----:B------:R-:W-:Y:S01]  /*15fb0*/  PRMT R102, RZ, 0x7610, R102 ;  /* 0x00007610ff667816 */ /* 0x000fe20000000066 */
[----:B------:R-:W-:Y:S02]  /*15fc0*/  @!P0 IMAD.MOV.U32 R5, RZ, RZ, R115 ;  /* 0x000000ffff058224 */ /* 0x000fe400078e0073 */
[----:B------:R-:W-:Y:S01]  /*15fd0*/  IMAD.X R113, R113, 0x1, R38, P3 ;  /* 0x0000000171717824 */ /* 0x000fe200018e0626 */
[----:B------:R-:W-:Y:S02]  /*15fe0*/  PRMT R100, RZ, 0x7610, R100 ;  /* 0x00007610ff647816 */ /* 0x000fe40000000064 */
[----:B------:R0:W2:Y:S04]  /*15ff0*/  @!P0 LDG.E.U16 R102, desc[UR20][R4.64] ;  /* 0x0000001404668981 */ /* 0x0000a8000c1e1500 */
[----:B------:R-:W-:Y:S01]  /*16000*/  STL [R1+0x104], R113 ;  /* 0x0001047101007387 */ /* 0x000fe20000100800 */
[----:B----4-:R-:W-:-:S02]  /*16010*/  IMAD.X R62, R62, 0x1, R38, P1 ;  /* 0x000000013e3e7824 */ /* 0x010fc400008e0626 */
[----:B0-----:R-:W-:Y:S02]  /*16020*/  @!P0 IMAD.MOV.U32 R4, RZ, RZ, R19 ;  /* 0x000000ffff048224 */ /* 0x001fe400078e0013 */
[----:B------:R-:W-:Y:S01]  /*16030*/  @!P0 IMAD.MOV.U32 R5, RZ, RZ, R113 ;  /* 0x000000ffff058224 */ /* 0x000fe200078e0071 */
[----:B------:R-:W4:Y:S01]  /*16040*/  LDL.LU R19, [R1+0x124] ;  /* 0x0001240001137983 */ /* 0x000f220000300800 */
[----:B------:R-:W-:-:S03]  /*16050*/  PRMT R98, RZ, 0x7610, R98 ;  /* 0x00007610ff627816 */ /* 0x000fc60000000062 */
[----:B------:R0:W4:Y:S04]  /*16060*/  @!P0 LDG.E.U16 R100, desc[UR20][R4.64] ;  /* 0x0000001404648981 */ /* 0x000128000c1e1500 */
[----:B------:R1:W-:Y:S01]  /*16070*/  STL [R1+0x10c], R62 ;  /* 0x00010c3e01007387 */ /* 0x0003e20000100800 */
[-C--:B---3--:R-:W-:Y:S01]  /*16080*/  IADD3 R31, P1, PT, R31, R39.reuse, RZ ;  /* 0x000000271f1f7210 */ /* 0x088fe20007f3e0ff */
[----:B0-----:R-:W-:Y:S01]  /*16090*/  @!P0 IMAD.MOV.U32 R5, RZ, RZ, R62 ;  /* 0x000000ffff058224 */ /* 0x001fe200078e003e */
[----:B------:R-:W-:-:S03]  /*160a0*/  IADD3 R36, P3, PT, R36, R39, RZ ;  /* 0x0000002724247210 */ /* 0x000fc60007f7e0ff */
[----:B------:R-:W-:Y:S01]  /*160b0*/  IMAD.X R111, R111, 0x1, R38, P1 ;  /* 0x000000016f6f7824 */ /* 0x000fe200008e0626 */
[----:B-1----:R-:W3:Y:S01]  /*160c0*/  LDL.LU R62, [R1+0x130] ;  /* 0x00013000013e7983 */ /* 0x002ee20000300800 */
[----:B------:R-:W-:Y:S01]  /*160d0*/  @!P0 IMAD.MOV.U32 R4, RZ, RZ, R30 ;  /* 0x000000ffff048224 */ /* 0x000fe200078e001e */
[----:B------:R-:W-:Y:S02]  /*160e0*/  IADD3 R18, P1, PT, R18, R39, RZ ;  /* 0x0000002712127210 */ /* 0x000fe40007f3e0ff */
        /* <DEDUP_REMOVED lines=22> */
[----:B------:R1:W4:Y:S01]  /*16250*/  @!P0 LDG.E.U16 R94, desc[UR20][R4.64] ;  /* 0x00000014045e8981 */ /* 0x000322000c1e1500 */
[----:B---3--:R-:W-:-:S03]  /*16260*/  IADD3 R62, P1, PT, R62, R39, RZ ;  /* 0x000000273e3e7210 */ /* 0x008fc60007f3e0ff */
[----:B------:R-:W3:Y:S01]  /*16270*/  LDL.LU R111, [R1+0x144] ;  /* 0x00014400016f7983 */ /* 0x000ee20000300800 */
[----:B------:R-:W-:-:S03]  /*16280*/  IADD3 R30, P3, PT, R30, R39, RZ ;  /* 0x000000271e1e7210 */ /* 0x000fc60007f7e0ff */
[----:B------:R2:W-:Y:S01]  /*16290*/  STL [R1+0x130], R62 ;  /* 0x0001303e01007387 */ /* 0x0005e20000100800 */
[----:B-1----:R-:W-:-:S03]  /*162a0*/  @!P0 IMAD.MOV.U32 R5, RZ, RZ, R19 ;  /* 0x000000ffff058224 */ /* 0x002fc600078e0013 */
[----:B0-----:R-:W3:Y:S01]  /*162b0*/  LDL.LU R19, [R1+0x148] ;  /* 0x0001480001137983 */ /* 0x001ee20000300800 */
[----:B------:R-:W-:-:S03]  /*162c0*/  @!P0 IMAD.MOV.U32 R4, RZ, RZ, R18 ;  /* 0x000000ffff048224 */ /* 0x000fc600078e0012 */
[----:B------:R-:W3:Y:S04]  /*162d0*/  LDL.LU R36, [R1+0x150] ;  /* 0x0001500001247983 */ /* 0x000ee80000300800 */
[----:B------:R-:W3:Y:S04]  /*162e0*/  LDL.LU R18, [R1+0x158] ;  /* 0x0001580001127983 */ /* 0x000ee80000300800 */
[----:B------:R0:W-:Y:S04]  /*162f0*/  STL [R1+0x138], R30 ;  /* 0x0001381e01007387 */ /* 0x0001e80000100800 */
[----:B------:R1:W3:Y:S01]  /*16300*/  @!P0 LDG.E.U16 R92, desc[UR20][R4.64] ;  /* 0x00000014045c8981 */ /* 0x0002e2000c1e1500 */
[----:B------:R-:W-:-:S05]  /*16310*/  IMAD.X R115, R115, 0x1, R38, P1 ;  /* 0x0000000173737824 */ /* 0x000fca00008e0626 */
[----:B------:R-:W-:Y:S01]  /*16320*/  STL [R1+0x12c], R115 ;  /* 0x00012c7301007387 */ /* 0x000fe20000100800 */
[----:B-1----:R-:W-:Y:S01]  /*16330*/  @!P0 IMAD.MOV.U32 R4, RZ, RZ, R62 ;  /* 0x000000ffff048224 */ /* 0x002fe200078e003e */
[----:B--2---:R-:W-:-:S05]  /*16340*/  IADD3 R31, P1, PT, R31, R39, RZ ;  /* 0x000000271f1f7210 */ /* 0x004fca0007f3e0ff */
[----:B------:R-:W-:Y:S04]  /*16350*/  STL [R1+0x140], R31 ;  /* 0x0001401f01007387 */ /* 0x000fe80000100800 */
[----:B------:R-:W2:Y:S01]  /*16360*/  LDL.LU R62, [R1+0x14c] ;  /* 0x00014c00013e7983 */ /* 0x000ea20000300800 */
[----:B------:R-:W-:Y:S01]  /*16370*/  PRMT R90, RZ, 0x7610, R90 ;  /* 0x00007610ff5a7816 */ /* 0x000fe2000000005a */
[----:B------:R-:W-:Y:S02]  /*16380*/  @!P0 IMAD.MOV.U32 R5, RZ, RZ, R115 ;  /* 0x000000ffff058224 */ /* 0x000fe400078e0073 */
[----:B------:R-:W-:Y:S01]  /*16390*/  IMAD.X R113, R113, 0x1, R38, P3 ;  /* 0x0000000171717824 */ /* 0x000fe200018e0626 */
[----:B------:R-:W-:Y:S02]  /*163a0*/  PRMT R88, RZ, 0x7610, R88 ;  /* 0x00007610ff587816 */ /* 0x000fe40000000058 */
[----:B------:R1:W2:Y:S04]  /*163b0*/  @!P0 LDG.E.U16 R90, desc[UR20][R4.64] ;  /* 0x00000014045a8981 */ /* 0x0002a8000c1e1500 */
[----:B------:R-:W-:Y:S01]  /*163c0*/  STL [R1+0x134], R113 ;  /* 0x0001347101007387 */ /* 0x000fe20000100800 */
[----:B----4-:R-:W-:-:S02]  /*163d0*/  IMAD.X R63, R63, 0x1, R38, P1 ;  /* 0x000000013f3f7824 */ /* 0x010fc400008e0626 */
[----:B-1----:R-:W-:Y:S02]  /*163e0*/  @!P0 IMAD.MOV.U32 R4, RZ, RZ, R30 ;  /* 0x000000ffff048224 */ /* 0x002fe400078e001e */
[----:B------:R-:W-:Y:S01]  /*163f0*/  @!P0 IMAD.MOV.U32 R5, RZ, RZ, R113 ;  /* 0x000000ffff058224 */ /* 0x000fe200078e0071 */
[----:B0-----:R-:W4:Y:S01]  /*16400*/  LDL.LU R30, [R1+0x154] ;  /* 0x00015400011e7983 */ /* 0x001f220000300800 */
[----:B------:R-:W-:-:S03]  /*16410*/  PRMT R86, RZ, 0x7610, R86 ;  /* 0x00007610ff567816 */ /* 0x000fc60000000056 */
[----:B------:R0:W4:Y:S01]  /*16420*/  @!P0 LDG.E.U16 R88, desc[UR20][R4.64] ;  /* 0x0000001404588981 */ /* 0x000122000c1e1500 */
[----:B---3--:R-:W-:-:S03]  /*16430*/  IADD3 R19, P1, PT, R19, R39, RZ ;  /* 0x0000002713137210 */ /* 0x008fc60007f3e0ff */
[----:B------:R1:W-:Y:S01]  /*16440*/  STL [R1+0x13c], R63 ;  /* 0x00013c3f01007387 */ /* 0x0003e20000100800 */
[-C--:B------:R-:W-:Y:S01]  /*16450*/  IADD3 R36, P3, PT, R36, R39.reuse, RZ ;  /* 0x0000002724247210 */ /* 0x080fe20007f7e0ff */
[----:B0-----:R-:W-:Y:S02]  /*16460*/  @!P0 IMAD.MOV.U32 R5, RZ, RZ, R63 ;  /* 0x000000ffff058224 */ /* 0x001fe400078e003f */
[----:B------:R-:W-:Y:S01]  /*16470*/  IMAD.X R111, R111, 0x1, R38, P1 ;  /* 0x000000016f6f7824 */ /* 0x000fe200008e0626 */
[----:B------:R-:W-:Y:S01]  /*16480*/  IADD3 R18, P1, PT, R18, R39, RZ ;  /* 0x0000002712127210 */ /* 0x000fe20007f3e0ff */
[----:B------:R-:W-:Y:S01]  /*16490*/  @!P0 IMAD.MOV.U32 R4, RZ, RZ, R31 ;  /* 0x000000ffff048224 */ /* 0x000fe200078e001f */
        /* <DEDUP_REMOVED lines=25> */
[-C--:B---3--:R-:W-:Y:S02]  /*16630*/  IADD3 R63, P1, PT, R63, R39.reuse, RZ ;  /* 0x000000273f3f7210 */ /* 0x088fe40007f3e0ff */
[----:B------:R-:W-:Y:S01]  /*16640*/  IADD3 R31, P3, PT, R31, R39, RZ ;  /* 0x000000271f1f7210 */ /* 0x000fe20007f7e0ff */
[----:B-1----:R-:W-:-:S02]  /*16650*/  @!P0 IMAD.MOV.U32 R5, RZ, RZ, R30 ;  /* 0x000000ffff058224 */ /* 0x002fc400078e001e */
[----:B------:R1:W-:Y:S01]  /*16660*/  STL [R1+0x160], R63 ;  /* 0x0001603f01007387 */ /* 0x0003e20000100800 */
[----:B------:R-:W-:-:S03]  /*16670*/  @!P0 IMAD.MOV.U32 R4, RZ, RZ, R18 ;  /* 0x000000ffff048224 */ /* 0x000fc600078e0012 */
        /* <DEDUP_REMOVED lines=133> */
[--C-:B------:R-:W-:Y:S01]  /*16ed0*/  IMAD.X R113, R113, 0x1, R38.reuse, P3 ;  /* 0x0000000171717824 */ /* 0x100fe200018e0626 */
        /* <DEDUP_REMOVED lines=59> */
[--C-:B------:R-:W-:Y:S01]  /*17290*/  IMAD.X R113, R113, 0x1, R38.reuse, P3 ;  /* 0x0000000171717824 */ /* 0x100fe200018e0626 */
        /* <DEDUP_REMOVED lines=33> */
[----:B----4-:R-:W-:Y:S01]  /*174b0*/  IMAD.X R31, R31, 0x1, R38, P1 ;  /* 0x000000011f1f7824 */ /* 0x010fe200008e0626 */
[----:B------:R-:W-:-:S04]  /*174c0*/  PRMT R10, RZ, 0x7610, R10 ;  /* 0x00007610ff0a7816 */ /* 0x000fc8000000000a */
[----:B------:R4:W-:Y:S01]  /*174d0*/  STL [R1+0x228], R31 ;  /* 0x0002281f01007387 */ /* 0x0009e20000100800 */
[----:B0-----:R-:W-:Y:S02]  /*174e0*/  @!P0 IMAD.MOV.U32 R4, RZ, RZ, R36 ;  /* 0x000000ffff048224 */ /* 0x001fe400078e0024 */
[----:B------:R-:W-:Y:S02]  /*174f0*/  @!P0 IMAD.MOV.U32 R5, RZ, RZ, R62 ;  /* 0x000000ffff058224 */ /* 0x000fe400078e003e */
[----:B-1----:R-:W2:Y:S04]  /*17500*/  LDL.LU R62, [R1+0x240] ;  /* 0x00024000013e7983 */ /* 0x002ea80000300800 */
[----:B------:R-:W2:Y:S04]  /*17510*/  LDL.LU R111, [R1+0x248] ;  /* 0x00024800016f7983 */ /* 0x000ea80000300800 */
[----:B------:R0:W2:Y:S01]  /*17520*/  @!P0 LDG.E.U16 R26, desc[UR20][R4.64] ;  /* 0x00000014041a8981 */ /* 0x0000a2000c1e1500 */
[----:B---3--:R-:W-:-:S02]  /*17530*/  IADD3 R63, P1, PT, R63, R39, RZ ;  /* 0x000000273f3f7210 */ /* 0x008fc40007f3e0ff */
[----:B------:R-:W-:-:S03]  /*17540*/  IADD3 R19, P3, PT, R19, R39, RZ ;  /* 0x0000002713137210 */ /* 0x000fc60007f7e0ff */
[----:B------:R1:W-:Y:S01]  /*17550*/  STL [R1+0x234], R63 ;  /* 0x0002343f01007387 */ /* 0x0003e20000100800 */
[----:B0-----:R-:W-:Y:S02]  /*17560*/  @!P0 IMAD.MOV.U32 R4, RZ, RZ, R18 ;  /* 0x000000ffff048224 */ /* 0x001fe400078e0012 */
[----:B------:R-:W-:Y:S01]  /*17570*/  @!P0 IMAD.MOV.U32 R5, RZ, RZ, R31 ;  /* 0x000000ffff058224 */ /* 0x000fe200078e001f */
[----:B------:R-:W3:Y:S04]  /*17580*/  LDL.LU R36, [R1+0x24c] ;  /* 0x00024c0001247983 */ /* 0x000ee80000300800 */
[----:B----4-:R-:W4:Y:S04]  /*17590*/  LDL.LU R31, [R1+0x254] ;  /* 0x00025400011f7983 */ /* 0x010f280000300800 */
[----:B------:R-:W4:Y:S04]  /*175a0*/  LDL.LU R18, [R1+0x25c] ;  /* 0x00025c0001127983 */ /* 0x000f280000300800 */
[----:B------:R0:W-:Y:S04]  /*175b0*/  STL [R1+0x23c], R19 ;  /* 0x00023c1301007387 */ /* 0x0001e80000100800 */
[----:B------:R0:W4:Y:S01]  /*175c0*/  @!P0 LDG.E.U16 R10, desc[UR20][R4.64] ;  /* 0x00000014040a8981 */ /* 0x000122000c1e1500 */
        /* <DEDUP_REMOVED lines=10> */
[----:B------:R0:W2:Y:S01]  /*17670*/  @!P0 LDG.E.U16 R57, desc[UR20][R4.64] ;  /* 0x0000001404398981 */ /* 0x0000a2000c1e1500 */
[----:B------:R-:W-:-:S03]  /*17680*/  IMAD.X R62, R62, 0x1, R38, P1 ;  /* 0x000000013e3e7824 */ /* 0x000fc600008e0626 */
[----:B------:R-:W-:Y:S01]  /*17690*/  STL [R1+0x238], R113 ;  /* 0x0002387101007387 */ /* 0x000fe20000100800 */
[----:B0-----:R-:W-:Y:S02]  /*176a0*/  @!P0 IMAD.MOV.U32 R4, RZ, RZ, R19 ;  /* 0x000000ffff048224 */ /* 0x001fe400078e0013 */
[----:B------:R-:W-:Y:S01]  /*176b0*/  @!P0 IMAD.MOV.U32 R5, RZ, RZ, R113 ;  /* 0x000000ffff058224 */ /* 0x000fe200078e0071 */
[----:B------:R-:W2:Y:S01]  /*176c0*/  LDL.LU R19, [R1+0x258] ;  /* 0x0002580001137983 */ /* 0x000ea20000300800 */
[----:B------:R-:W-:-:S03]  /*176d0*/  PRMT R25, RZ, 0x7610, R25 ;  /* 0x00007610ff197816 */ /* 0x000fc60000000019 */
[----:B------:R0:W2:Y:S04]  /*176e0*/  @!P0 LDG.E.U16 R44, desc[UR20][R4.64] ;  /* 0x00000014042c8981 */ /* 0x0000a8000c1e1500 */
[----:B------:R1:W-:Y:S01]  /*176f0*/  STL [R1+0x240], R62 ;  /* 0x0002403e01007387 */ /* 0x0003e20000100800 */
[-C--:B---3--:R-:W-:Y:S01]  /*17700*/  IADD3 R36, P1, PT, R36, R39.reuse, RZ ;  /* 0x0000002724247210 */ /* 0x088fe20007f3e0ff */
[----:B0-----:R-:W-:Y:S01]  /*17710*/  @!P0 IMAD.MOV.U32 R5, RZ, RZ, R62 ;  /* 0x000000ffff058224 */ /* 0x001fe200078e003e */
[----:B----4-:R-:W-:-:S03]  /*17720*/  IADD3 R31, P3, PT, R31, R39, RZ ;  /* 0x000000271f1f7210 */ /* 0x010fc60007f7e0ff */
[----:B------:R-:W-:Y:S01]  /*17730*/  IMAD.X R111, R111, 0x1, R38, P1 ;  /* 0x000000016f6f7824 */ /* 0x000fe200008e0626 */
[----:B-1----:R-:W3:Y:S01]  /*17740*/  LDL.LU R62, [R1+0x264] ;  /* 0x00026400013e7983 */ /* 0x002ee20000300800 */
[----:B------:R-:W-:Y:S01]  /*17750*/  @!P0 IMAD.MOV.U32 R4, RZ, RZ, R30 ;  /* 0x000000ffff048224 */ /* 0x000fe200078e001e */
[----:B------:R-:W-:Y:S02]  /*17760*/  IADD3 R18, P1, PT, R18, R39, RZ ;  /* 0x0000002712127210 */ /* 0x000fe40007f3e0ff */
[----:B------:R-:W4:Y:S04]  /*17770*/  LDL.LU R30, [R1+0x26c] ;  /* 0x00026c00011e7983 */ /* 0x000f280000300800 */
[----:B------:R0:W-:Y:S04]  /*17780*/  STL [R1+0x24c], R36 ;  /* 0x00024c2401007387 */ /* 0x0001e80000100800 */
[----:B------:R-:W-:Y:S04]  /*17790*/  STL [R1+0x254], R31 ;  /* 0x0002541f01007387 */ /* 0x000fe80000100800 */
[----:B------:R1:W-:Y:S04]  /*177a0*/  STL [R1+0x248], R111 ;  /* 0x0002486f01007387 */ /* 0x0003e80000100800 */
[----:B------:R-:W-:Y:S04]  /*177b0*/  STL [R1+0x25c], R18 ;  /* 0x00025c1201007387 */ /* 0x000fe80000100800 */
[----:B------:R0:W4:Y:S04]  /*177c0*/  @!P0 LDG.E.U16 R25, desc[UR20][R4.64] ;  /* 0x0000001404198981 */ /* 0x000128000c1e1500 */
[----:B------:R-:W4:Y:S01]  /*177d0*/  LDL.LU R115, [R1+0x260] ;  /* 0x0002600001737983 */ /* 0x000f220000300800 */
[----:B0-----:R-:W-:-:S02]  /*177e0*/  @!P0 IMAD.MOV.U32 R4, RZ, RZ, R36 ;  /* 0x000000ffff048224 */ /* 0x001fc400078e0024 */
[----:B--2---:R-:W-:-:S05]  /*177f0*/  IMAD.X R63, R63, 0x1, R38, P3 ;  /* 0x000000013f3f7824 */ /* 0x004fca00018e0626 */
[----:B------:R0:W-:Y:S04]  /*17800*/  STL [R1+0x250], R63 ;  /* 0x0002503f01007387 */ /* 0x0001e80000100800 */
[----:B------:R-:W2:Y:S01]  /*17810*/  LDL.LU R36, [R1+0x274] ;  /* 0x0002740001247983 */ /* 0x000ea20000300800 */
[----:B------:R-:W-:Y:S01]  /*17820*/  PRMT R6, RZ, 0x7610, R6 ;  /* 0x00007610ff067816 */ /* 0x000fe20000000006 */
[----:B------:R-:W-:Y:S01]  /*17830*/  @!P0 IMAD.MOV.U32 R5, RZ, RZ, R111 ;  /* 0x000000ffff058224 */ /* 0x000fe200078e006f */
[----:B------:R-:W-:Y:S01]  /*17840*/  PRMT R56, RZ, 0x7610, R56 ;  /* 0x00007610ff387816 */ /* 0x000fe20000000038 */
[----:B------:R-:W2:Y:S04]  /*17850*/  LDL.LU R113, [R1+0x268] ;  /* 0x0002680001717983 */ /* 0x000ea80000300800 */
[----:B------:R0:W2:Y:S01]  /*17860*/  @!P0 LDG.E.U16 R6, desc[UR20][R4.64] ;  /* 0x0000001404068981 */ /* 0x0000a2000c1e1500 */
[----:B------:R-:W-:-:S02]  /*17870*/  IMAD.X R19, R19, 0x1, R38, P1 ;  /* 0x0000000113137824 */ /* 0x000fc400008e0626 */
[----:B0-----:R-:W-:Y:S02]  /*17880*/  @!P0 IMAD.MOV.U32 R4, RZ, RZ, R31 ;  /* 0x000000ffff048224 */ /* 0x001fe400078e001f */
[----:B------:R-:W-:Y:S01]  /*17890*/  @!P0 IMAD.MOV.U32 R5, RZ, RZ, R63 ;  /* 0x000000ffff058224 */ /* 0x000fe200078e003f */
[----:B------:R0:W-:Y:S01]  /*178a0*/  STL [R1+0x258], R19 ;  /* 0x0002581301007387 */ /* 0x0001e20000100800 */
[----:B------:R-:W-:-:S03]  /*178b0*/  PRMT R43, RZ, 0x7610, R43 ;  /* 0x00007610ff2b7816 */ /* 0x000fc6000000002b */
[----:B-1----:R-:W2:Y:S04]  /*178c0*/  LDL.LU R111, [R1+0x270] ;  /* 0x00027000016f7983 */ /* 0x002ea80000300800 */
[----:B------:R1:W2:Y:S01]  /*178d0*/  @!P0 LDG.E.U16 R56, desc[UR20][R4.64] ;  /* 0x0000001404388981 */ /* 0x0002a2000c1e1500 */
[----:B---3--:R-:W-:-:S03]  /*178e0*/  IADD3 R62, P1, PT, R62, R39, RZ ;  /* 0x000000273e3e7210 */ /* 0x008fc60007f3e0ff */
[----:B------:R-:W3:Y:S01]  /*178f0*/  LDL.LU R63, [R1+0x278] ;  /* 0x00027800013f7983 */ /* 0x000ee20000300800 */
[----:B----4-:R-:W-:-:S03]  /*17900*/  IADD3 R30, P3, PT, R30, R39, RZ ;  /* 0x000000271e1e7210 */ /* 0x010fc60007f7e0ff */
[----:B------:R4:W-:Y:S01]  /*17910*/  STL [R1+0x264], R62 ;  /* 0x0002643e01007387 */ /* 0x0009e20000100800 */
[----:B-1----:R-:W-:-:S03]  /*17920*/  @!P0 IMAD.MOV.U32 R4, RZ, RZ, R18 ;  /* 0x000000ffff048224 */ /* 0x002fc600078e0012 */
[----:B------:R-:W3:Y:S01]  /*17930*/  LDL.LU R18, [R1+0x27c] ;  /* 0x00027c0001127983 */ /* 0x000ee20000300800 */
[----:B------:R-:W-:-:S03]  /*17940*/  @!P0 IMAD.MOV.U32 R5, RZ, RZ, R19 ;  /* 0x000000ffff058224 */ /* 0x000fc600078e0013 */
[----:B------:R-:W3:Y:S04]  /*17950*/  LDL.LU R31, [R1+0x284] ;  /* 0x00028400011f7983 */ /* 0x000ee80000300800 */
[----:B0-----:R-:W3:Y:S04]  /*17960*/  LDL.LU R19, [R1+0x28c] ;  /* 0x00028c0001137983 */ /* 0x001ee80000300800 */
[----:B------:R0:W-:Y:S04]  /*17970*/  STL [R1+0x26c], R30 ;  /* 0x00026c1e01007387 */ /* 0x0001e80000100800 */
[----:B------:R1:W3:Y:S01]  /*17980*/  @!P0 LDG.E.U16 R43, desc[UR20][R4.64] ;  /* 0x00000014042b8981 */ /* 0x0002e2000c1e1500 */
[----:B------:R-:W-:-:S05]  /*17990*/  IMAD.X R115, R115, 0x1, R38, P1 ;  /* 0x0000000173737824 */ /* 0x000fca00008e0626 */
[----:B------:R-:W-:Y:S01]  /*179a0*/  STL [R1+0x260], R115 ;  /* 0x0002607301007387 */ /* 0x000fe20000100800 */
[----:B-1----:R-:W-:Y:S01]  /*179b0*/  @!P0 IMAD.MOV.U32 R4, RZ, RZ, R62 ;  /* 0x000000ffff048224 */ /* 0x002fe200078e003e */
[----:B--2---:R-:W-:-:S05]  /*179c0*/  IADD3 R36, P1, PT, R36, R39, RZ ;  /* 0x0000002724247210 */ /* 0x004fca0007f3e0ff */
[----:B------:R-:W-:Y:S04]  /*179d0*/  STL [R1+0x274], R36 ;  /* 0x0002742401007387 */ /* 0x000fe80000100800 */
[----:B----4-:R-:W2:Y:S01]  /*179e0*/  LDL.LU R62, [R1+0x280] ;  /* 0x00028000013e7983 */ /* 0x010ea20000300800 */
[----:B------:R-:W-:Y:S01]  /*179f0*/  PRMT R24, RZ, 0x7610, R24 ;  /* 0x00007610ff187816 */ /* 0x000fe20000000018 */
[----:B------:R-:W-:Y:S02]  /*17a00*/  @!P0 IMAD.MOV.U32 R5, RZ, RZ, R115 ;  /* 0x000000ffff058224 */ /* 0x000fe400078e0073 */
[----:B------:R-:W-:Y:S01]  /*17a10*/  IMAD.X R113, R113, 0x1, R38, P3 ;  /* 0x0000000171717824 */ /* 0x000fe200018e0626 */
[----:B------:R-:W-:Y:S02]  /*17a20*/  PRMT R14, RZ, 0x7610, R14 ;  /* 0x00007610ff0e7816 */ /* 0x000fe4000000000e */
[----:B------:R1:W4:Y:S04]  /*17a30*/  @!P0 LDG.E.U16 R24, desc[UR20][R4.64] ;  /* 0x0000001404188981 */ /* 0x000328000c1e1500 */
[----:B------:R-:W-:Y:S01]  /*17a40*/  STL [R1+0x268], R113 ;  /* 0x0002687101007387 */ /* 0x000fe20000100800 */
[----:B------:R-:W-:-:S02]  /*17a50*/  IMAD.X R111, R111, 0x1, R38, P1 ;  /* 0x000000016f6f7824 */ /* 0x000fc400008e0626 */
        /* <DEDUP_REMOVED lines=32> */
[----:B------:R0:W-:Y:S04]  /*17c60*/  STL [R1+0x288], R30 ;  /* 0x0002881e01007387 */ /* 0x0001e80000100800 */
[----:B------:R4:W2:Y:S01]  /*17c70*/  @!P0 LDG.E.U16 R23, desc[UR20][R4.64] ;  /* 0x0000001404178981 */ /* 0x0008a2000c1e1500 */
[----:B------:R-:W-:-:S03]  /*17c80*/  PRMT R13, RZ, 0x7610, R13 ;  /* 0x00007610ff0d7816 */ /* 0x000fc6000000000d */
[----:B-1----:R-:W2:Y:S01]  /*17c90*/  LDL.LU R62, [R1+0x2a0] ;  /* 0x0002a000013e7983 */ /* 0x002ea20000300800 */
[-C--:B---3--:R-:W-:Y:S01]  /*17ca0*/  IADD3 R111, P1, PT, R111, R39.reuse, RZ ;  /* 0x000000276f6f7210 */ /* 0x088fe20007f3e0ff */
[----:B----4-:R-:W-:Y:S02]  /*17cb0*/  @!P0 IMAD.MOV.U32 R5, RZ, RZ, R30 ;  /* 0x000000ffff058224 */ /* 0x010fe400078e001e */
[----:B0-----:R-:W3:Y:S01]  /*17cc0*/  LDL.LU R30, [R1+0x2a8] ;  /* 0x0002a800011e7983 */ /* 0x001ee20000300800 */
[----:B------:R-:W-:Y:S01]  /*17cd0*/  @!P0 IMAD.MOV.U32 R4, RZ, RZ, R19 ;  /* 0x000000ffff048224 */ /* 0x000fe200078e0013 */
[----:B------:R-:W-:Y:S02]  /*17ce0*/  IADD3 R36, P3, PT, R36, R39, RZ ;  /* 0x0000002724247210 */ /* 0x000fe40007f7e0ff */
[----:B------:R0:W-:Y:S04]  /*17cf0*/  STL [R1+0x294], R111 ;  /* 0x0002946f01007387 */ /* 0x0001e80000100800 */
[----:B------:R-:W4:Y:S04]  /*17d00*/  LDL.LU R19, [R1+0x2ac] ;  /* 0x0002ac0001137983 */ /* 0x000f280000300800 */
        /* <DEDUP_REMOVED lines=8> */
[----:B------:R0:W-:Y:S04]  /*17d90*/  STL [R1+0x2a4], R18 ;  /* 0x0002a41201007387 */ /* 0x0001e80000100800 */
[----:B------:R-:W2:Y:S01]  /*17da0*/  LDL.LU R111, [R1+0x2b0] ;  /* 0x0002b000016f7983 */ /* 0x000ea20000300800 */
[----:B------:R-:W-:Y:S01]  /*17db0*/  PRMT R54, RZ, 0x7610, R54 ;  /* 0x00007610ff367816 */ /* 0x000fe20000000036 */
[----:B------:R-:W-:Y:S02]  /*17dc0*/  @!P0 IMAD.MOV.U32 R5, RZ, RZ, R115 ;  /* 0x000000ffff058224 */ /* 0x000fe400078e0073 */
[----:B------:R-:W-:Y:S01]  /*17dd0*/  IMAD.X R113, R113, 0x1, R38, P3 ;  /* 0x0000000171717824 */ /* 0x000fe200018e0626 */
[----:B------:R-:W-:Y:S02]  /*17de0*/  PRMT R35, RZ, 0x7610, R35 ;  /* 0x00007610ff237816 */ /* 0x000fe40000000023 */
[----:B------:R0:W2:Y:S01]  /*17df0*/  @!P0 LDG.E.U16 R54, desc[UR20][R4.64] ;  /* 0x0000001404368981 */ /* 0x0000a2000c1e1500 */
[----:B------:R-:W-:-:S03]  /*17e00*/  PRMT R22, RZ, 0x7610, R22 ;  /* 0x00007610ff167816 */ /* 0x000fc60000000016 */
[----:B------:R-:W-:Y:S01]  /*17e10*/  STL [R1+0x298], R113 ;  /* 0x0002987101007387 */ /* 0x000fe20000100800 */
[----:B0-----:R-:W-:Y:S02]  /*17e20*/  @!P0 IMAD.MOV.U32 R4, RZ, RZ, R36 ;  /* 0x000000ffff048224 */ /* 0x001fe400078e0024 */
[----:B------:R-:W-:Y:S01]  /*17e30*/  @!P0 IMAD.MOV.U32 R5, RZ, RZ, R113 ;  /* 0x000000ffff058224 */ /* 0x000fe200078e0071 */
[----:B-1----:R-:W2:Y:S01]  /*17e40*/  LDL.LU R36, [R1+0x2b8] ;  /* 0x0002b80001247983 */ /* 0x002ea20000300800 */
[----:B------:R-:W-:-:S03]  /*17e50*/  IMAD.X R62, R62, 0x1, R38, P1 ;  /* 0x000000013e3e7824 */ /* 0x000fc600008e0626 */
[----:B------:R0:W2:Y:S04]  /*17e60*/  @!P0 LDG.E.U16 R35, desc[UR20][R4.64] ;  /* 0x0000001404238981 */ /* 0x0000a8000c1e1500 */
[----:B------:R1:W-:Y:S01]  /*17e70*/  STL [R1+0x2a0], R62 ;  /* 0x0002a03e01007387 */ /* 0x0003e20000100800 */
[-C--:B----4-:R-:W-:Y:S01]  /*17e80*/  IADD3 R19, P1, PT, R19, R39.reuse, RZ ;  /* 0x0000002713137210 */ /* 0x090fe20007f3e0ff */
[----:B0-----:R-:W-:Y:S01]  /*17e90*/  @!P0 IMAD.MOV.U32 R4, RZ, RZ, R18 ;  /* 0x000000ffff048224 */ /* 0x001fe200078e0012 */
[-C--:B---3--:R-:W-:Y:S01]  /*17ea0*/  IADD3 R63, P3, PT, R63, R39.reuse, RZ ;  /* 0x000000273f3f7210 */ /* 0x088fe20007f7e0ff */
[----:B------:R-:W-:Y:S01]  /*17eb0*/  @!P0 IMAD.MOV.U32 R5, RZ, RZ, R62 ;  /* 0x000000ffff058224 */ /* 0x000fe200078e003e */
[----:B------:R-:W3:Y:S01]  /*17ec0*/  LDL.LU R18, [R1+0x2c4] ;  /* 0x0002c40001127983 */ /* 0x000ee20000300800 */
[----:B------:R-:W-:Y:S01]  /*17ed0*/  IMAD.X R30, R30, 0x1, R38, P1 ;  /* 0x000000011e1e7824 */ /* 0x000fe200008e0626 */
[----:B------:R-:W-:-:S02]  /*17ee0*/  IADD3 R31, P1, PT, R31, R39, RZ ;  /* 0x000000271f1f7210 */ /* 0x000fc40007f3e0ff */
[----:B-1----:R-:W4:Y:S04]  /*17ef0*/  LDL.LU R62, [R1+0x2cc] ;  /* 0x0002cc00013e7983 */ /* 0x002f280000300800 */
[----:B------:R0:W-:Y:S04]  /*17f00*/  STL [R1+0x2ac], R19 ;  /* 0x0002ac1301007387 */ /* 0x0001e80000100800 */
[----:B------:R-:W-:Y:S04]  /*17f10*/  STL [R1+0x2b4], R63 ;  /* 0x0002b43f01007387 */ /* 0x000fe80000100800 */
[----:B------:R1:W4:Y:S04]  /*17f20*/  @!P0 LDG.E.U16 R22, desc[UR20][R4.64] ;  /* 0x0000001404168981 */ /* 0x000328000c1e1500 */
[----:B------:R2:W-:Y:S04]  /*17f30*/  STL [R1+0x2a8], R30 ;  /* 0x0002a81e01007387 */ /* 0x0005e80000100800 */
[----:B------:R2:W-:Y:S01]  /*17f40*/  STL [R1+0x2bc], R31 ;  /* 0x0002bc1f01007387 */ /* 0x0005e20000100800 */
[----:B-1----:R-:W-:-:S03]  /*17f50*/  @!P0 IMAD.MOV.U32 R4, RZ, RZ, R19 ;  /* 0x000000ffff048224 */ /* 0x002fc600078e0013 */
[----:B0-----:R-:W4:Y:S01]  /*17f60*/  LDL.LU R19, [R1+0x2c0] ;  /* 0x0002c00001137983 */ /* 0x001f220000300800 */
[----:B------:R-:W-:Y:S02]  /*17f70*/  @!P0 IMAD.MOV.U32 R5, RZ, RZ, R30 ;  /* 0x000000ffff058224 */ /* 0x000fe400078e001e */
[----:B--2---:R-:W-:-:S05]  /*17f80*/  IMAD.X R111, R111, 0x1, R38, P3 ;  /* 0x000000016f6f7824 */ /* 0x004fca00018e0626 */
[----:B------:R-:W-:Y:S04]  /*17f90*/  STL [R1+0x2b0], R111 ;  /* 0x0002b06f01007387 */ /* 0x000fe80000100800 */
[----:B------:R-:W2:Y:S04]  /*17fa0*/  LDL.LU R30, [R1+0x2d4] ;  /* 0x0002d400011e7983 */ /* 0x000ea80000300800 */
[----:B------:R-:W2:Y:S01]  /*17fb0*/  LDL.LU R117, [R1+0x2c8] ;  /* 0x0002c80001757983 */ /* 0x000ea20000300800 */
[----:B------:R-:W-:Y:S02]  /*17fc0*/  PRMT R9, RZ, 0x7610, R9 ;  /* 0x00007610ff097816 */ /* 0x000fe40000000009 */
[----:B------:R-:W-:Y:S01]  /*17fd0*/  PRMT R53, RZ, 0x7610, R53 ;  /* 0x00007610ff357816 */ /* 0x000fe20000000035 */
[----:B------:R-:W-:-:S03]  /*17fe0*/  IMAD.X R36, R36, 0x1, R38, P1 ;  /* 0x0000000124247824 */ /* 0x000fc600008e0626 */
[----:B------:R0:W2:Y:S04]  /*17ff0*/  @!P0 LDG.E.U16 R9, desc[UR20][R4.64] ;  /* 0x0000001404098981 */ /* 0x0000a8000c1e1500 */
[----:B------:R1:W-:Y:S01]  /*18000*/  STL [R1+0x2b8], R36 ;  /* 0x0002b82401007387 */ /* 0x0003e20000100800 */
[----:B0-----:R-:W-:Y:S02]  /*18010*/  @!P0 IMAD.MOV.U32 R4, RZ, RZ, R63 ;  /* 0x000000ffff048224 */ /* 0x001fe400078e003f */
[----:B------:R-:W-:Y:S01]  /*18020*/  @!P0 IMAD.MOV.U32 R5, RZ, RZ, R111 ;  /* 0x000000ffff058224 */ /* 0x000fe200078e006f */
[----:B------:R-:W2:Y:S04]  /*18030*/  LDL.LU R63, [R1+0x2d0] ;  /* 0x0002d000013f7983 */ /* 0x000ea80000300800 */
[----:B------:R-:W2:Y:S01]  /*18040*/  LDL.LU R115, [R1+0x2d8] ;  /* 0x0002d80001737983 */ /* 0x000ea20000300800 */
[----:B---3--:R-:W-:-:S03]  /*18050*/  IADD3 R18, P1, PT, R18, R39, RZ ;  /* 0x0000002712127210 */ /* 0x008fc60007f3e0ff */
[----:B------:R0:W3:Y:S01]  /*18060*/  @!P0 LDG.E.U16 R53, desc[UR20][R4.64] ;  /* 0x0000001404358981 */ /* 0x0000e2000c1e1500 */
[----:B----4-:R-:W-:-:S03]  /*18070*/  IADD3 R62, P3, PT, R62, R39, RZ ;  /* 0x000000273e3e7210 */ /* 0x010fc60007f7e0ff */
[----:B------:R4:W-:Y:S04]  /*18080*/  STL [R1+0x2c4], R18 ;  /* 0x0002c41201007387 */ /* 0x0009e80000100800 */
[----:B------:R-:W3:Y:S01]  /*18090*/  LDL.LU R113, [R1+0x2dc] ;  /* 0x0002dc0001717983 */ /* 0x000ee20000300800 */
[----:B0-----:R-:W-:Y:S02]  /*180a0*/  @!P0 IMAD.MOV.U32 R4, RZ, RZ, R31 ;  /* 0x000000ffff048224 */ /* 0x001fe400078e001f */
[----:B------:R-:W-:Y:S01]  /*180b0*/  @!P0 IMAD.MOV.U32 R5, RZ, RZ, R36 ;  /* 0x000000ffff058224 */ /* 0x000fe200078e0024 */
[----:B------:R-:W3:Y:S01]  /*180c0*/  LDL.LU R31, [R1+0x2e4] ;  /* 0x0002e400011f7983 */ /* 0x000ee20000300800 */
[----:B------:R-:W-:-:S03]  /*180d0*/  PRMT R21, RZ, 0x7610, R21 ;  /* 0x00007610ff157816 */ /* 0x000fc60000000015 */
[----:B-1----:R-:W3:Y:S04]  /*180e0*/  LDL.LU R36, [R1+0x2ec] ;  /* 0x0002ec0001247983 */ /* 0x002ee80000300800 */
[----:B------:R0:W-:Y:S01]  /*180f0*/  STL [R1+0x2cc], R62 ;  /* 0x0002cc3e01007387 */ /* 0x0001e20000100800 */
[----:B------:R-:W-:-:S05]  /*18100*/  IMAD.X R19, R19, 0x1, R38, P1 ;  /* 0x0000000113137824 */ /* 0x000fca00008e0626 */
[----:B------:R1:W-:Y:S04]  /*18110*/  STL [R1+0x2c0], R19 ;  /* 0x0002c01301007387 */ /* 0x0003e80000100800 */
[----:B------:R4:W3:Y:S02]  /*18120*/  @!P0 LDG.E.U16 R21, desc[UR20][R18.64] ;  /* 0x0000001412158981 */ /* 0x0008e4000c1e1500 */
[----:B----4-:R-:W-:Y:S01]  /*18130*/  @!P0 IMAD.MOV.U32 R18, RZ, RZ, R62 ;  /* 0x000000ffff128224 */ /* 0x010fe200078e003e */
[----:B--2---:R-:W-:Y:S01]  /*18140*/  IADD3 R30, P1, PT, R30, R39, RZ ;  /* 0x000000271e1e7210 */ /* 0x004fe20007f3e0ff */
[----:B------:R-:W-:-:S04]  /*18150*/  IMAD.X R117, R117, 0x1, R38, P3 ;  /* 0x0000000175757824 */ /* 0x000fc800018e0626 */
[----:B------:R-:W-:Y:S04]  /*18160*/  STL [R1+0x2d4], R30 ;  /* 0x0002d41e01007387 */ /* 0x000fe80000100800 */
[----:B------:R-:W2:Y:S04]  /*18170*/  LDL.LU R111, [R1+0x2e0] ;  /* 0x0002e000016f7983 */ /* 0x000ea80000300800 */
[----:B------:R-:W-:Y:S04]  /*18180*/  STL [R1+0x2c8], R117 ;  /* 0x0002c87501007387 */ /* 0x000fe80000100800 */
[----:B0-----:R-:W4:Y:S01]  /*18190*/  LDL.LU R62, [R1+0x2e8] ;  /* 0x0002e800013e7983 */ /* 0x001f220000300800 */
[----:B------:R-:W-:Y:S01]  /*181a0*/  PRMT R34, RZ, 0x7610, R34 ;  /* 0x00007610ff227816 */ /* 0x000fe20000000022 */
[----:B-1----:R-:W-:-:S05]  /*181b0*/  @!P0 IMAD.MOV.U32 R19, RZ, RZ, R117 ;  /* 0x000000ffff138224 */ /* 0x002fca00078e0075 */
[----:B------:R0:W4:Y:S01]  /*181c0*/  @!P0 LDG.E.U16 R34, desc[UR20][R4.64] ;  /* 0x0000001404228981 */ /* 0x000122000c1e1500 */
[----:B------:R-:W-:Y:S01]  /*181d0*/  IMAD.X R63, R63, 0x1, R38, P1 ;  /* 0x000000013f3f7824 */ /* 0x000fe200008e0626 */
[----:B------:R-:W-:Y:S02]  /*181e0*/  PRMT R52, RZ, 0x7610, R52 ;  /* 0x00007610ff347816 */ /* 0x000fe40000000034 */
[----:B0-----:R-:W-:Y:S02]  /*181f0*/  PRMT R5, RZ, 0x7610, R5 ;  /* 0x00007610ff057816 */ /* 0x001fe40000000005 */
[----:B------:R0:W-:Y:S04]  /*18200*/  STL [R1+0x2d0], R63 ;  /* 0x0002d03f01007387 */ /* 0x0001e80000100800 */
[----:B------:R1:W4:Y:S01]  /*18210*/  @!P0 LDG.E.U16 R5, desc[UR20][R18.64] ;  /* 0x0000001412058981 */ /* 0x000322000c1e1500 */
[----:B---3--:R-:W-:-:S02]  /*18220*/  IADD3 R113, P1, PT, R113, R39, RZ ;  /* 0x0000002771717210 */ /* 0x008fc40007f3e0ff */
[----:B------:R-:W-:-:S03]  /*18230*/  IADD3 R31, P3, PT, R31, R39, RZ ;  /* 0x000000271f1f7210 */ /* 0x000fc60007f7e0ff */
[----:B------:R-:W-:Y:S02]  /*18240*/  IMAD.X R115, R115, 0x1, R38, P1 ;  /* 0x0000000173737824 */ /* 0x000fe400008e0626 */
[----:B-1----:R-:W-:Y:S02]  /*18250*/  @!P0 IMAD.MOV.U32 R18, RZ, RZ, R30 ;  /* 0x000000ffff128224 */ /* 0x002fe400078e001e */
[----:B------:R-:W-:Y:S01]  /*18260*/  @!P0 IMAD.MOV.U32 R19, RZ, RZ, R63 ;  /* 0x000000ffff138224 */ /* 0x000fe200078e003f */
[----:B------:R-:W-:Y:S01]  /*18270*/  IADD3 R36, P1, PT, R36, R39, RZ ;  /* 0x0000002724247210 */ /* 0x000fe20007f3e0ff */
[----:B0-----:R-:W3:Y:S01]  /*18280*/  LDL.LU R63, [R1+0x2f4] ;  /* 0x0002f400013f7983 */ /* 0x001ee20000300800 */
[----:B------:R-:W-:-:S03]  /*18290*/  PRMT R33, RZ, 0x7610, R33 ;  /* 0x00007610ff217816 */ /* 0x000fc60000000021 */
[----:B------:R-:W3:Y:S04]  /*182a0*/  LDL.LU R30, [R1+0x2fc] ;  /* 0x0002fc00011e7983 */ /* 0x000ee80000300800 */
[----:B------:R0:W-:Y:S04]  /*182b0*/  STL [R1+0x2dc], R113 ;  /* 0x0002dc7101007387 */ /* 0x0001e80000100800 */
[----:B------:R1:W3:Y:S04]  /*182c0*/  @!P0 LDG.E.U16 R52, desc[UR20][R18.64] ;  /* 0x0000001412348981 */ /* 0x0002e8000c1e1500 */
[----:B------:R0:W-:Y:S04]  /*182d0*/  STL [R1+0x2e4], R31 ;  /* 0x0002e41f01007387 */ /* 0x0001e80000100800 */
[----:B------:R2:W-:Y:S01]  /*182e0*/  STL [R1+0x2d8], R115 ;  /* 0x0002d87301007387 */ /* 0x0005e20000100800 */
[----:B-1----:R-:W-:-:S02]  /*182f0*/  @!P0 IMAD.MOV.U32 R18, RZ, RZ, R113 ;  /* 0x000000ffff128224 */ /* 0x002fc400078e0071 */
[----:B------:R-:W-:Y:S01]  /*18300*/  @!P0 IMAD.MOV.U32 R19, RZ, RZ, R115 ;  /* 0x000000ffff138224 */ /* 0x000fe200078e0073 */
[----:B------:R1:W-:Y:S04]  /*18310*/  STL [R1+0x2ec], R36 ;  /* 0x0002ec2401007387 */ /* 0x0003e80000100800 */
[----:B0-----:R-:W3:Y:S04]  /*18320*/  LDL.LU R113, [R1+0x2f0] ;  /* 0x0002f00001717983 */ /* 0x001ee80000300800 */
[----:B------:R0:W3:Y:S02]  /*18330*/  @!P0 LDG.E.U16 R33, desc[UR20][R18.64] ;  /* 0x0000001412218981 */ /* 0x0000e4000c1e1500 */
[----:B0-----:R-:W-:-:S02]  /*18340*/  @!P0 IMAD.MOV.U32 R18, RZ, RZ, R31 ;  /* 0x000000ffff128224 */ /* 0x001fc400078e001f */
[----:B--2---:R-:W-:-:S05]  /*18350*/  IMAD.X R111, R111, 0x1, R38, P3 ;  /* 0x000000016f6f7824 */ /* 0x004fca00018e0626 */
[----:B------:R-:W-:Y:S01]  /*18360*/  STL [R1+0x2e0], R111 ;  /* 0x0002e06f01007387 */ /* 0x000fe20000100800 */
[----:B----4-:R-:W-:-:S03]  /*18370*/  IMAD.X R62, R62, 0x1, R38, P1 ;  /* 0x000000013e3e7824 */ /* 0x010fc600008e0626 */
[----:B------:R-:W2:Y:S04]  /*18380*/  LDL.LU R117, [R1+0x304] ;  /* 0x0003040001757983 */ /* 0x000ea80000300800 */
[----:B------:R-:W4:Y:S04]  /*18390*/  LDL.LU R31, [R1+0x2f8] ;  /* 0x0002f800011f7983 */ /* 0x000f280000300800 */
[----:B------:R0:W-:Y:S04]  /*183a0*/  STL [R1+0x2e8], R62 ;  /* 0x0002e83e01007387 */ /* 0x0001e80000100800 */
[----:B------:R-:W4:Y:S01]  /*183b0*/  LDL.LU R119, [R1+0x300] ;  /* 0x0003000001777983 */ /* 0x000f220000300800 */
[----:B------:R-:W-:Y:S01]  /*183c0*/  PRMT R20, RZ, 0x7610, R20 ;  /* 0x00007610ff147816 */ /* 0x000fe20000000014 */
[----:B------:R-:W-:-:S02]  /*183d0*/  @!P0 IMAD.MOV.U32 R19, RZ, RZ, R111 ;  /* 0x000000ffff138224 */ /* 0x000fc400078e006f */
[----:B------:R-:W4:Y:S01]  /*183e0*/  LDL.LU R115, [R1+0x308] ;  /* 0x0003080001737983 */ /* 0x000f220000300800 */
[----:B------:R-:W-:-:S03]  /*183f0*/  PRMT R12, RZ, 0x7610, R12 ;  /* 0x00007610ff0c7816 */ /* 0x000fc6000000000c */
[----:B------:R0:W4:Y:S02]  /*18400*/  @!P0 LDG.E.U16 R20, desc[UR20][R18.64] ;  /* 0x0000001412148981 */ /* 0x000124000c1e1500 */
[----:B0-----:R-:W-:Y:S01]  /*18410*/  @!P0 IMAD.MOV.U32 R18, RZ, RZ, R36 ;  /* 0x000000ffff128224 */ /* 0x001fe200078e0024 */
[-C--:B---3--:R-:W-:Y:S01]  /*18420*/  IADD3 R63, P1, PT, R63, R39.reuse, RZ ;  /* 0x000000273f3f7210 */ /* 0x088fe20007f3e0ff */
[----:B------:R-:W-:Y:S01]  /*18430*/  @!P0 IMAD.MOV.U32 R19, RZ, RZ, R62 ;  /* 0x000000ffff138224 */ /* 0x000fe200078e003e */
[----:B------:R-:W-:-:S03]  /*18440*/  IADD3 R30, P3, PT, R30, R39, RZ ;  /* 0x000000271e1e7210 */ /* 0x000fc60007f7e0ff */
[----:B------:R0:W-:Y:S04]  /*18450*/  STL [R1+0x2f4], R63 ;  /* 0x0002f43f01007387 */ /* 0x0001e80000100800 */
[----:B-1----:R-:W3:Y:S04]  /*18460*/  LDL.LU R36, [R1+0x30c] ;  /* 0x00030c0001247983 */ /* 0x002ee80000300800 */
[----:B------:R-:W3:Y:S04]  /*18470*/  LDL.LU R62, [R1+0x314] ;  /* 0x00031400013e7983 */ /* 0x000ee80000300800 */
[----:B------:R-:W3:Y:S04]  /*18480*/  LDL.LU R111, [R1+0x31c] ;  /* 0x00031c00016f7983 */ /* 0x000ee80000300800 */
[----:B------:R-:W-:Y:S04]  /*18490*/  STL [R1+0x2fc], R30 ;  /* 0x0002fc1e01007387 */ /* 0x000fe80000100800 */
[----:B------:R1:W3:Y:S01]  /*184a0*/  @!P0 LDG.E.U16 R12, desc[UR20][R18.64] ;  /* 0x00000014120c8981 */ /* 0x0002e2000c1e1500 */
[----:B------:R-:W-:-:S05]  /*184b0*/  IMAD.X R113, R113, 0x1, R38, P1 ;  /* 0x0000000171717824 */ /* 0x000fca00008e0626 */
[----:B------:R0:W-:Y:S01]  /*184c0*/  STL [R1+0x2f0], R113 ;  /* 0x0002f07101007387 */ /* 0x0001e20000100800 */
[----:B-1----:R-:W-:Y:S02]  /*184d0*/  @!P0 IMAD.MOV.U32 R18, RZ, RZ, R63 ;  /* 0x000000ffff128224 */ /* 0x002fe400078e003f */
[----:B------:R-:W-:Y:S01]  /*184e0*/  @!P0 IMAD.MOV.U32 R19, RZ, RZ, R113 ;  /* 0x000000ffff138224 */ /* 0x000fe200078e0071 */
[----:B--2---:R-:W-:Y:S01]  /*184f0*/  IADD3 R117, P1, PT, R117, R39, RZ ;  /* 0x0000002775757210 */ /* 0x004fe20007f3e0ff */
[----:B----4-:R-:W-:-:S04]  /*18500*/  IMAD.X R31, R31, 0x1, R38, P3 ;  /* 0x000000011f1f7824 */ /* 0x010fc800018e0626 */
[----:B------:R-:W-:Y:S04]  /*18510*/  STL [R1+0x304], R117 ;  /* 0x0003047501007387 */ /* 0x000fe80000100800 */
[----:B0-----:R-:W2:Y:S01]  /*18520*/  LDL.LU R63, [R1+0x310] ;  /* 0x00031000013f7983 */ /* 0x001ea20000300800 */
[----:B------:R-:W-:-:S03]  /*18530*/  IMAD.X R119, R119, 0x1, R38, P1 ;  /* 0x0000000177777824 */ /* 0x000fc600008e0626 */
[----:B------:R0:W-:Y:S04]  /*18540*/  STL [R1+0x2f8], R31 ;  /* 0x0002f81f01007387 */ /* 0x0001e80000100800 */
[----:B------:R-:W4:Y:S04]  /*18550*/  LDL.LU R113, [R1+0x318] ;  /* 0x0003180001717983 */ /* 0x000f280000300800 */
[----:B------:R1:W-:Y:S04]  /*18560*/  STL [R1+0x300], R119 ;  /* 0x0003007701007387 */ /* 0x0003e80000100800 */
[----:B------:R-:W4:Y:S01]  /*18570*/  LDL.LU R121, [R1+0x324] ;  /* 0x0003240001797983 */ /* 0x000f220000300800 */
[----:B------:R-:W-:-:S02]  /*18580*/  PRMT R51, RZ, 0x7610, R51 ;  /* 0x00007610ff337816 */ /* 0x000fc40000000033 */
[----:B------:R-:W-:-:S04]  /*18590*/  PRMT R32, RZ, 0x7610, R32 ;  /* 0x00007610ff207816 */ /* 0x000fc80000000020 */
[----:B------:R0:W4:Y:S04]  /*185a0*/  @!P0 LDG.E.U16 R51, desc[UR20][R18.64] ;  /* 0x0000001412338981 */ /* 0x000128000c1e1500 */
[----:B------:R1:W4:Y:S01]  /*185b0*/  @!P0 LDG.E.U16 R32, desc[UR20][R30.64] ;  /* 0x000000141e208981 */ /* 0x000322000c1e1500 */
[----:B0-----:R-:W-:Y:S02]  /*185c0*/  PRMT R19, RZ, 0x7610, R19 ;  /* 0x00007610ff137816 */ /* 0x001fe40000000013 */
[-C--:B---3--:R-:W-:Y:S01]  /*185d0*/  IADD3 R36, P1, PT, R36, R39.reuse, RZ ;  /* 0x0000002724247210 */ /* 0x088fe20007f3e0ff */
[----:B-1----:R-:W-:Y:S02]  /*185e0*/  @!P0 IMAD.MOV.U32 R30, RZ, RZ, R117 ;  /* 0x000000ffff1e8224 */ /* 0x002fe400078e0075 */
[----:B------:R-:W-:Y:S01]  /*185f0*/  @!P0 IMAD.MOV.U32 R31, RZ, RZ, R119 ;  /* 0x000000ffff1f8224 */ /* 0x000fe200078e0077 */
[-C--:B------:R-:W-:Y:S01]  /*18600*/  IADD3 R62, P3, PT, R62, R39.reuse, RZ ;  /* 0x000000273e3e7210 */ /* 0x080fe20007f7e0ff */
[----:B------:R-:W-:Y:S01]  /*18610*/  IMAD.X R115, R115, 0x1, R38, P1 ;  /* 0x0000000173737824 */ /* 0x000fe200008e0626 */
[----:B------:R-:W3:Y:S01]  /*18620*/  LDL.LU R119, [R1+0x32c] ;  /* 0x00032c0001777983 */ /* 0x000ee20000300800 */
[----:B------:R-:W-:-:S03]  /*18630*/  IADD3 R111, P1, PT, R111, R39, RZ ;  /* 0x000000276f6f7210 */ /* 0x000fc60007f3e0ff */
[----:B------:R0:W-:Y:S01]  /*18640*/  STL [R1+0x30c], R36 ;  /* 0x00030c2401007387 */ /* 0x0001e20000100800 */
[----:B------:R-:W-:Y:S02]  /*18650*/  PRMT R11, RZ, 0x7610, R11 ;  /* 0x00007610ff0b7816 */ /* 0x000fe4000000000b */
[----:B------:R-:W-:Y:S01]  /*18660*/  PRMT R50, RZ, 0x7610, R50 ;  /* 0x00007610ff327816 */ /* 0x000fe20000000032 */
[----:B------:R1:W3:Y:S04]  /*18670*/  @!P0 LDG.E.U16 R19, desc[UR20][R30.64] ;  /* 0x000000141e138981 */ /* 0x0002e8000c1e1500 */
[----:B------:R0:W-:Y:S04]  /*18680*/  STL [R1+0x314], R62 ;  /* 0x0003143e01007387 */ /* 0x0001e80000100800 */
[----:B------:R-:W-:Y:S01]  /*18690*/  STL [R1+0x308], R115 ;  /* 0x0003087301007387 */ /* 0x000fe20000100800 */
[----:B-1----:R-:W-:-:S02]  /*186a0*/  @!P0 IMAD.MOV.U32 R30, RZ, RZ, R36 ;  /* 0x000000ffff1e8224 */ /* 0x002fc400078e0024 */
[----:B------:R-:W-:Y:S01]  /*186b0*/  @!P0 IMAD.MOV.U32 R31, RZ, RZ, R115 ;  /* 0x000000ffff1f8224 */ /* 0x000fe200078e0073 */
[----:B------:R-:W-:Y:S04]  /*186c0*/  STL [R1+0x31c], R111 ;  /* 0x00031c6f01007387 */ /* 0x000fe80000100800 */
[----:B0-----:R-:W3:Y:S04]  /*186d0*/  LDL.LU R36, [R1+0x334] ;  /* 0x0003340001247983 */ /* 0x001ee80000300800 */
[----:B------:R0:W3:Y:S02]  /*186e0*/  @!P0 LDG.E.U16 R11, desc[UR20][R30.64] ;  /* 0x000000141e0b8981 */ /* 0x0000e4000c1e1500 */
[----:B0-----:R-:W-:Y:S01]  /*186f0*/  PRMT R31, RZ, 0x7610, R31 ;  /* 0x00007610ff1f7816 */ /* 0x001fe2000000001f */
[----:B--2---:R-:W-:-:S05]  /*18700*/  IMAD.X R63, R63, 0x1, R38, P3 ;  /* 0x000000013f3f7824 */ /* 0x004fca00018e0626 */
[----:B------:R0:W-:Y:S01]  /*18710*/  STL [R1+0x310], R63 ;  /* 0x0003103f01007387 */ /* 0x0001e20000100800 */
[----:B----4-:R-:W-:-:S03]  /*18720*/  IMAD.X R113, R113, 0x1, R38, P1 ;  /* 0x0000000171717824 */ /* 0x010fc600008e0626 */
[----:B------:R-:W2:Y:S04]  /*18730*/  LDL.LU R125, [R1+0x328] ;  /* 0x00032800017d7983 */ /* 0x000ea80000300800 */
[----:B------:R1:W4:Y:S01]  /*18740*/  @!P0 LDG.E.U16 R50, desc[UR20][R62.64] ;  /* 0x000000143e328981 */ /* 0x000322000c1e1500 */
[----:B------:R-:W-:-:S03]  /*18750*/  IADD3 R121, P1, PT, R121, R39, RZ ;  /* 0x0000002779797210 */ /* 0x000fc60007f3e0ff */
[----:B------:R0:W-:Y:S01]  /*18760*/  STL [R1+0x318], R113 ;  /* 0x0003187101007387 */ /* 0x0001e20000100800 */
[----:B-1----:R-:W-:Y:S02]  /*18770*/  @!P0 IMAD.MOV.U32 R62, RZ, RZ, R111 ;  /* 0x000000ffff3e8224 */ /* 0x002fe400078e006f */
[----:B0-----:R-:W-:Y:S01]  /*18780*/  @!P0 IMAD.MOV.U32 R63, RZ, RZ, R113 ;  /* 0x000000ffff3f8224 */ /* 0x001fe200078e0071 */
[----:B------:R-:W4:Y:S04]  /*18790*/  LDL.LU R111, [R1+0x330] ;  /* 0x00033000016f7983 */ /* 0x000f280000300800 */
[----:B------:R-:W4:Y:S04]  /*187a0*/  LDL.LU R123, [R1+0x338] ;  /* 0x00033800017b7983 */ /* 0x000f280000300800 */
[----:B------:R0:W-:Y:S04]  /*187b0*/  STL [R1+0x324], R121 ;  /* 0x0003247901007387 */ /* 0x0001e80000100800 */
[----:B------:R-:W4:Y:S04]  /*187c0*/  LDL.LU R117, [R1+0x33c] ;  /* 0x00033c0001757983 */ /* 0x000f280000300800 */
[----:B------:R-:W4:Y:S04]  /*187d0*/  LDL.LU R113, [R1+0x344] ;  /* 0x0003440001717983 */ /* 0x000f280000300800 */
[----:B------:R-:W4:Y:S04]  /*187e0*/  LDL.LU R115, [R1+0x34c] ;  /* 0x00034c0001737983 */ /* 0x000f280000300800 */
[----:B------:R1:W4:Y:S04]  /*187f0*/  @!P0 LDG.E.U16 R31, desc[UR20][R62.64] ;  /* 0x000000143e1f8981 */ /* 0x000328000c1e1500 */
[----:B------:R-:W4:Y:S01]  /*18800*/  LDL.LU R63, [R1+0x320] ;  /* 0x00032000013f7983 */ /* 0x000f220000300800 */
[----:B---3--:R-:W-:Y:S01]  /*18810*/  IADD3 R119, P3, PT, R119, R39, RZ ;  /* 0x0000002777777210 */ /* 0x008fe20007f7e0ff */
[----:B-1----:R-:W-:Y:S01]  /*18820*/  @!P0 IMAD.MOV.U32 R62, RZ, RZ, R121 ;  /* 0x000000ffff3e8224 */ /* 0x002fe200078e0079 */
[----:B------:R-:W-:-:S03]  /*18830*/  PRMT R18, RZ, 0x7610, R18 ;  /* 0x00007610ff127816 */ /* 0x000fc60000000012 */
[----:B------:R-:W-:Y:S01]  /*18840*/  STL [R1+0x32c], R119 ;  /* 0x00032c7701007387 */ /* 0x000fe20000100800 */
[----:B------:R-:W-:Y:S01]  /*18850*/  PRMT R8, RZ, 0x7610, R8 ;  /* 0x00007610ff087816 */ /* 0x000fe20000000008 */
[--C-:B--2---:R-:W-:Y:S02]  /*18860*/  IMAD.X R125, R125, 0x1, R38.reuse, P3 ;  /* 0x000000017d7d7824 */ /* 0x104fe400018e0626 */
[----:B----4-:R-:W-:Y:S01]  /*18870*/  IMAD.X R63, R63, 0x1, R38, P1 ;  /* 0x000000013f3f7824 */ /* 0x010fe200008e0626 */
[----:B------:R-:W-:-:S04]  /*18880*/  IADD3 R36, P1, PT, R36, R39, RZ ;  /* 0x0000002724247210 */ /* 0x000fc80007f3e0ff */
[----:B------:R1:W-:Y:S01]  /*18890*/  STL [R1+0x320], R63 ;  /* 0x0003203f01007387 */ /* 0x0003e20000100800 */
[----:B------:R-:W-:-:S03]  /*188a0*/  IMAD.X R111, R111, 0x1, R38, P1 ;  /* 0x000000016f6f7824 */ /* 0x000fc600008e0626 */
[----:B------:R-:W-:Y:S04]  /*188b0*/  STL [R1+0x334], R36 ;  /* 0x0003342401007387 */ /* 0x000fe80000100800 */
[----:B0-----:R-:W2:Y:S04]  /*188c0*/  LDL.LU R121, [R1+0x340] ;  /* 0x0003400001797983 */ /* 0x001ea80000300800 */
[----:B------:R0:W3:Y:S04]  /*188d0*/  @!P0 LDG.E.U16 R18, desc[UR20][R62.64] ;  /* 0x000000143e128981 */ /* 0x0000e8000c1e1500 */
[----:B------:R-:W-:Y:S01]  /*188e0*/  STL [R1+0x328], R125 ;  /* 0x0003287d01007387 */ /* 0x000fe20000100800 */
[----:B0-----:R-:W-:-:S02]  /*188f0*/  @!P0 IMAD.MOV.U32 R62, RZ, RZ, R119 ;  /* 0x000000ffff3e8224 */ /* 0x001fc400078e0077 */
[----:B-1----:R-:W-:Y:S01]  /*18900*/  @!P0 IMAD.MOV.U32 R63, RZ, RZ, R125 ;  /* 0x000000ffff3f8224 */ /* 0x002fe200078e007d */
[----:B------:R-:W4:Y:S04]  /*18910*/  LDL.LU R119, [R1+0x348] ;  /* 0x0003480001777983 */ /* 0x000f280000300800 */
[----:B------:R0:W3:Y:S04]  /*18920*/  @!P0 LDG.E.U16 R8, desc[UR20][R62.64] ;  /* 0x000000143e088981 */ /* 0x0000e8000c1e1500 */
[----:B------:R1:W-:Y:S01]  /*18930*/  STL [R1+0x330], R111 ;  /* 0x0003306f01007387 */ /* 0x0003e20000100800 */
[----:B0-----:R-:W-:-:S03]  /*18940*/  @!P0 IMAD.MOV.U32 R63, RZ, RZ, R111 ;  /* 0x000000ffff3f8224 */ /* 0x001fc600078e006f */
[----:B-1----:R-:W3:Y:S01]  /*18950*/  LDL.LU R111, [R1+0x354] ;  /* 0x00035400016f7983 */ /* 0x002ee20000300800 */
[-C--:B------:R-:W-:Y:S01]  /*18960*/  IADD3 R117, P1, PT, R117, R39.reuse, RZ ;  /* 0x0000002775757210 */ /* 0x080fe20007f3e0ff */
[----:B------:R-:W-:Y:S01]  /*18970*/  @!P0 IMAD.MOV.U32 R62, RZ, RZ, R36 ;  /* 0x000000ffff3e8224 */ /* 0x000fe200078e0024 */
[----:B------:R-:W-:Y:S01]  /*18980*/  PRMT R49, RZ, 0x7610, R49 ;  /* 0x00007610ff317816 */ /* 0x000fe20000000031 */
[----:B------:R-:W3:Y:S01]  /*18990*/  LDL.LU R36, [R1+0x35c] ;  /* 0x00035c0001247983 */ /* 0x000ee20000300800 */
[-C--:B------:R-:W-:Y:S01]  /*189a0*/  IADD3 R113, P3, PT, R113, R39.reuse, RZ ;  /* 0x0000002771717210 */ /* 0x080fe20007f7e0ff */
[----:B------:R-:W-:Y:S01]  /*189b0*/  IMAD.X R123, R123, 0x1, R38, P1 ;  /* 0x000000017b7b7824 */ /* 0x000fe200008e0626 */
[----:B------:R-:W-:Y:S02]  /*189c0*/  PRMT R30, RZ, 0x7610, R30 ;  /* 0x00007610ff1e7816 */ /* 0x000fe4000000001e */
[----:B------:R0:W3:Y:S01]  /*189d0*/  @!P0 LDG.E.U16 R49, desc[UR20][R62.64] ;  /* 0x000000143e318981 */ /* 0x0000e2000c1e1500 */
[----:B------:R-:W-:-:S02]  /*189e0*/  IADD3 R115, P1, PT, R115, R39, RZ ;  /* 0x0000002773737210 */ /* 0x000fc40007f3e0ff */
[----:B------:R-:W-:Y:S01]  /*189f0*/  PRMT R17, RZ, 0x7610, R17 ;  /* 0x00007610ff117816 */ /* 0x000fe20000000011 */
[----:B------:R1:W-:Y:S01]  /*18a00*/  STL [R1+0x33c], R117 ;  /* 0x00033c7501007387 */ /* 0x0003e20000100800 */
[----:B0-----:R-:W-:Y:S02]  /*18a10*/  @!P0 IMAD.MOV.U32 R62, RZ, RZ, R117 ;  /* 0x000000ffff3e8224 */ /* 0x001fe400078e0075 */
[----:B------:R-:W-:Y:S01]  /*18a20*/  @!P0 IMAD.MOV.U32 R63, RZ, RZ, R123 ;  /* 0x000000ffff3f8224 */ /* 0x000fe200078e007b */
[----:B------:R0:W-:Y:S04]  /*18a30*/  STL [R1+0x344], R113 ;  /* 0x0003447101007387 */ /* 0x0001e80000100800 */
[----:B------:R0:W3:Y:S04]  /*18a40*/  @!P0 LDG.E.U16 R30, desc[UR20][R62.64] ;  /* 0x000000143e1e8981 */ /* 0x0000e8000c1e1500 */
[----:B------:R-:W-:Y:S01]  /*18a50*/  STL [R1+0x338], R123 ;  /* 0x0003387b01007387 */ /* 0x000fe20000100800 */
[----:B------:R-:W-:-:S03]  /*18a60*/  PRMT R4, RZ, 0x7610, R4 ;  /* 0x00007610ff047816 */ /* 0x000fc60000000004 */
[----:B------:R2:W-:Y:S01]  /*18a70*/  STL [R1+0x34c], R115 ;  /* 0x00034c7301007387 */ /* 0x0005e20000100800 */
[----:B0-----:R-:W-:-:S03]  /*18a80*/  @!P0 IMAD.MOV.U32 R62, RZ, RZ, R113 ;  /* 0x000000ffff3e8224 */ /* 0x001fc600078e0071 */
[----:B-1----:R-:W3:Y:S01]  /*18a90*/  LDL.LU R117, [R1+0x364] ;  /* 0x0003640001757983 */ /* 0x002ee20000300800 */
[----:B--2---:R-:W-:-:S04]  /*18aa0*/  IMAD.X R121, R121, 0x1, R38, P3 ;  /* 0x0000000179797824 */ /* 0x004fc800018e0626 */
[----:B------:R-:W-:Y:S01]  /*18ab0*/  @!P0 IMAD.MOV.U32 R63, RZ, RZ, R121 ;  /* 0x000000ffff3f8224 */ /* 0x000fe200078e0079 */
[----:B------:R-:W-:Y:S04]  /*18ac0*/  STL [R1+0x340], R121 ;  /* 0x0003407901007387 */ /* 0x000fe80000100800 */
[----:B------:R-:W2:Y:S04]  /*18ad0*/  LDL.LU R113, [R1+0x358] ;  /* 0x0003580001717983 */ /* 0x000ea80000300800 */
[----:B------:R0:W2:Y:S01]  /*18ae0*/  @!P0 LDG.E.U16 R17, desc[UR20][R62.64] ;  /* 0x000000143e118981 */ /* 0x0000a2000c1e1500 */
[----:B----4-:R-:W-:-:S05]  /*18af0*/  IMAD.X R119, R119, 0x1, R38, P1 ;  /* 0x0000000177777824 */ /* 0x010fca00008e0626 */
[----:B------:R1:W-:Y:S01]  /*18b00*/  STL [R1+0x348], R119 ;  /* 0x0003487701007387 */ /* 0x0003e20000100800 */
[----:B0-----:R-:W-:Y:S02]  /*18b10*/  @!P0 IMAD.MOV.U32 R62, RZ, RZ, R115 ;  /* 0x000000ffff3e8224 */ /* 0x001fe400078e0073 */
[----:B------:R-:W-:Y:S01]  /*18b20*/  @!P0 IMAD.MOV.U32 R63, RZ, RZ, R119 ;  /* 0x000000ffff3f8224 */ /* 0x000fe200078e0077 */
[----:B------:R-:W4:Y:S04]  /*18b30*/  LDL.LU R115, [R1+0x360] ;  /* 0x0003600001737983 */ /* 0x000f280000300800 */
[----:B------:R0:W4:Y:S04]  /*18b40*/  @!P0 LDG.E.U16 R4, desc[UR20][R62.64] ;  /* 0x000000143e048981 */ /* 0x000128000c1e1500 */
[----:B-1----:R-:W4:Y:S01]  /*18b50*/  LDL.LU R119, [R1+0x36c] ;  /* 0x00036c0001777983 */ /* 0x002f220000300800 */
[----:B---3--:R-:W-:-:S05]  /*18b60*/  IADD3 R111, P1, PT, R111, R39, RZ ;  /* 0x000000276f6f7210 */ /* 0x008fca0007f3e0ff */
[----:B------:R1:W-:Y:S01]  /*18b70*/  STL [R1+0x354], R111 ;  /* 0x0003546f01007387 */ /* 0x0003e20000100800 */
[----:B0-----:R-:W-:-:S03]  /*18b80*/  IMAD.MOV.U32 R63, RZ, RZ, R111 ;  /* 0x000000ffff3f7224 */ /* 0x001fc600078e006f */
[----:B------:R-:W3:Y:S04]  /*18b90*/  LDL.LU R121, [R1+0x370] ;  /* 0x0003700001797983 */ /* 0x000ee80000300800 */
[----:B------:R-:W3:Y:S04]  /*18ba0*/  LDL.LU R123, [R1+0x374] ;  /* 0x00037400017b7983 */ /* 0x000ee80000300800 */
[----:B------:R-:W3:Y:S04]  /*18bb0*/  LDL.LU R125, [R1+0x37c] ;  /* 0x00037c00017d7983 */ /* 0x000ee80000300800 */
[----:B-1----:R-:W3:Y:S04]  /*18bc0*/  LDL.LU R111, [R1+0x690] ;  /* 0x00069000016f7983 */ /* 0x002ee80000300800 */
[----:B------:R-:W3:Y:S01]  /*18bd0*/  LDL.LU R62, [R1+0x350] ;  /* 0x00035000013e7983 */ /* 0x000ee20000300800 */
[----:B------:R-:W-:-:S05]  /*18be0*/  IADD3 R36, P3, PT, R36, R39, RZ ;  /* 0x0000002724247210 */ /* 0x000fca0007f7e0ff */
[----:B------:R-:W-:Y:S01]  /*18bf0*/  STL [R1+0x35c], R36 ;  /* 0x00035c2401007387 */ /* 0x000fe20000100800 */
[----:B------:R-:W-:Y:S02]  /*18c00*/  PRMT R64, RZ, 0x7610, R64 ;  /* 0x00007610ff407816 */ /* 0x000fe40000000040 */
[----:B------:R-:W-:Y:S02]  /*18c10*/  PRMT R65, RZ, 0x7610, R65 ;  /* 0x00007610ff417816 */ /* 0x000fe40000000041 */
[----:B------:R-:W-:Y:S01]  /*18c20*/  PRMT R67, RZ, 0x7610, R67 ;  /* 0x00007610ff437816 */ /* 0x000fe20000000043 */
[--C-:B--2---:R-:W-:Y:S02]  /*18c30*/  IMAD.X R113, R113, 0x1, R38.reuse, P3 ;  /* 0x0000000171717824 */ /* 0x104fe400018e0626 */
[----:B---3--:R-:W-:-:S05]  /*18c40*/  IMAD.X R62, R62, 0x1, R38, P1 ;  /* 0x000000013e3e7824 */ /* 0x008fca00008e0626 */
[-C--:B------:R-:W-:Y:S01]  /*18c50*/  @!P0 LOP3.LUT R63, R63, R62.reuse, RZ, 0x3c, !PT ;  /* 0x0000003e3f3f8212 */ /* 0x080fe200078e3cff */
[----:B------:R0:W-:Y:S01]  /*18c60*/  STL [R1+0x350], R62 ;  /* 0x0003503e01007387 */ /* 0x0001e20000100800 */
[----:B------:R-:W-:Y:S02]  /*18c70*/  IADD3 R117, P1, PT, R117, R39, RZ ;  /* 0x0000002775757210 */ /* 0x000fe40007f3e0ff */
[----:B0-----:R-:W-:-:S04]  /*18c80*/  @!P0 LOP3.LUT R62, R63, R62, RZ, 0x3c, !PT ;  /* 0x0000003e3f3e8212 */ /* 0x001fc800078e3cff */
[----:B------:R-:W-:Y:S01]  /*18c90*/  @!P0 LOP3.LUT R63, R63, R62, RZ, 0x3c, !PT ;  /* 0x0000003e3f3f8212 */ /* 0x000fe200078e3cff */
[----:B----4-:R-:W-:-:S04]  /*18ca0*/  IMAD.X R115, R115, 0x1, R38, P1 ;  /* 0x0000000173737824 */ /* 0x010fc800008e0626 */
[----:B------:R0:W2:Y:S02]  /*18cb0*/  @!P0 LDG.E.U16 R64, desc[UR20][R62.64] ;  /* 0x000000143e408981 */ /* 0x0000a4000c1e1500 */
[----:B0-----:R-:W-:Y:S02]  /*18cc0*/  @!P0 IMAD.MOV.U32 R62, RZ, RZ, R36 ;  /* 0x000000ffff3e8224 */ /* 0x001fe400078e0024 */
[----:B------:R-:W-:-:S05]  /*18cd0*/  @!P0 IMAD.MOV.U32 R63, RZ, RZ, R113 ;  /* 0x000000ffff3f8224 */ /* 0x000fca00078e0071 */
[----:B------:R0:W3:Y:S02]  /*18ce0*/  @!P0 LDG.E.U16 R65, desc[UR20][R62.64] ;  /* 0x000000143e418981 */ /* 0x0000e4000c1e1500 */
[----:B0-----:R-:W-:Y:S02]  /*18cf0*/  IMAD.MOV.U32 R62, RZ, RZ, R115 ;  /* 0x000000ffff3e7224 */ /* 0x001fe400078e0073 */
[----:B------:R-:W-:-:S05]  /*18d00*/  IMAD.MOV.U32 R63, RZ, RZ, R117 ;  /* 0x000000ffff3f7224 */ /* 0x000fca00078e0075 */
[-C--:B------:R-:W-:Y:S01]  /*18d10*/  @!P0 LOP3.LUT R63, R63, R62.reuse, RZ, 0x3c, !PT ;  /* 0x0000003e3f3f8212 */ /* 0x080fe200078e3cff */
[----:B------:R-:W-:Y:S03]  /*18d20*/  STL [R1+0x364], R117 ;  /* 0x0003647501007387 */ /* 0x000fe60000100800 */
[----:B------:R-:W-:Y:S01]  /*18d30*/  @!P0 LOP3.LUT R62, R63, R62, RZ, 0x3c, !PT ;  /* 0x0000003e3f3e8212 */ /* 0x000fe200078e3cff */
[----:B------:R0:W-:Y:S01]  /*18d40*/  STL [R1+0x358], R113 ;  /* 0x0003587101007387 */ /* 0x0001e20000100800 */
[----:B------:R-:W-:Y:S02]  /*18d50*/  IADD3 R119, P3, PT, R119, R39, RZ ;  /* 0x0000002777777210 */ /* 0x000fe40007f7e0ff */
[----:B------:R-:W-:-:S05]  /*18d60*/  @!P0 LOP3.LUT R63, R63, R62, RZ, 0x3c, !PT ;  /* 0x0000003e3f3f8212 */ /* 0x000fca00078e3cff */
[----:B------:R1:W4:Y:S04]  /*18d70*/  @!P0 LDG.E.U16 R67, desc[UR20][R62.64] ;  /* 0x000000143e438981 */ /* 0x000328000c1e1500 */
[----:B0-----:R-:W2:Y:S04]  /*18d80*/  LDL.LU R113, [R1+0x68c] ;  /* 0x00068c0001717983 */ /* 0x001ea80000300800 */
[----:B------:R-:W2:Y:S04]  /*18d90*/  LDL.LU R36, [R1+0x384] ;  /* 0x0003840001247983 */ /* 0x000ea80000300800 */
[----:B------:R0:W-:Y:S01]  /*18da0*/  STL [R1+0x360], R115 ;  /* 0x0003607301007387 */ /* 0x0001e20000100800 */
[----:B-1----:R-:W-:-:S03]  /*18db0*/  IMAD.MOV.U32 R63, RZ, RZ, R119 ;  /* 0x000000ffff3f7224 */ /* 0x002fc600078e0077 */
[----:B0-----:R-:W2:Y:S04]  /*18dc0*/  LDL.LU R115, [R1+0x688] ;  /* 0x0006880001737983 */ /* 0x001ea80000300800 */
[----:B------:R-:W2:Y:S04]  /*18dd0*/  LDL.LU R117, [R1+0x684] ;  /* 0x0006840001757983 */ /* 0x000ea80000300800 */
[----:B------:R0:W-:Y:S04]  /*18de0*/  STL [R1+0x36c], R119 ;  /* 0x00036c7701007387 */ /* 0x0001e80000100800 */
[----:B0-----:R-:W2:Y:S04]  /*18df0*/  LDL.LU R119, [R1+0x680] ;  /* 0x0006800001777983 */ /* 0x001ea80000300800 */
[----:B------:R-:W2:Y:S01]  /*18e00*/  LDL.LU R62, [R1+0x368] ;  /* 0x00036800013e7983 */ /* 0x000ea20000300800 */
[----:B------:R-:W-:-:S05]  /*18e10*/  IADD3 R123, P1, PT, R123, R39, RZ ;  /* 0x000000277b7b7210 */ /* 0x000fca0007f3e0ff */
[----:B------:R-:W-:Y:S01]  /*18e20*/  STL [R1+0x374], R123 ;  /* 0x0003747b01007387 */ /* 0x000fe20000100800 */
[----:B------:R-:W-:Y:S01]  /*18e30*/  PRMT R70, RZ, 0x7610, R70 ;  /* 0x00007610ff467816 */ /* 0x000fe20000000046 */
[--C-:B------:R-:W-:Y:S01]  /*18e40*/  IMAD.X R121, R121, 0x1, R38.reuse, P1 ;  /* 0x0000000179797824 */ /* 0x100fe200008e0626 */
[----:B------:R-:W-:Y:S02]  /*18e50*/  PRMT R71, RZ, 0x7610, R71 ;  /* 0x00007610ff477816 */ /* 0x000fe40000000047 */
[----:B------:R-:W-:Y:S01]  /*18e60*/  IADD3 R125, P1, PT, R125, R39, RZ ;  /* 0x000000277d7d7210 */ /* 0x000fe20007f3e0ff */
[----:B--2---:R-:W-:-:S05]  /*18e70*/  IMAD.X R62, R62, 0x1, R38, P3 ;  /* 0x000000013e3e7824 */ /* 0x004fca00018e0626 */
[-C--:B------:R-:W-:Y:S01]  /*18e80*/  @!P0 LOP3.LUT R63, R63, R62.reuse, RZ, 0x3c, !PT ;  /* 0x0000003e3f3f8212 */ /* 0x080fe200078e3cff */
[----:B------:R0:W-:Y:S03]  /*18e90*/  STL [R1+0x368], R62 ;  /* 0x0003683e01007387 */ /* 0x0001e60000100800 */
[----:B0-----:R-:W-:-:S04]  /*18ea0*/  @!P0 LOP3.LUT R62, R63, R62, RZ, 0x3c, !PT ;  /* 0x0000003e3f3e8212 */ /* 0x001fc800078e3cff */
[----:B------:R-:W-:Y:S01]  /*18eb0*/  @!P0 LOP3.LUT R63, R63, R62, RZ, 0x3c, !PT ;  /* 0x0000003e3f3f8212 */ /* 0x000fe200078e3cff */
[----:B------:R0:W-:Y:S04]  /*18ec0*/  STL [R1+0x370], R121 ;  /* 0x0003707901007387 */ /* 0x0001e80000100800 */
[----:B------:R1:W2:Y:S02]  /*18ed0*/  @!P0 LDG.E.U16 R70, desc[UR20][R62.64] ;  /* 0x000000143e468981 */ /* 0x0002a4000c1e1500 */
[----:B-1----:R-:W-:Y:S02]  /*18ee0*/  @!P0 IMAD.MOV.U32 R62, RZ, RZ, R123 ;  /* 0x000000ffff3e8224 */ /* 0x002fe400078e007b */
[----:B------:R-:W-:Y:S02]  /*18ef0*/  @!P0 IMAD.MOV.U32 R63, RZ, RZ, R121 ;  /* 0x000000ffff3f8224 */ /* 0x000fe400078e0079 */
[----:B0-----:R-:W2:Y:S04]  /*18f00*/  LDL.LU R121, [R1+0x67c] ;  /* 0x00067c0001797983 */ /* 0x001ea80000300800 */
[----:B------:R-:W2:Y:S04]  /*18f10*/  LDL.LU R123, [R1+0x678] ;  /* 0x00067800017b7983 */ /* 0x000ea80000300800 */
[----:B------:R0:W-:Y:S04]  /*18f20*/  STL [R1+0x37c], R125 ;  /* 0x00037c7d01007387 */ /* 0x0001e80000100800 */
[----:B------:R1:W2:Y:S04]  /*18f30*/  @!P0 LDG.E.U16 R71, desc[UR20][R62.64] ;  /* 0x000000143e478981 */ /* 0x0002a8000c1e1500 */
[----:B------:R-:W2:Y:S01]  /*18f40*/  LDL.LU R63, [R1+0x378] ;  /* 0x00037800013f7983 */ /* 0x000ea20000300800 */
[----:B------:R-:W-:Y:S01]  /*18f50*/  PRMT R75, RZ, 0x7610, R75 ;  /* 0x00007610ff4b7816 */ /* 0x000fe2000000004b */
[----:B-1----:R-:W-:-:S02]  /*18f60*/  @!P0 IMAD.MOV.U32 R62, RZ, RZ, R125 ;  /* 0x000000ffff3e8224 */ /* 0x002fc400078e007d */
[----:B--2---:R-:W-:-:S05]  /*18f70*/  IMAD.X R63, R63, 0x1, R38, P1 ;  /* 0x000000013f3f7824 */ /* 0x004fca00008e0626 */
[----:B------:R1:W-:Y:S04]  /*18f80*/  STL [R1+0x378], R63 ;  /* 0x0003783f01007387 */ /* 0x0003e80000100800 */
[----:B0-----:R-:W2:Y:S04]  /*18f90*/  LDL.LU R125, [R1+0x674] ;  /* 0x00067400017d7983 */ /* 0x001ea80000300800 */
[----:B------:R0:W2:Y:S04]  /*18fa0*/  @!P0 LDG.E.U16 R75, desc[UR20][R62.64] ;  /* 0x000000143e4b8981 */ /* 0x0000a8000c1e1500 */
[----:B-1----:R-:W2:Y:S01]  /*18fb0*/  LDL.LU R63, [R1+0x380] ;  /* 0x00038000013f7983 */ /* 0x002ea20000300800 */
[----:B------:R-:W-:-:S02]  /*18fc0*/  IADD3 R36, P1, PT, R36, R39, RZ ;  /* 0x0000002724247210 */ /* 0x000fc40007f3e0ff */
[----:B------:R-:W-:-:S03]  /*18fd0*/  PRMT R77, RZ, 0x7610, R77 ;  /* 0x00007610ff4d7816 */ /* 0x000fc6000000004d */
[----:B0-----:R-:W-:Y:S01]  /*18fe0*/  @!P0 IMAD.MOV.U32 R62, RZ, RZ, R36 ;  /* 0x000000ffff3e8224 */ /* 0x001fe200078e0024 */
[----:B------:R0:W-:Y:S01]  /*18ff0*/  STL [R1+0x384], R36 ;  /* 0x0003842401007387 */ /* 0x0001e20000100800 */
[----:B--2---:R-:W-:-:S05]  /*19000*/  IMAD.X R63, R63, 0x1, R38, P1 ;  /* 0x000000013f3f7824 */ /* 0x004fca00008e0626 */
[----:B------:R1:W-:Y:S04]  /*19010*/  STL [R1+0x380], R63 ;  /* 0x0003803f01007387 */ /* 0x0003e80000100800 */
[----:B0-----:R-:W2:Y:S04]  /*19020*/  LDL.LU R36, [R1+0x670] ;  /* 0x0006700001247983 */ /* 0x001ea80000300800 */
[----:B------:R0:W2:Y:S04]  /*19030*/  @!P0 LDG.E.U16 R77, desc[UR20][R62.64] ;  /* 0x000000143e4d8981 */ /* 0x0000a8000c1e1500 */
[----:B------:R-:W2:Y:S04]  /*19040*/  LDL.LU R62, [R1+0x388] ;  /* 0x00038800013e7983 */ /* 0x000ea80000300800 */
[----:B-1----:R-:W0:Y:S01]  /*19050*/  LDL.LU R63, [R1+0x38c] ;  /* 0x00038c00013f7983 */ /* 0x002e220000300800 */
[----:B------:R-:W-:-:S02]  /*19060*/  PRMT R79, RZ, 0x7610, R79 ;  /* 0x00007610ff4f7816 */ /* 0x000fc4000000004f */
[----:B0-----:R-:W-:-:S05]  /*19070*/  IADD3 R63, P1, PT, R63, R39, RZ ;  /* 0x000000273f3f7210 */ /* 0x001fca0007f3e0ff */
[----:B--2---:R-:W-:Y:S01]  /*19080*/  IMAD.X R62, R62, 0x1, R38, P1 ;  /* 0x000000013e3e7824 */ /* 0x004fe200008e0626 */
[----:B------:R0:W-:Y:S04]  /*19090*/  STL [R1+0x38c], R63 ;  /* 0x00038c3f01007387 */ /* 0x0001e80000100800 */
[----:B------:R1:W-:Y:S01]  /*190a0*/  STL [R1+0x388], R62 ;  /* 0x0003883e01007387 */ /* 0x0003e20000100800 */
[----:B0-----:R-:W-:-:S04]  /*190b0*/  @!P0 LOP3.LUT R63, R63, R62, RZ, 0x3c, !PT ;  /* 0x0000003e3f3f8212 */ /* 0x001fc800078e3cff */
[----:B-1----:R-:W-:-:S04]  /*190c0*/  @!P0 LOP3.LUT R62, R63, R62, RZ, 0x3c, !PT ;  /* 0x0000003e3f3e8212 */ /* 0x002fc800078e3cff */
[----:B------:R-:W-:-:S05]  /*190d0*/  @!P0 LOP3.LUT R63, R63, R62, RZ, 0x3c, !PT ;  /* 0x0000003e3f3f8212 */ /* 0x000fca00078e3cff */
[----:B------:R0:W2:Y:S04]  /*190e0*/  @!P0 LDG.E.U16 R79, desc[UR20][R62.64] ;  /* 0x000000143e4f8981 */ /* 0x0000a8000c1e1500 */
[----:B------:R-:W2:Y:S04]  /*190f0*/  LDL.LU R62, [R1+0x390] ;  /* 0x00039000013e7983 */ /* 0x000ea80000300800 */
[----:B------:R-:W0:Y:S01]  /*19100*/  LDL.LU R63, [R1+0x394] ;  /* 0x00039400013f7983 */ /* 0x000e220000300800 */
[----:B------:R-:W-:Y:S02]  /*19110*/  PRMT R81, RZ, 0x7610, R81 ;  /* 0x00007610ff517816 */ /* 0x000fe40000000051 */
        /* <DEDUP_REMOVED lines=249> */
[----:B------:R0:W2:Y:S01]  /*1a0b0*/  @!P0 LDG.E.U16 R125, desc[UR20][R62.64] ;  /* 0x000000143e7d8981 */ /* 0x0000a2000c1e1500 */
[----:B------:R-:W-:Y:S06]  /*1a0c0*/  BAR.SYNC.DEFER_BLOCKING 0x0 ;  /* 0x0000000000007b1d */ /* 0x000fec0000010000 */
[----:B------:R-:W2:Y:S04]  /*1a0d0*/  LDL.LU R62, [R1+0x34] ;  /* 0x00003400013e7983 */ /* 0x000ea80000300800 */
[----:B------:R-:W2:Y:S04]  /*1a0e0*/  LDL.LU R63, [R1+0x24] ;  /* 0x00002400013f7983 */ /* 0x000ea80000300800 */
[----:B------:R1:W-:Y:S04]  /*1a0f0*/  STS.U16 [R36+UR9+0x8800], R2 ;  /* 0x0088000224007988 */ /* 0x0003e80008000409 */
[----:B------:R0:W-:Y:S04]  /*1a100*/  STS.U16 [R36+UR9+0x8c00], R40 ;  /* 0x008c002824007988 */ /* 0x0001e80008000409 */
[----:B------:R-:W-:Y:S04]  /*1a110*/  STS.U16 [R36+UR9+0x9000], R120 ;  /* 0x0090007824007988 */ /* 0x000fe80008000409 */
[----:B-1----:R-:W3:Y:S04]  /*1a120*/  LDL.LU R2, [R1+0x66c] ;  /* 0x00066c0001027983 */ /* 0x002ee80000300800 */
[----:B0-----:R-:W3:Y:S04]  /*1a130*/  LDL.LU R40, [R1+0x668] ;  /* 0x0006680001287983 */ /* 0x001ee80000300800 */
[----:B--2---:R0:W-:Y:S04]  /*1a140*/  STS.U16 [R36+UR9+0x8400], R63 ;  /* 0x0084003f24007988 */ /* 0x0041e80008000409 */
[----:B0-----:R-:W2:Y:S04]  /*1a150*/  LDL.LU R63, [R1+0x20] ;  /* 0x00002000013f7983 */ /* 0x001ea80000300800 */
        /* <DEDUP_REMOVED lines=30> */
[----:B--2---:R-:W-:Y:S04]  /*1a340*/  STS.U16 [R62+UR9+0x8100], R120 ;  /* 0x008100783e007988 */ /* 0x004fe80008000409 */
[----:B------:R-:W-:Y:S04]  /*1a350*/  STS.U16 [R62+UR9+0x8500], R63 ;  /* 0x0085003f3e007988 */ /* 0x000fe80008000409 */
[----:B------:R0:W-:Y:S04]  /*1a360*/  STS.U16 [R62+UR9+0x8900], R3 ;  /* 0x008900033e007988 */ /* 0x0001e80008000409 */
[----:B------:R1:W-:Y:S04]  /*1a370*/  STS.U16 [R62+UR9+0x8d00], R41 ;  /* 0x008d00293e007988 */ /* 0x0003e80008000409 */
[----:B0-----:R-:W2:Y:S04]  /*1a380*/  LDL.LU R3, [R1+0x664] ;  /* 0x0006640001037983 */ /* 0x001ea80000300800 */
[----:B-1----:R-:W2:Y:S04]  /*1a390*/  LDL.LU R41, [R1+0x660] ;  /* 0x0006600001297983 */ /* 0x002ea80000300800 */
        /* <DEDUP_REMOVED lines=30> */
[----:B--2---:R0:W-:Y:S04]  /*1a580*/  STS.U16 [R5+UR9+0x8200], R41 ;  /* 0x0082002905007988 */ /* 0x0041e80008000409 */
[----:B---3--:R1:W-:Y:S04]  /*1a590*/  STS.U16 [R5+UR9+0x8600], R40 ;  /* 0x0086002805007988 */ /* 0x0083e80008000409 */
[----:B------:R2:W-:Y:S04]  /*1a5a0*/  STS.U16 [R5+UR9+0x8a00], R37 ;  /* 0x008a002505007988 */ /* 0x0005e80008000409 */
        /* <DEDUP_REMOVED lines=27> */
[----:B0-----:R0:W5:Y:S04]  /*1a760*/  LDL.LU R41, [R1+0x65c] ;  /* 0x00065c0001297983 */ /* 0x0011680000300800 */
[----:B------:R-:W-:Y:S04]  /*1a770*/  STS.U16 [R5+UR9+0xfa00], R117 ;  /* 0x00fa007505007988 */ /* 0x000fe80008000409 */
[----:B-1----:R0:W5:Y:S04]  /*1a780*/  LDL.LU R40, [R1+0x658] ;  /* 0x0006580001287983 */ /* 0x0021680000300800 */
[----:B------:R-:W-:Y:S04]  /*1a790*/  STS.U16 [R5+UR9+0xfe00], R119 ;  /* 0x00fe007705007988 */ /* 0x000fe80008000409 */
[----:B--2---:R0:W5:Y:S04]  /*1a7a0*/  LDL.LU R37, [R1+0x654] ;  /* 0x0006540001257983 */ /* 0x0041680000300800 */
[----:B------:R1:W-:Y:S04]  /*1a7b0*/  STS.U16 [R4+UR9+0x8300], R3 ;  /* 0x0083000304007988 */ /* 0x0003e80008000409 */
[----:B------:R2:W-:Y:S04]  /*1a7c0*/  STS.U16 [R4+UR9+0x8700], R2 ;  /* 0x0087000204007988 */ /* 0x0005e80008000409 */
[----:B------:R3:W-:Y:S04]  /*1a7d0*/  STS.U16 [R4+UR9+0x8b00], R0 ;  /* 0x008b000004007988 */ /* 0x0007e80008000409 */
[----:B-1----:R0:W5:Y:S04]  /*1a7e0*/  LDL.LU R3, [R1+0x650] ;  /* 0x0006500001037983 */ /* 0x0021680000300800 */
[----:B--2---:R0:W5:Y:S04]  /*1a7f0*/  LDL.LU R2, [R1+0x64c] ;  /* 0x00064c0001027983 */ /* 0x0041680000300800 */
[----:B---3--:R0:W5:Y:S04]  /*1a800*/  LDL.LU R0, [R1+0x648] ;  /* 0x0006480001007983 */ /* 0x0081680000300800 */
        /* <DEDUP_REMOVED lines=27> */
[----:B------:R0:W-:Y:S04]  /*1a9c0*/  STS.U16 [R4+UR9+0xfb00], R123 ;  /* 0x00fb007b04007988 */ /* 0x0001e80008000409 */
[----:B------:R0:W-:Y:S01]  /*1a9d0*/  STS.U16 [R4+UR9+0xff00], R125 ;  /* 0x00ff007d04007988 */ /* 0x0001e20008000409 */
[----:B------:R1:W-:Y:S06]  /*1a9e0*/  MEMBAR.ALL.CTA ;  /* 0x0000000000007992 */ /* 0x0003ec0000008000 */
[----:B-1----:R-:W1:Y:S01]  /*1a9f0*/  FENCE.VIEW.ASYNC.S ;  /* 0x00000000000073c6 */ /* 0x002e620000000000 */
[----:B------:R-:W-:-:S04]  /*1aa00*/  ULEA UR6, UR19, UR9, 0x3 ;  /* 0x0000000913067291 */ /* 0x000fc8000f8e18ff */
[----:B------:R-:W-:Y:S01]  /*1aa10*/  UIADD3 UR6, UPT, UPT, UR6, 0x10000, URZ ;  /* 0x0001000006067890 */ /* 0x000fe2000fffe0ff */
[----:B-1----:R-:W-:Y:S06]  /*1aa20*/  BAR.SYNC.DEFER_BLOCKING 0x0 ;  /* 0x0000000000007b1d */ /* 0x002fec0000010000 */
[----:B0-----:R-:W-:Y:S05]  /*1aa30*/  @P5 BRA `(.L_x_10) ;  /* 0x0000000000545947 */ /* 0x001fea0003800000 */
[----:B------:R-:W-:Y:S02]  /*1aa40*/  UIADD3 UR26, UPT, UPT, UR8, 0x108, URZ ;  /* 0x00000108081a7890 */ /* 0x000fe4000fffe0ff */
[----:B------:R-:W-:Y:S02]  /*1aa50*/  UIADD3 UR27, UPT, UPT, UR8, 0x110, URZ ;  /* 0x00000110081b7890 */ /* 0x000fe4000fffe0ff */
[----:B------:R-:W-:Y:S01]  /*1aa60*/  UIADD3 UR32, UPT, UPT, UR8, 0x118, URZ ;  /* 0x0000011808207890 */ /* 0x000fe2000fffe0ff */
[----:B------:R-:W-:Y:S01]  /*1aa70*/  UMOV UR16, 0x0 ;  /* 0x0000000000107882 */ /* 0x000fe20000000000 */
[----:B------:R-:W-:Y:S01]  /*1aa80*/  UMOV UR17, 0x8400010 ;  /* 0x0840001000117882 */ /* 0x000fe20000000000 */
[----:B------:R-:W-:Y:S01]  /*1aa90*/  UMOV UR12, UR18 ;  /* 0x00000012000c7c82 */ /* 0x000fe20008000000 */
[----:B------:R-:W-:Y:S01]  /*1aaa0*/  UMOV UR13, 0x40004040 ;  /* 0x40004040000d7882 */ /* 0x000fe20000000000 */
[----:B------:R-:W-:Y:S01]  /*1aab0*/  UMOV UR28, 0x0 ;  /* 0x00000000001c7882 */ /* 0x000fe20000000000 */
[----:B------:R-:W-:Y:S01]  /*1aac0*/  UMOV UR29, 0x8400010 ;  /* 0x08400010001d7882 */ /* 0x000fe20000000000 */
[----:B------:R-:W-:Y:S01]  /*1aad0*/  UMOV UR30, 0x0 ;  /* 0x00000000001e7882 */ /* 0x000fe20000000000 */
[----:B------:R-:W-:Y:S01]  /*1aae0*/  UMOV UR31, 0x8400010 ;  /* 0x08400010001f7882 */ /* 0x000fe20000000000 */
[----:B------:R-:W-:Y:S01]  /*1aaf0*/  UMOV UR7, URZ ;  /* 0x000000ff00077c82 */ /* 0x000fe20008000000 */
[----:B------:R0:W-:Y:S01]  /*1ab00*/  UTCHMMA tmem[UR11], gdesc[UR12], tmem[UR8], tmem[UR16], idesc[UR17], UPT ;  /* 0x00ff100c0b0079ea */ /* 0x0001e2000b800008 */
        /* <DEDUP_REMOVED lines=8> */
.L_x_10:
[----:B------:R-:W2:Y:S01]  /*1ab90*/  LDL R4, [R1+0x63c] ;  /* 0x00063c0001047983 */ /* 0x000ea20000100800 */
[----:B------:R-:W-:-:S04]  /*1aba0*/  UIADD3 UR19, UPT, UPT, UR19, 0x1, URZ ;  /* 0x0000000113137890 */ /* 0x000fc8000fffe0ff */
[----:B------:R-:W-:-:S04]  /*1abb0*/  UISETP.GT.AND UP1, UPT, UR19, 0x1, UPT ;  /* 0x000000011300788c */ /* 0x000fc8000bf24270 */
[----:B0-----:R-:W-:Y:S02]  /*1abc0*/  USEL UR4, URZ, 0x1, !UP1 ;  /* 0x00000001ff047887 */ /* 0x001fe4000c800000 */
[----:B------:R-:W-:Y:S02]  /*1abd0*/  USEL UR19, UR19, URZ, !UP1 ;  /* 0x000000ff13137287 */ /* 0x000fe4000c800000 */
[----:B------:R-:W-:-:S03]  /*1abe0*/  ULOP3.LUT UR7, UR5, UR4, URZ, 0x3c, !UPT ;  /* 0x0000000405077292 */ /* 0x000fc6000f8e3cff */
[----:B------:R-:W-:-:S04]  /*1abf0*/  UMOV UR4, UR5 ;  /* 0x0000000500047c82 */ /* 0x000fc80008000000 */
[----:B------:R-:W-:Y:S01]  /*1ac00*/  UMOV UR5, UR7 ;  /* 0x0000000700057c82 */ /* 0x000fe20008000000 */
[----:B--2--5:R-:W-:-:S13]  /*1ac10*/  ISETP.NE.U32.AND P0, PT, R37, R4, PT ;  /* 0x000000042500720c */ /* 0x024fda0003f05070 */
[----:B------:R-:W-:Y:S05]  /*1ac20*/  @P0 BRA `(.L_x_11) ;  /* 0xffffff7000a00947 */ /* 0x000fea000383ffff */
.L_x_8:
[----:B------:R-:W2:Y:S01]  /*1ac30*/  LDL.LU R5, [R1+0x640] ;  /* 0x0006400001057983 */ /* 0x000ea20000300800 */
[----:B------:R-:W0:Y:S03]  /*1ac40*/  LDCU.128 UR12, c[0x0][0x390] ;  /* 0x00007200ff0c77ac */ /* 0x000e260008000c00 */
[----:B------:R-:W0:Y:S01]  /*1ac50*/  LDL.LU R4, [R1+0x644] ;  /* 0x0006440001047983 */ /* 0x000e220000300800 */
[----:B------:R-:W1:Y:S01]  /*1ac60*/  LDCU UR11, c[0x0][0x39c] ;  /* 0x00007380ff0b77ac */ /* 0x000e620008000800 */
[----:B------:R-:W-:Y:S01]  /*1ac70*/  VIADD R0, R2, 0x1 ;  /* 0x0000000102007836 */ /* 0x000fe20000000000 */
[----:B------:R-:W3:Y:S01]  /*1ac80*/  LDCU UR7, c[0x0][0x3b4] ;  /* 0x00007680ff0777ac */ /* 0x000ee20008000800 */
[----:B------:R-:W4:Y:S01]  /*1ac90*/  LDCU UR5, c[0x0][0x3b8] ;  /* 0x00007700ff0577ac */ /* 0x000f220008000800 */
[----:B------:R-:W0:Y:S01]  /*1aca0*/  LDCU UR16, c[0x0][0x39c] ;  /* 0x00007380ff1077ac */ /* 0x000e220008000800 */
[----:B------:R-:W0:Y:S01]  /*1acb0*/  LDCU UR17, c[0x0][0x39c] ;  /* 0x00007380ff1177ac */ /* 0x000e220008000800 */
[----:B------:R-:W0:Y:S01]  /*1acc0*/  LDCU UR18, c[0x0][0x39c] ;  /* 0x00007380ff1277ac */ /* 0x000e220008000800 */
[----:B--2---:R-:W-:-:S02]  /*1acd0*/  ISETP.GE.AND P1, PT, R5, 0x40, PT ;  /* 0x000000400500780c */ /* 0x004fc40003f26270 */
[C---:B0-----:R-:W-:Y:S01]  /*1ace0*/  ISETP.GE.AND P0, PT, R4.reuse, UR14, PT ;  /* 0x0000000e04007c0c */ /* 0x041fe2000bf06270 */
[----:B---3--:R-:W-:-:S03]  /*1acf0*/  IMAD R3, R4, UR7, RZ ;  /* 0x0000000704037c24 */ /* 0x008fc6000f8e02ff */
[----:B-1----:R-:W-:Y:S01]  /*1ad00*/  ISETP.LT.AND P3, PT, R0, UR11, !P0 ;  /* 0x0000000b00007c0c */ /* 0x002fe2000c761270 */
[----:B------:R-:W-:-:S06]  /*1ad10*/  VIADD R0, R2, 0x2 ;  /* 0x0000000202007836 */ /* 0x000fcc0000000000 */
[----:B----4-:R-:W-:Y:S06]  /*1ad20*/  @!P1 BRA `(.L_x_12) ;  /* 0x0000000000109947 */ /* 0x010fec0003800000 */
[----:B------:R-:W-:-:S06]  /*1ad30*/  USHF.L.U32 UR4, UR4, 0x1f, URZ ;  /* 0x0000001f04047899 */ /* 0x000fcc00080006ff */
[----:B------:R-:W-:-:S04]  /*1ad40*/  IMAD.U32 R4, RZ, RZ, UR4 ;  /* 0x00000004ff047e24 */ /* 0x000fc8000f8e00ff */
[----:B------:R-:W0:Y:S02]  /*1ad50*/  SYNCS.PHASECHK.TRANS64.TRYWAIT P1, [UR6], R4 ;  /* 0x00000004ff0075a7 */ /* 0x000e240008021106 */
[----:B0-----:R-:W-:Y:S05]  /*1ad60*/  @!P1 BRA `(.L_x_13) ;  /* 0x000000a800789947 */ /* 0x001fea0003800000 */
.L_x_12:
[----:B------:R-:W-:Y:S06]  /*1ad70*/  BAR.SYNC.DEFER_BLOCKING 0x0 ;  /* 0x0000000000007b1d */ /* 0x000fec0000010000 */
[----:B------:R-:W-:Y:S01]  /*1ad80*/  STL [R1+0x7ac], R66 ;  /* 0x0007ac4201007387 */ /* 0x000fe20000100800 */
[----:B------:R-:W-:Y:S01]  /*1ad90*/  ISETP.LT.AND P1, PT, R0, UR16, !P0 ;  /* 0x0000001000007c0c */ /* 0x000fe2000c721270 */
[----:B------:R-:W0:Y:S02]  /*1ada0*/  LDCU UR4, c[0x0][0x39c] ;  /* 0x00007380ff0477ac */ /* 0x000e240008000800 */
[----:B------:R-:W-:Y:S01]  /*1adb0*/  STL [R1+0x7a8], R63 ;  /* 0x0007a83f01007387 */ /* 0x000fe20000100800 */
[----:B------:R-:W1:Y:S03]  /*1adc0*/  LDCU UR7, c[0x0][0x39c] ;  /* 0x00007380ff0777ac */ /* 0x000e660008000800 */
[----:B------:R-:W-:Y:S01]  /*1add0*/  STL [R1+0x7a4], R60 ;  /* 0x0007a43c01007387 */ /* 0x000fe20000100800 */
[----:B------:R-:W2:Y:S03]  /*1ade0*/  LDCU UR6, c[0x0][0x39c] ;  /* 0x00007380ff0677ac */ /* 0x000ea60008000800 */
[----:B------:R-:W-:Y:S04]  /*1adf0*/  STL [R1+0x7a0], R57 ;  /* 0x0007a03901007387 */ /* 0x000fe80000100800 */
[----:B------:R-:W-:Y:S01]  /*1ae00*/  STL [R1+0x79c], R54 ;  /* 0x00079c3601007387 */ /* 0x000fe20000100800 */
[----:B------:R-:W3:Y:S03]  /*1ae10*/  @!P2 SYNCS.CCTL.IV [UR9+0x10000] ;  /* 0x01000000ff00a9b1 */ /* 0x000ee60008000009 */
[----:B------:R-:W-:Y:S04]  /*1ae20*/  STL [R1+0x798], R51 ;  /* 0x0007983301007387 */ /* 0x000fe80000100800 */
        /* <DEDUP_REMOVED lines=12> */
[----:B------:R4:W-:Y:S01]  /*1aef0*/  STL [R1+0x764], R12 ;  /* 0x0007640c01007387 */ /* 0x0009e20000100800 */
[----:B---3--:R-:W-:Y:S06]  /*1af00*/  BAR.SYNC.DEFER_BLOCKING 0x0 ;  /* 0x0000000000007b1d */ /* 0x008fec0000010000 */
[----:B----4-:R-:W3:Y:S01]  /*1af10*/  LDTM.x64 R4, tmem[UR10] ;  /* 0x0000000a000479ee */ /* 0x010ee20008340000 */
[----:B------:R-:W-:Y:S01]  /*1af20*/  LEA R0, P5, R3, UR12, 0x1 ;  /* 0x0000000c03007c11 */ /* 0x000fe2000f8a08ff */
[----:B------:R-:W4:Y:S01]  /*1af30*/  @!P2 SYNCS.CCTL.IV [UR9+0x10008] ;  /* 0x01000800ff00a9b1 */ /* 0x000f220008000009 */
[----:B---3--:R-:W-:Y:S01]  /*1af40*/  STL.64 [R1], R4 ;  /* 0x0000000401007387 */ /* 0x008fe20000100a00 */
[----:B------:R-:W-:-:S02]  /*1af50*/  IMAD.MOV.U32 R107, RZ, RZ, R66 ;  /* 0x000000ffff6b7224 */ /* 0x000fc400078e0042 */
[----:B------:R-:W-:Y:S01]  /*1af60*/  IMAD.MOV.U32 R108, RZ, RZ, R67 ;  /* 0x000000ffff6c7224 */ /* 0x000fe200078e0043 */
[----:B------:R-:W-:Y:S01]  /*1af70*/  STL.64 [R1+0x8], R6 ;  /* 0x0000080601007387 */ /* 0x000fe20000100a00 */
[----:B------:R-:W-:Y:S02]  /*1af80*/  IMAD.MOV.U32 R81, RZ, RZ, R63 ;  /* 0x000000ffff517224 */ /* 0x000fe400078e003f */
[----:B------:R-:W-:Y:S01]  /*1af90*/  IMAD.MOV.U32 R103, RZ, RZ, R65 ;  /* 0x000000ffff677224 */ /* 0x000fe200078e0041 */
[----:B------:R-:W-:Y:S01]  /*1afa0*/  STL.64 [R1+0x10], R8 ;  /* 0x0000100801007387 */ /* 0x000fe20000100a00 */
[----:B------:R-:W-:Y:S02]  /*1afb0*/  IMAD.MOV.U32 R67, RZ, RZ, R60 ;  /* 0x000000ffff437224 */ /* 0x000fe400078e003c */
[----:B------:R-:W-:Y:S01]  /*1afc0*/  IMAD.MOV.U32 R102, RZ, RZ, R64 ;  /* 0x000000ffff667224 */ /* 0x000fe200078e0040 */
[----:B------:R-:W-:Y:S01]  /*1afd0*/  STL.64 [R1+0x18], R10 ;  /* 0x0000180a01007387 */ /* 0x000fe20000100a00 */
[----:B------:R-:W-:-:S02]  /*1afe0*/  IMAD.MOV.U32 R80, RZ, RZ, R62 ;  /* 0x000000ffff507224 */ /* 0x000fc400078e003e */
[----:B------:R-:W-:Y:S01]  /*1aff0*/  IMAD.MOV.U32 R68, RZ, RZ, R61 ;  /* 0x000000ffff447224 */ /* 0x000fe200078e003d */
[----:B------:R-:W-:Y:S01]  /*1b000*/  STL.64 [R1+0x20], R12 ;  /* 0x0000200c01007387 */ /* 0x000fe20000100a00 */
[----:B------:R-:W-:Y:S01]  /*1b010*/  LEA.HI.X.SX32 R3, R3, UR13, 0x1, P5 ;  /* 0x0000000d03037c11 */ /* 0x000fe2000a8f0eff */
[----:B------:R-:W3:Y:S02]  /*1b020*/  LDCU UR9, c[0x0][0x39c] ;  /* 0x00007380ff0977ac */ /* 0x000ee40008000800 */
[----:B------:R-:W-:Y:S04]  /*1b030*/  STL.64 [R1+0x28], R14 ;  /* 0x0000280e01007387 */ /* 0x000fe80000100a00 */
        /* <DEDUP_REMOVED lines=20> */
[----:B------:R5:W-:Y:S04]  /*1b180*/  STL.64 [R1+0xd0], R56 ;  /* 0x0000d03801007387 */ /* 0x000be80000100a00 */
[----:B------:R0:W-:Y:S04]  /*1b190*/  STL.64 [R1+0xd8], R58 ;  /* 0x0000d83a01007387 */ /* 0x0001e80000100a00 */
[----:B------:R0:W2:Y:S04]  /*1b1a0*/  LDL.LU R66, [R1+0x7ac] ;  /* 0x0007ac0001427983 */ /* 0x0000a80000300800 */
[----:B------:R0:W2:Y:S04]  /*1b1b0*/  LDL.LU R63, [R1+0x7a8] ;  /* 0x0007a800013f7983 */ /* 0x0000a80000300800 */
[----:B------:R0:W2:Y:S04]  /*1b1c0*/  LDL.LU R60, [R1+0x7a4] ;  /* 0x0007a400013c7983 */ /* 0x0000a80000300800 */
[----:B-----5:R0:W5:Y:S04]  /*1b1d0*/  LDL.LU R57, [R1+0x7a0] ;  /* 0x0007a00001397983 */ /* 0x0201680000300800 */
[----:B------:R0:W2:Y:S04]  /*1b1e0*/  LDL.LU R54, [R1+0x79c] ;  /* 0x00079c0001367983 */ /* 0x0000a80000300800 */
[----:B------:R0:W3:Y:S04]  /*1b1f0*/  LDL.LU R51, [R1+0x798] ;  /* 0x0007980001337983 */ /* 0x0000e80000300800 */
        /* <DEDUP_REMOVED lines=13> */
[----:B------:R-:W3:Y:S04]  /*1b2d0*/  LDL.LU R65, [R1+0xdc] ;  /* 0x0000dc0001417983 */ /* 0x000ee80000300800 */
[----:B------:R-:W3:Y:S04]  /*1b2e0*/  LDL.LU R64, [R1+0xd8] ;  /* 0x0000d80001407983 */ /* 0x000ee80000300800 */
[----:B------:R-:W4:Y:S04]  /*1b2f0*/  LDL.LU R62, [R1+0xd4] ;  /* 0x0000d400013e7983 */ /* 0x000f280000300800 */
[----:B------:R-:W4:Y:S04]  /*1b300*/  LDL.LU R61, [R1+0xd0] ;  /* 0x0000d000013d7983 */ /* 0x000f280000300800 */
[----:B0-----:R-:W5:Y:S04]  /*1b310*/  LDL.LU R59, [R1+0xcc] ;  /* 0x0000cc00013b7983 */ /* 0x001f680000300800 */
[----:B------:R-:W5:Y:S04]  /*1b320*/  LDL.LU R58, [R1+0xc8] ;  /* 0x0000c800013a7983 */ /* 0x000f680000300800 */
        /* <DEDUP_REMOVED lines=49> */
[----:B------:R-:W5:Y:S01]  /*1b640*/  LDL.LU R74, [R1] ;  /* 0x00000000014a7983 */ /* 0x000f620000300800 */
[----:B------:R-:W-:Y:S01]  /*1b650*/  IMAD R4, R2, UR5, RZ ;  /* 0x0000000502047c24 */ /* 0x000fe2000f8e02ff */
[----:B------:R-:W-:Y:S01]  /*1b660*/  F2FP.F16.F32.PACK_AB R106, R108, R107 ;  /* 0x0000006b6c6a723e */ /* 0x000fe200000000ff */
[----:B------:R-:W-:Y:S01]  /*1b670*/  VIADD R6, R2, 0x3 ;  /* 0x0000000302067836 */ /* 0x000fe20000000000 */
[----:B------:R-:W-:Y:S01]  /*1b680*/  F2FP.F16.F32.PACK_AB R101, R103, R102 ;  /* 0x000000666765723e */ /* 0x000fe200000000ff */
[C---:B------:R-:W-:Y:S01]  /*1b690*/  VIADD R5, R4.reuse, UR5 ;  /* 0x0000000504057c36 */ /* 0x040fe20008000000 */
[-C--:B------:R-:W-:Y:S01]  /*1b6a0*/  LEA R110, P5, R4, R0.reuse, 0x1 ;  /* 0x00000000046e7211 */ /* 0x080fe200078a08ff */
[----:B------:R-:W-:Y:S01]  /*1b6b0*/  VIADD R7, R2, 0x4 ;  /* 0x0000000402077836 */ /* 0x000fe20000000000 */
[----:B------:R-:W-:Y:S01]  /*1b6c0*/  ISETP.LT.AND P4, PT, R6, UR17, !P0 ;  /* 0x0000001106007c0c */ /* 0x000fe2000c781270 */
[C---:B------:R-:W-:Y:S01]  /*1b6d0*/  VIADD R6, R5.reuse, UR5 ;  /* 0x0000000505067c36 */ /* 0x040fe20008000000 */
[----:B------:R-:W-:-:S02]  /*1b6e0*/  LEA R104, P6, R5, R0, 0x1 ;  /* 0x0000000005687211 */ /* 0x000fc400078c08ff */
[-C--:B------:R-:W-:Y:S01]  /*1b6f0*/  LEA.HI.X.SX32 R111, R4, R3.reuse, 0x1, P5 ;  /* 0x00000003046f7211 */ /* 0x080fe200028f0eff */
[----:B------:R-:W-:Y:S01]  /*1b700*/  VIADD R4, R6, UR5 ;  /* 0x0000000506047c36 */ /* 0x000fe20008000000 */
[----:B------:R-:W-:Y:S02]  /*1b710*/  LEA.HI.X.SX32 R105, R5, R3, 0x1, P6 ;  /* 0x0000000305697211 */ /* 0x000fe400030f0eff */
[----:B------:R-:W-:Y:S01]  /*1b720*/  ISETP.LT.AND P5, PT, R7, UR18, !P0 ;  /* 0x0000001207007c0c */ /* 0x000fe2000c7a1270 */
[----:B------:R-:W-:Y:S01]  /*1b730*/  VIADD R5, R4, UR5 ;  /* 0x0000000504057c36 */ /* 0x000fe20008000000 */
[----:B------:R-:W-:Y:S01]  /*1b740*/  F2FP.F16.F32.PACK_AB R69, R81, R80 ;  /* 0x000000505145723e */ /* 0x000fe200000000ff */
[----:B------:R0:W-:Y:S01]  /*1b750*/  STL.64 [R1+0x110], R104 ;  /* 0x0001106801007387 */ /* 0x0001e20000100a00 */
[----:B------:R-:W-:Y:S01]  /*1b760*/  VIADD R7, R2, 0x5 ;  /* 0x0000000502077836 */ /* 0x000fe20000000000 */
[----:B--2---:R-:W-:Y:S02]  /*1b770*/  F2FP.F16.F32.PACK_AB R66, R68, R67 ;  /* 0x000000434442723e */ /* 0x004fe400000000ff */
[----:B------:R-:W-:Y:S01]  /*1b780*/  STL.64 [R1+0x118], R110 ;  /* 0x0001186e01007387 */ /* 0x000fe20000100a00 */
[----:B0-----:R-:W-:-:S04]  /*1b790*/  LEA R104, P6, R6, R0, 0x1 ;  /* 0x0000000006687211 */ /* 0x001fc800078c08ff */
[----:B------:R-:W-:Y:S02]  /*1b7a0*/  LEA.HI.X.SX32 R105, R6, R3, 0x1, P6 ;  /* 0x0000000306697211 */ /* 0x000fe400030f0eff */
[----:B------:R-:W-:Y:S01]  /*1b7b0*/  ISETP.LT.AND P6, PT, R7, UR4, !P0 ;  /* 0x0000000407007c0c */ /* 0x000fe2000c7c1270 */
[----:B------:R-:W0:Y:S02]  /*1b7c0*/  LDCU UR4, c[0x0][0x39c] ;  /* 0x00007380ff0477ac */ /* 0x000e240008000800 */
[----:B------:R2:W-:Y:S04]  /*1b7d0*/  STL.64 [R1+0x108], R104 ;  /* 0x0001086801007387 */ /* 0x0005e80000100a00 */
[----:B------:R-:W-:Y:S01]  /*1b7e0*/  STL [R1+0x19c], R106 ;  /* 0x00019c6a01007387 */ /* 0x000fe20000100800 */
[----:B--2---:R-:W-:-:S04]  /*1b7f0*/  LEA R104, P2, R4, R0, 0x1 ;  /* 0x0000000004687211 */ /* 0x004fc800078408ff */
[----:B------:R-:W-:Y:S01]  /*1b800*/  LEA.HI.X.SX32 R105, R4, R3, 0x1, P2 ;  /* 0x0000000304697211 */ /* 0x000fe200010f0eff */
[C---:B------:R-:W-:Y:S01]  /*1b810*/  VIADD R4, R5.reuse, UR5 ;  /* 0x0000000505047c36 */ /* 0x040fe20008000000 */
[----:B------:R-:W-:-:S03]  /*1b820*/  LEA R6, P2, R5, R0, 0x1 ;  /* 0x0000000005067211 */ /* 0x000fc600078408ff */
[----:B------:R-:W-:Y:S01]  /*1b830*/  STL.64 [R1+0x100], R104 ;  /* 0x0001006801007387 */ /* 0x000fe20000100a00 */
[----:B------:R-:W-:Y:S01]  /*1b840*/  LEA.HI.X.SX32 R7, R5, R3, 0x1, P2 ;  /* 0x0000000305077211 */ /* 0x000fe200010f0eff */
[C---:B------:R-:W-:Y:S02]  /*1b850*/  VIADD R5, R4.reuse, UR5 ;  /* 0x0000000504057c36 */ /* 0x040fe40008000000 */
[----:B------:R-:W-:Y:S04]  /*1b860*/  STL [R1+0x194], R101 ;  /* 0x0001946501007387 */ /* 0x000fe80000100800 */
[----:B------:R2:W-:Y:S04]  /*1b870*/  STL.64 [R1+0xf8], R6 ;  /* 0x0000f80601007387 */ /* 0x0005e80000100a00 */
[----:B------:R-:W-:Y:S04]  /*1b880*/  STL [R1+0x18c], R69 ;  /* 0x00018c4501007387 */ /* 0x000fe80000100800 */
[----:B------:R-:W-:Y:S01]  /*1b890*/  STL [R1+0x184], R66 ;  /* 0x0001844201007387 */ /* 0x000fe20000100800 */
[----:B--2---:R-:W-:-:S02]  /*1b8a0*/  LEA R6, P2, R4, R0, 0x1 ;  /* 0x0000000004067211 */ /* 0x004fc400078408ff */
[----:B---3--:R-:W-:Y:S02]  /*1b8b0*/  F2FP.F16.F32.PACK_AB R63, R65, R64 ;  /* 0x00000040413f723e */ /* 0x008fe400000000ff */
[----:B------:R-:W-:Y:S01]  /*1b8c0*/  LEA.HI.X.SX32 R7, R4, R3, 0x1, P2 ;  /* 0x0000000304077211 */ /* 0x000fe200010f0eff */
[----:B------:R-:W-:-:S04]  /*1b8d0*/  VIADD R4, R5, UR5 ;  /* 0x0000000505047c36 */ /* 0x000fc80008000000 */
[----:B------:R2:W-:Y:S01]  /*1b8e0*/  STL.64 [R1+0xe8], R6 ;  /* 0x0000e80601007387 */ /* 0x0005e20000100a00 */
[----:B----4-:R-:W-:-:S03]  /*1b8f0*/  F2FP.F16.F32.PACK_AB R60, R62, R61 ;  /* 0x0000003d3e3c723e */ /* 0x010fc600000000ff */
[----:B------:R-:W-:Y:S04]  /*1b900*/  STL [R1+0x17c], R63 ;  /* 0x00017c3f01007387 */ /* 0x000fe80000100800 */
[----:B------:R-:W-:Y:S01]  /*1b910*/  STL [R1+0x178], R60 ;  /* 0x0001783c01007387 */ /* 0x000fe20000100800 */
[----:B-----5:R-:W-:Y:S02]  /*1b920*/  F2FP.F16.F32.PACK_AB R57, R59, R58 ;  /* 0x0000003a3b39723e */ /* 0x020fe400000000ff */
[----:B--2---:R-:W-:-:S04]  /*1b930*/  LEA R6, P2, R5, R0, 0x1 ;  /* 0x0000000005067211 */ /* 0x004fc800078408ff */
[----:B------:R-:W-:Y:S01]  /*1b940*/  LEA.HI.X.SX32 R7, R5, R3, 0x1, P2 ;  /* 0x0000000305077211 */ /* 0x000fe200010f0eff */
[----:B------:R-:W-:Y:S01]  /*1b950*/  VIADD R5, R4, UR5 ;  /* 0x0000000504057c36 */ /* 0x000fe20008000000 */
[----:B------:R-:W-:-:S03]  /*1b960*/  F2FP.F16.F32.PACK_AB R54, R56, R55 ;  /* 0x000000373836723e */ /* 0x000fc600000000ff */
[----:B------:R2:W-:Y:S04]  /*1b970*/  STL.64 [R1+0xd8], R6 ;  /* 0x0000d80601007387 */ /* 0x0005e80000100a00 */
[----:B------:R-:W-:Y:S01]  /*1b980*/  STL [R1+0x174], R57 ;  /* 0x0001743901007387 */ /* 0x000fe20000100800 */
[----:B------:R-:W-:-:S03]  /*1b990*/  F2FP.F16.F32.PACK_AB R51, R53, R52 ;  /* 0x000000343533723e */ /* 0x000fc600000000ff */
[----:B------:R-:W-:Y:S01]  /*1b9a0*/  STL [R1+0x170], R54 ;  /* 0x0001703601007387 */ /* 0x000fe20000100800 */
[----:B--2---:R-:W-:Y:S02]  /*1b9b0*/  LEA R6, P2, R4, R0, 0x1 ;  /* 0x0000000004067211 */ /* 0x004fe400078408ff */
[----:B------:R-:W-:Y:S02]  /*1b9c0*/  F2FP.F16.F32.PACK_AB R48, R50, R49 ;  /* 0x000000313230723e */ /* 0x000fe400000000ff */
        /* <DEDUP_REMOVED lines=10> */
[----:B------:R-:W-:-:S04]  /*1ba70*/  VIADD R5, R4, UR5 ;  /* 0x0000000504057c36 */ /* 0x000fc80008000000 */
[----:B------:R2:W-:Y:S01]  /*1ba80*/  STL.64 [R1+0xb8], R6 ;  /* 0x0000b80601007387 */ /* 0x0005e20000100a00 */
[----:B------:R-:W-:-:S03]  /*1ba90*/  F2FP.F16.F32.PACK_AB R36, R38, R37 ;  /* 0x000000252624723e */ /* 0x000fc600000000ff */
[----:B------:R-:W-:Y:S04]  /*1baa0*/  STL [R1+0x160], R45 ;  /* 0x0001602d01007387 */ /* 0x000fe80000100800 */
[----:B------:R-:W-:Y:S01]  /*1bab0*/  STL [R1+0x158], R42 ;  /* 0x0001582a01007387 */ /* 0x000fe20000100800 */
[----:B------:R-:W-:Y:S02]  /*1bac0*/  F2FP.F16.F32.PACK_AB R33, R35, R34 ;  /* 0x000000222321723e */ /* 0x000fe400000000ff */
        /* <DEDUP_REMOVED lines=8> */
[C---:B--2---:R-:W-:Y:S02]  /*1bb50*/  LEA R6, P2, R5.reuse, R0, 0x1 ;  /* 0x0000000005067211 */ /* 0x044fe400078408ff */
        /* <DEDUP_REMOVED lines=11> */
[----:B------:R-:W-:-:S04]  /*1bc10*/  VIADD R4, R5, UR5 ;  /* 0x0000000505047c36 */ /* 0x000fc80008000000 */
[----:B------:R2:W-:Y:S01]  /*1bc20*/  STL.64 [R1+0x88], R6 ;  /* 0x0000880601007387 */ /* 0x0005e20000100a00 */
[----:B------:R-:W-:-:S03]  /*1bc30*/  F2FP.F16.F32.PACK_AB R12, R14, R13 ;  /* 0x0000000d0e0c723e */ /* 0x000fc600000000ff */
[----:B------:R-:W-:Y:S04]  /*1bc40*/  STL [R1+0x134], R27 ;  /* 0x0001341b01007387 */ /* 0x000fe80000100800 */
[----:B------:R-:W-:Y:S01]  /*1bc50*/  STL [R1+0x12c], R24 ;  /* 0x00012c1801007387 */ /* 0x000fe20000100800 */
[----:B--2---:R-:W-:-:S04]  /*1bc60*/  LEA R6, P2, R5, R0, 0x1 ;  /* 0x0000000005067211 */ /* 0x004fc800078408ff */
[----:B------:R-:W-:Y:S01]  /*1bc70*/  LEA.HI.X.SX32 R7, R5, R3, 0x1, P2 ;  /* 0x0000000305077211 */ /* 0x000fe200010f0eff */
[----:B------:R-:W-:Y:S01]  /*1bc80*/  VIADD R5, R4, UR5 ;  /* 0x0000000504057c36 */ /* 0x000fe20008000000 */
[----:B------:R-:W-:-:S03]  /*1bc90*/  F2FP.F16.F32.PACK_AB R100, R9, R8 ;  /* 0x000000080964723e */ /* 0x000fc600000000ff */
[----:B------:R2:W-:Y:S01]  /*1bca0*/  STL.64 [R1+0x78], R6 ;  /* 0x0000780601007387 */ /* 0x0005e20000100a00 */
[----:B------:R-:W-:-:S03]  /*1bcb0*/  VIADD R69, R5, UR5 ;  /* 0x0000000505457c36 */ /* 0x000fc60008000000 */
[----:B------:R-:W-:Y:S01]  /*1bcc0*/  STL [R1+0x124], R21 ;  /* 0x0001241501007387 */ /* 0x000fe20000100800 */
[----:B------:R-:W-:Y:S01]  /*1bcd0*/  VIADD R68, R69, UR5 ;  /* 0x0000000545447c36 */ /* 0x000fe20008000000 */
[----:B------:R-:W-:Y:S02]  /*1bce0*/  F2FP.F16.F32.PACK_AB R95, R99, R98 ;  /* 0x00000062635f723e */ /* 0x000fe400000000ff */
[----:B------:R-:W-:Y:S01]  /*1bcf0*/  STL [R1+0x120], R18 ;  /* 0x0001201201007387 */ /* 0x000fe20000100800 */
[----:B--2---:R-:W-:Y:S02]  /*1bd00*/  LEA R6, P2, R4, R0, 0x1 ;  /* 0x0000000004067211 */ /* 0x004fe400078408ff */
[----:B------:R-:W-:Y:S02]  /*1bd10*/  F2FP.F16.F32.PACK_AB R92, R94, R93 ;  /* 0x0000005d5e5c723e */ /* 0x000fe400000000ff */
[----:B------:R-:W-:Y:S02]  /*1bd20*/  LEA.HI.X.SX32 R7, R4, R3, 0x1, P2 ;  /* 0x0000000304077211 */ /* 0x000fe400010f0eff */
[----:B------:R-:W-:-:S02]  /*1bd30*/  F2FP.F16.F32.PACK_AB R4, R11, R10 ;  /* 0x0000000a0b04723e */ /* 0x000fc400000000ff */
[----:B------:R-:W-:Y:S01]  /*1bd40*/  F2FP.F16.F32.PACK_AB R89, R91, R90 ;  /* 0x0000005a5b59723e */ /* 0x000fe200000000ff */
[----:B------:R2:W-:Y:S04]  /*1bd50*/  STL.64 [R1+0x68], R6 ;  /* 0x0000680601007387 */ /* 0x0005e80000100a00 */
[----:B------:R-:W-:Y:S01]  /*1bd60*/  STL [R1+0xf0], R15 ;  /* 0x0000f00f01007387 */ /* 0x000fe20000100800 */
[----:B------:R-:W-:-:S03]  /*1bd70*/  F2FP.F16.F32.PACK_AB R86, R88, R87 ;  /* 0x000000575856723e */ /* 0x000fc600000000ff */
[----:B------:R-:W-:Y:S01]  /*1bd80*/  STL [R1+0xe4], R12 ;  /* 0x0000e40c01007387 */ /* 0x000fe20000100800 */
[----:B--2---:R-:W-:-:S03]  /*1bd90*/  LEA R6, P2, R5, R0, 0x1 ;  /* 0x0000000005067211 */ /* 0x004fc600078408ff */
[----:B------:R-:W-:Y:S01]  /*1bda0*/  STL [R1+0xd4], R4 ;  /* 0x0000d40401007387 */ /* 0x000fe20000100800 */
[----:B------:R-:W-:Y:S02]  /*1bdb0*/  F2FP.F16.F32.PACK_AB R83, R85, R84 ;  /* 0x000000545553723e */ /* 0x000fe400000000ff */
[----:B------:R-:W-:Y:S02]  /*1bdc0*/  LEA.HI.X.SX32 R7, R5, R3, 0x1, P2 ;  /* 0x0000000305077211 */ /* 0x000fe400010f0eff */
[----:B------:R-:W-:-:S03]  /*1bdd0*/  LEA R80, P2, R69, R0, 0x1 ;  /* 0x0000000045507211 */ /* 0x000fc600078408ff */
[----:B------:R2:W-:Y:S01]  /*1bde0*/  STL.64 [R1+0x58], R6 ;  /* 0x0000580601007387 */ /* 0x0005e20000100a00 */
[----:B------:R-:W-:Y:S01]  /*1bdf0*/  LEA.HI.X.SX32 R81, R69, R3, 0x1, P2 ;  /* 0x0000000345517211 */ /* 0x000fe200010f0eff */
[----:B------:R-:W-:Y:S01]  /*1be00*/  VIADD R69, R68, UR5 ;  /* 0x0000000544457c36 */ /* 0x000fe20008000000 */
[----:B------:R-:W-:Y:S01]  /*1be10*/  F2FP.F16.F32.PACK_AB R79, R82, R72 ;  /* 0x00000048524f723e */ /* 0x000fe200000000ff */
[----:B------:R-:W-:Y:S04]  /*1be20*/  STL [R1+0xc4], R100 ;  /* 0x0000c46401007387 */ /* 0x000fe80000100800 */
[----:B------:R3:W-:Y:S01]  /*1be30*/  STL.64 [R1+0x48], R80 ;  /* 0x0000485001007387 */ /* 0x0007e20000100a00 */
[----:B------:R-:W-:-:S03]  /*1be40*/  F2FP.F16.F32.PACK_AB R76, R78, R77 ;  /* 0x0000004d4e4c723e */ /* 0x000fc600000000ff */
[----:B------:R-:W-:Y:S01]  /*1be50*/  STL [R1+0xb4], R95 ;  /* 0x0000b45f01007387 */ /* 0x000fe20000100800 */
[C---:B------:R-:W-:Y:S02]  /*1be60*/  PRMT R71, R76.reuse, 0x7632, R71 ;  /* 0x000076324c477816 */ /* 0x040fe40000000047 */
[----:B------:R-:W-:Y:S01]  /*1be70*/  PRMT R70, R76, 0x7610, R70 ;  /* 0x000076104c467816 */ /* 0x000fe20000000046 */
[----:B--2---:R-:W2:Y:S01]  /*1be80*/  LDTM.x64 R4, tmem[UR10+0x40] ;  /* 0x0000400a000479ee */ /* 0x004ea20008340000 */
[----:B------:R-:W-:Y:S02]  /*1be90*/  F2FP.F16.F32.PACK_AB R73, R75, R74 ;  /* 0x0000004a4b49723e */ /* 0x000fe400000000ff */
[C---:B---3--:R-:W-:Y:S02]  /*1bea0*/  LEA R80, P2, R68.reuse, R0, 0x1 ;  /* 0x0000000044507211 */ /* 0x048fe400078408ff */
[----:B------:R-:W-:Y:S02]  /*1beb0*/  PRMT R97, R73, 0x7610, R97 ;  /* 0x0000761049617816 */ /* 0x000fe40000000061 */
[----:B------:R-:W-:Y:S01]  /*1bec0*/  LEA.HI.X.SX32 R81, R68, R3, 0x1, P2 ;  /* 0x0000000344517211 */ /* 0x000fe200010f0eff */
[----:B------:R-:W-:Y:S01]  /*1bed0*/  VIADD R68, R69, UR5 ;  /* 0x0000000545447c36 */ /* 0x000fe20008000000 */
[----:B------:R-:W-:-:S03]  /*1bee0*/  PRMT R96, R73, 0x7632, R96 ;  /* 0x0000763249607816 */ /* 0x000fc60000000060 */
[----:B------:R3:W-:Y:S04]  /*1bef0*/  STL.64 [R1+0x40], R80 ;  /* 0x0000405001007387 */ /* 0x0007e80000100a00 */
[----:B------:R-:W-:Y:S04]  /*1bf00*/  STL [R1+0xa4], R92 ;  /* 0x0000a45c01007387 */ /* 0x000fe80000100800 */
[----:B------:R-:W-:Y:S01]  /*1bf10*/  STL [R1+0xa0], R89 ;  /* 0x0000a05901007387 */ /* 0x000fe20000100800 */
[----:B--2---:R-:W-:Y:S02]  /*1bf20*/  F2FP.F16.F32.PACK_AB R66, R67, R66 ;  /* 0x000000424342723e */ /* 0x004fe400000000ff */
[----:B---3--:R-:W-:-:S02]  /*1bf30*/  LEA R80, P2, R69, R0, 0x1 ;  /* 0x0000000045507211 */ /* 0x008fc400078408ff */
[----:B------:R-:W-:Y:S02]  /*1bf40*/  F2FP.F16.F32.PACK_AB R64, R65, R64 ;  /* 0x000000404140723e */ /* 0x000fe400000000ff */
[----:B------:R-:W-:Y:S01]  /*1bf50*/  LEA.HI.X.SX32 R81, R69, R3, 0x1, P2 ;  /* 0x0000000345517211 */ /* 0x000fe200010f0eff */
[----:B------:R-:W-:Y:S01]  /*1bf60*/  VIADD R69, R68, UR5 ;  /* 0x0000000544457c36 */ /* 0x000fe20008000000 */
[----:B------:R-:W-:Y:S02]  /*1bf70*/  F2FP.F16.F32.PACK_AB R62, R63, R62 ;  /* 0x0000003e3f3e723e */ /* 0x000fe400000000ff */
[----:B------:R-:W-:Y:S01]  /*1bf80*/  F2FP.F16.F32.PACK_AB R60, R61, R60 ;  /* 0x0000003c3d3c723e */ /* 0x000fe200000000ff */
[----:B------:R2:W-:Y:S01]  /*1bf90*/  STL.64 [R1+0x30], R80 ;  /* 0x0000305001007387 */ /* 0x0005e20000100a00 */
[----:B------:R-:W-:Y:S02]  /*1bfa0*/  F2FP.F16.F32.PACK_AB R58, R59, R58 ;  /* 0x0000003a3b3a723e */ /* 0x000fe400000000ff */
[----:B------:R-:W-:Y:S01]  /*1bfb0*/  F2FP.F16.F32.PACK_AB R56, R57, R56 ;  /* 0x000000383938723e */ /* 0x000fe200000000ff */
[----:B------:R-:W-:Y:S01]  /*1bfc0*/  STL [R1+0x90], R86 ;  /* 0x0000905601007387 */ /* 0x000fe20000100800 */
[----:B------:R-:W-:-:S02]  /*1bfd0*/  F2FP.F16.F32.PACK_AB R54, R55, R54 ;  /* 0x000000363736723e */ /* 0x000fc400000000ff */
[----:B------:R-:W-:Y:S01]  /*1bfe0*/  F2FP.F16.F32.PACK_AB R52, R53, R52 ;  /* 0x000000343534723e */ /* 0x000fe200000000ff */
[----:B------:R-:W-:Y:S01]  /*1bff0*/  STL [R1+0x84], R83 ;  /* 0x0000845301007387 */ /* 0x000fe20000100800 */
[----:B------:R-:W-:Y:S02]  /*1c000*/  F2FP.F16.F32.PACK_AB R50, R51, R50 ;  /* 0x000000323332723e */ /* 0x000fe400000000ff */
[----:B------:R-:W-:Y:S01]  /*1c010*/  F2FP.F16.F32.PACK_AB R48, R49, R48 ;  /* 0x000000303130723e */ /* 0x000fe200000000ff */
[----:B------:R-:W-:Y:S01]  /*1c020*/  STL [R1+0x80], R79 ;  /* 0x0000804f01007387 */ /* 0x000fe20000100800 */
[C---:B--2---:R-:W-:Y:S02]  /*1c030*/  LEA R80, P2, R68.reuse, R0, 0x1 ;  /* 0x0000000044507211 */ /* 0x044fe400078408ff */
[----:B------:R-:W-:Y:S02]  /*1c040*/  F2FP.F16.F32.PACK_AB R46, R47, R46 ;  /* 0x0000002e2f2e723e */ /* 0x000fe400000000ff */
[----:B------:R-:W-:Y:S01]  /*1c050*/  LEA.HI.X.SX32 R81, R68, R3, 0x1, P2 ;  /* 0x0000000344517211 */ /* 0x000fe200010f0eff */
[C---:B------:R-:W-:Y:S01]  /*1c060*/  VIADD R68, R69.reuse, UR5 ;  /* 0x0000000545447c36 */ /* 0x040fe20008000000 */
[----:B------:R-:W-:-:S02]  /*1c070*/  LEA R72, P2, R69, R0, 0x1 ;  /* 0x0000000045487211 */ /* 0x000fc400078408ff */
[----:B------:R-:W-:Y:S01]  /*1c080*/  F2FP.F16.F32.PACK_AB R44, R45, R44 ;  /* 0x0000002c2d2c723e */ /* 0x000fe200000000ff */
[----:B------:R-:W-:Y:S01]  /*1c090*/  STL.64 [R1+0x20], R80 ;  /* 0x0000205001007387 */ /* 0x000fe20000100a00 */
        /* <DEDUP_REMOVED lines=10> */
[----:B------:R3:W-:Y:S01]  /*1c140*/  STL [R1+0x1ec], R64 ;  /* 0x0001ec4001007387 */ /* 0x0007e20000100800 */
[----:B------:R-:W-:Y:S02]  /*1c150*/  F2FP.F16.F32.PACK_AB R33, R31, R30 ;  /* 0x0000001e1f21723e */ /* 0x000fe400000000ff */
[----:B------:R-:W-:Y:S02]  /*1c160*/  F2FP.F16.F32.PACK_AB R28, R29, R28 ;  /* 0x0000001c1d1c723e */ /* 0x000fe400000000ff */
[----:B--2---:R-:W-:Y:S02]  /*1c170*/  LEA R72, P2, R68, R0, 0x1 ;  /* 0x0000000044487211 */ /* 0x004fe400078408ff */
[----:B------:R-:W-:Y:S02]  /*1c180*/  PRMT R30, R70, 0x7610, R30 ;  /* 0x00007610461e7816 */ /* 0x000fe4000000001e */
[----:B------:R-:W-:-:S02]  /*1c190*/  LEA.HI.X.SX32 R73, R68, R3, 0x1, P2 ;  /* 0x0000000344497211 */ /* 0x000fc400010f0eff */
[C---:B------:R-:W-:Y:S01]  /*1c1a0*/  LEA R124, P2, R69.reuse, R0, 0x1 ;  /* 0x00000000457c7211 */ /* 0x040fe200078408ff */
[----:B---3--:R-:W-:Y:S01]  /*1c1b0*/  VIADD R64, R69, UR5 ;  /* 0x0000000545407c36 */ /* 0x008fe20008000000 */
[----:B------:R-:W-:Y:S01]  /*1c1c0*/  F2FP.F16.F32.PACK_AB R29, R27, R26 ;  /* 0x0000001a1b1d723e */ /* 0x000fe200000000ff */
[----:B------:R-:W-:Y:S01]  /*1c1d0*/  STL.64 [R1], R72 ;  /* 0x0000004801007387 */ /* 0x000fe20000100a00 */
[-C--:B------:R-:W-:Y:S02]  /*1c1e0*/  LEA.HI.X.SX32 R125, R69, R3.reuse, 0x1, P2 ;  /* 0x00000003457d7211 */ /* 0x080fe400010f0eff */
[C---:B------:R-:W-:Y:S01]  /*1c1f0*/  LEA R122, P2, R64.reuse, R0, 0x1 ;  /* 0x00000000407a7211 */ /* 0x040fe200078408ff */
[----:B------:R-:W-:Y:S01]  /*1c200*/  STL [R1+0x1e8], R62 ;  /* 0x0001e83e01007387 */ /* 0x000fe20000100800 */
[----:B------:R-:W-:Y:S02]  /*1c210*/  F2FP.F16.F32.PACK_AB R24, R25, R24 ;  /* 0x000000181918723e */ /* 0x000fe400000000ff */
[----:B------:R-:W-:Y:S01]  /*1c220*/  LEA.HI.X.SX32 R123, R64, R3, 0x1, P2 ;  /* 0x00000003407b7211 */ /* 0x000fe200010f0eff */
[----:B------:R-:W-:Y:S01]  /*1c230*/  STL [R1+0x6dc], R124 ;  /* 0x0006dc7c01007387 */ /* 0x000fe20000100800 */
[----:B------:R-:W-:-:S02]  /*1c240*/  F2FP.F16.F32.PACK_AB R22, R23, R22 ;  /* 0x000000161716723e */ /* 0x000fc400000000ff */
[----:B------:R-:W-:Y:S01]  /*1c250*/  F2FP.F16.F32.PACK_AB R18, R19, R18 ;  /* 0x000000121312723e */ /* 0x000fe200000000ff */
[----:B------:R2:W-:Y:S01]  /*1c260*/  STL [R1+0x1e4], R60 ;  /* 0x0001e43c01007387 */ /* 0x0005e20000100800 */
[----:B------:R-:W-:Y:S02]  /*1c270*/  F2FP.F16.F32.PACK_AB R27, R17, R16 ;  /* 0x00000010111b723e */ /* 0x000fe400000000ff */
[----:B------:R-:W-:Y:S01]  /*1c280*/  F2FP.F16.F32.PACK_AB R26, R13, R12 ;  /* 0x0000000c0d1a723e */ /* 0x000fe200000000ff */
[----:B------:R-:W-:Y:S01]  /*1c290*/  STL [R1+0x6e8], R124 ;  /* 0x0006e87c01007387 */ /* 0x000fe20000100800 */
[----:B------:R-:W-:Y:S02]  /*1c2a0*/  F2FP.F16.F32.PACK_AB R25, R11, R10 ;  /* 0x0000000a0b19723e */ /* 0x000fe400000000ff */
[----:B------:R-:W-:Y:S01]  /*1c2b0*/  F2FP.F16.F32.PACK_AB R23, R7, R6 ;  /* 0x000000060717723e */ /* 0x000fe200000000ff */
[----:B------:R-:W-:Y:S01]  /*1c2c0*/  STL [R1+0x6d8], R125 ;  /* 0x0006d87d01007387 */ /* 0x000fe20000100800 */
[----:B--2---:R-:W-:-:S03]  /*1c2d0*/  VIADD R60, R64, UR5 ;  /* 0x00000005403c7c36 */ /* 0x004fc60008000000 */
[----:B------:R-:W-:Y:S04]  /*1c2e0*/  STL [R1+0x1e0], R58 ;  /* 0x0001e03a01007387 */ /* 0x000fe80000100800 */
[----:B------:R-:W-:Y:S01]  /*1c2f0*/  STL [R1+0x6d4], R122 ;  /* 0x0006d47a01007387 */ /* 0x000fe20000100800 */
[----:B------:R-:W-:-:S03]  /*1c300*/  LEA R120, P2, R60, R0, 0x1 ;  /* 0x000000003c787211 */ /* 0x000fc600078408ff */
[----:B------:R2:W-:Y:S01]  /*1c310*/  STL [R1+0x1dc], R56 ;  /* 0x0001dc3801007387 */ /* 0x0005e20000100800 */
[----:B------:R-:W-:-:S03]  /*1c320*/  LEA.HI.X.SX32 R121, R60, R3, 0x1, P2 ;  /* 0x000000033c797211 */ /* 0x000fc600010f0eff */
[----:B------:R-:W-:Y:S04]  /*1c330*/  STL [R1+0x6ec], R122 ;  /* 0x0006ec7a01007387 */ /* 0x000fe80000100800 */
[----:B------:R-:W-:Y:S01]  /*1c340*/  STL [R1+0x6f8], R122 ;  /* 0x0006f87a01007387 */ /* 0x000fe20000100800 */
[----:B--2---:R-:W-:-:S03]  /*1c350*/  VIADD R56, R60, UR5 ;  /* 0x000000053c387c36 */ /* 0x004fc60008000000 */
[----:B------:R-:W-:Y:S04]  /*1c360*/  STL [R1+0x6d0], R123 ;  /* 0x0006d07b01007387 */ /* 0x000fe80000100800 */
[----:B------:R-:W-:Y:S01]  /*1c370*/  STL [R1+0x750], R122 ;  /* 0x0007507a01007387 */ /* 0x000fe20000100800 */
[----:B------:R-:W-:-:S03]  /*1c380*/  LEA R118, P2, R56, R0, 0x1 ;  /* 0x0000000038767211 */ /* 0x000fc600078408ff */
[----:B------:R-:W-:Y:S01]  /*1c390*/  STL [R1+0x1d8], R54 ;  /* 0x0001d83601007387 */ /* 0x000fe20000100800 */
[----:B------:R-:W-:-:S03]  /*1c3a0*/  LEA.HI.X.SX32 R119, R56, R3, 0x1, P2 ;  /* 0x0000000338777211 */ /* 0x000fc600010f0eff */
[----:B------:R-:W-:Y:S04]  /*1c3b0*/  STL.64 [R1+0x6e0], R120 ;  /* 0x0006e07801007387 */ /* 0x000fe80000100a00 */
[----:B------:R2:W-:Y:S04]  /*1c3c0*/  STL [R1+0x1d4], R52 ;  /* 0x0001d43401007387 */ /* 0x0005e80000100800 */
[----:B------:R-:W-:Y:S04]  /*1c3d0*/  STL [R1+0x1cc], R50 ;  /* 0x0001cc3201007387 */ /* 0x000fe80000100800 */
[----:B------:R-:W-:Y:S01]  /*1c3e0*/  STL.64 [R1+0x6f0], R118 ;  /* 0x0006f07601007387 */ /* 0x000fe20000100a00 */
[----:B--2---:R-:W-:-:S03]  /*1c3f0*/  VIADD R52, R56, UR5 ;  /* 0x0000000538347c36 */ /* 0x004fc60008000000 */
[----:B------:R2:W-:Y:S02]  /*1c400*/  STL [R1+0x1c4], R48 ;  /* 0x0001c43001007387 */ /* 0x0005e40000100800 */
[C---:B------:R-:W-:Y:S02]  /*1c410*/  LEA R116, P2, R52.reuse, R0, 0x1 ;  /* 0x0000000034747211 */ /* 0x040fe400078408ff */
[----:B------:R-:W-:Y:S02]  /*1c420*/  STL [R1+0x760], R119 ;  /* 0x0007607701007387 */ /* 0x000fe40000100800 */
[C---:B------:R-:W-:Y:S02]  /*1c430*/  LEA.HI.X.SX32 R117, R52.reuse, R3, 0x1, P2 ;  /* 0x0000000334757211 */ /* 0x040fe400010f0eff */
[----:B------:R-:W-:Y:S01]  /*1c440*/  STL [R1+0x1bc], R46 ;  /* 0x0001bc2e01007387 */ /* 0x000fe20000100800 */
[----:B--2---:R-:W-:-:S03]  /*1c450*/  VIADD R48, R52, UR5 ;  /* 0x0000000534307c36 */ /* 0x004fc60008000000 */
[----:B------:R-:W-:Y:S04]  /*1c460*/  STL [R1+0x708], R116 ;  /* 0x0007087401007387 */ /* 0x000fe80000100800 */
[----:B------:R2:W-:Y:S01]  /*1c470*/  STL [R1+0x1b4], R44 ;  /* 0x0001b42c01007387 */ /* 0x0005e20000100800 */
[----:B------:R-:W-:-:S03]  /*1c480*/  LEA R114, P2, R48, R0, 0x1 ;  /* 0x0000000030727211 */ /* 0x000fc600078408ff */
[----:B------:R-:W-:Y:S01]  /*1c490*/  STL [R1+0x6fc], R117 ;  /* 0x0006fc7501007387 */ /* 0x000fe20000100800 */
[----:B------:R-:W-:-:S03]  /*1c4a0*/  LEA.HI.X.SX32 R115, R48, R3, 0x1, P2 ;  /* 0x0000000330737211 */ /* 0x000fc600010f0eff */
[----:B------:R-:W-:Y:S01]  /*1c4b0*/  STL [R1+0x70c], R117 ;  /* 0x00070c7501007387 */ /* 0x000fe20000100800 */
[----:B--2---:R-:W-:-:S03]  /*1c4c0*/  VIADD R44, R48, UR5 ;  /* 0x00000005302c7c36 */ /* 0x004fc60008000000 */
[----:B------:R-:W-:Y:S02]  /*1c4d0*/  STL [R1+0x718], R117 ;  /* 0x0007187501007387 */ /* 0x000fe40000100800 */
[C---:B------:R-:W-:Y:S02]  /*1c4e0*/  LEA R112, P2, R44.reuse, R0, 0x1 ;  /* 0x000000002c707211 */ /* 0x040fe400078408ff */
[----:B------:R-:W-:Y:S02]  /*1c4f0*/  STL [R1+0x1ac], R42 ;  /* 0x0001ac2a01007387 */ /* 0x000fe40000100800 */
[----:B------:R-:W-:Y:S02]  /*1c500*/  LEA.HI.X.SX32 R113, R44, R3, 0x1, P2 ;  /* 0x000000032c717211 */ /* 0x000fe400010f0eff */
[----:B------:R2:W-:Y:S04]  /*1c510*/  STL.64 [R1+0x700], R114 ;  /* 0x0007007201007387 */ /* 0x0005e80000100a00 */
[----:B------:R3:W-:Y:S04]  /*1c520*/  STL [R1+0x1a4], R40 ;  /* 0x0001a42801007387 */ /* 0x0007e80000100800 */
[----:B------:R4:W-:Y:S04]  /*1c530*/  STL [R1+0x754], R114 ;  /* 0x0007547201007387 */ /* 0x0009e80000100800 */
[----:B------:R-:W-:Y:S01]  /*1c540*/  STL [R1+0x198], R38 ;  /* 0x0001982601007387 */ /* 0x000fe20000100800 */
[----:B--2---:R-:W-:Y:S01]  /*1c550*/  PRMT R115, R30, 0x7610, R115 ;  /* 0x000076101e737816 */ /* 0x004fe20000000073 */
[----:B---3--:R-:W-:-:S02]  /*1c560*/  VIADD R40, R44, UR5 ;  /* 0x000000052c287c36 */ /* 0x008fc40008000000 */
[----:B------:R-:W-:Y:S01]  /*1c570*/  STL.64 [R1+0x710], R112 ;  /* 0x0007107001007387 */ /* 0x000fe20000100a00 */
[----:B----4-:R-:W-:Y:S02]  /*1c580*/  PRMT R114, R96, 0x7610, R114 ;  /* 0x0000761060727816 */ /* 0x010fe40000000072 */
[----:B------:R-:W-:Y:S01]  /*1c590*/  PRMT R123, R115, 0x7610, R123 ;  /* 0x00007610737b7816 */ /* 0x000fe2000000007b */
[----:B------:R2:W-:Y:S01]  /*1c5a0*/  STL [R1+0x190], R36 ;  /* 0x0001902401007387 */ /* 0x0005e20000100800 */
[----:B------:R-:W-:Y:S02]  /*1c5b0*/  LEA R110, P2, R40, R0, 0x1 ;  /* 0x00000000286e7211 */ /* 0x000fe400078408ff */
[----:B------:R-:W-:Y:S01]  /*1c5c0*/  PRMT R122, R114, 0x7610, R122 ;  /* 0x00007610727a7816 */ /* 0x000fe2000000007a */
[----:B------:R-:W-:Y:S01]  /*1c5d0*/  STL [R1+0x188], R34 ;  /* 0x0001882201007387 */ /* 0x000fe20000100800 */
[----:B------:R-:W-:-:S03]  /*1c5e0*/  LEA.HI.X.SX32 R111, R40, R3, 0x1, P2 ;  /* 0x00000003286f7211 */ /* 0x000fc600010f0eff */
[----:B------:R3:W-:Y:S01]  /*1c5f0*/  STL [R1+0x728], R110 ;  /* 0x0007286e01007387 */ /* 0x0007e20000100800 */
[----:B--2---:R-:W-:-:S03]  /*1c600*/  VIADD R36, R40, UR5 ;  /* 0x0000000528247c36 */ /* 0x004fc60008000000 */
[----:B------:R2:W-:Y:S02]  /*1c610*/  STL [R1+0x180], R32 ;  /* 0x0001802001007387 */ /* 0x0005e40000100800 */
[C---:B------:R-:W-:Y:S02]  /*1c620*/  LEA R108, P2, R36.reuse, R0, 0x1 ;  /* 0x00000000246c7211 */ /* 0x040fe400078408ff */
[----:B------:R-:W-:Y:S01]  /*1c630*/  STL [R1+0x71c], R111 ;  /* 0x00071c6f01007387 */ /* 0x000fe20000100800 */
[----:B---3--:R-:W-:Y:S02]  /*1c640*/  PRMT R110, R97, 0x7610, R110 ;  /* 0x00007610616e7816 */ /* 0x008fe4000000006e */
[----:B------:R-:W-:Y:S01]  /*1c650*/  LEA.HI.X.SX32 R109, R36, R3, 0x1, P2 ;  /* 0x00000003246d7211 */ /* 0x000fe200010f0eff */
[----:B------:R-:W-:Y:S01]  /*1c660*/  STL [R1+0x72c], R111 ;  /* 0x00072c6f01007387 */ /* 0x000fe20000100800 */
[----:B------:R-:W-:Y:S01]  /*1c670*/  PRMT R118, R110, 0x7610, R118 ;  /* 0x000076106e767816 */ /* 0x000fe20000000076 */
[----:B--2---:R-:W-:-:S02]  /*1c680*/  VIADD R32, R36, UR5 ;  /* 0x0000000524207c36 */ /* 0x004fc40008000000 */
[----:B------:R2:W-:Y:S01]  /*1c690*/  STL [R1+0x740], R111 ;  /* 0x0007406f01007387 */ /* 0x0005e20000100800 */
[----:B------:R-:W-:Y:S02]  /*1c6a0*/  PRMT R31, R118, 0x7610, R31 ;  /* 0x00007610761f7816 */ /* 0x000fe4000000001f */
[C---:B------:R-:W-:Y:S01]  /*1c6b0*/  LEA R106, P2, R32.reuse, R0, 0x1 ;  /* 0x00000000206a7211 */ /* 0x040fe200078408ff */
[----:B------:R-:W-:Y:S03]  /*1c6c0*/  STL [R1+0x164], R33 ;  /* 0x0001642101007387 */ /* 0x000fe60000100800 */
[----:B------:R-:W-:Y:S01]  /*1c6d0*/  LEA.HI.X.SX32 R107, R32, R3, 0x1, P2 ;  /* 0x00000003206b7211 */ /* 0x000fe200010f0eff */
[----:B------:R-:W-:Y:S01]  /*1c6e0*/  STL.64 [R1+0x720], R108 ;  /* 0x0007206c01007387 */ /* 0x000fe20000100a00 */
[----:B--2---:R-:W-:-:S03]  /*1c6f0*/  PRMT R111, R71, 0x7610, R111 ;  /* 0x00007610476f7816 */ /* 0x004fc6000000006f */
[----:B------:R2:W-:Y:S01]  /*1c700*/  STL [R1+0x15c], R28 ;  /* 0x00015c1c01007387 */ /* 0x0005e20000100800 */
[----:B------:R-:W-:-:S03]  /*1c710*/  PRMT R119, R111, 0x7610, R119 ;  /* 0x000076106f777816 */ /* 0x000fc60000000077 */
[----:B------:R-:W-:Y:S01]  /*1c720*/  STL.64 [R1+0x758], R108 ;  /* 0x0007586c01007387 */ /* 0x000fe20000100a00 */
[----:B------:R-:W-:-:S03]  /*1c730*/  PRMT R124, R119, 0x7610, R124 ;  /* 0x00007610777c7816 */ /* 0x000fc6000000007c */
[----:B------:R-:W-:Y:S01]  /*1c740*/  STL [R1+0x154], R29 ;  /* 0x0001541d01007387 */ /* 0x000fe20000100800 */
[----:B--2---:R-:W-:-:S03]  /*1c750*/  VIADD R28, R32, UR5 ;  /* 0x00000005201c7c36 */ /* 0x004fc60008000000 */
[----:B------:R2:W-:Y:S01]  /*1c760*/  STL [R1+0x14c], R24 ;  /* 0x00014c1801007387 */ /* 0x0005e20000100800 */
[----:B------:R-:W3:Y:S03]  /*1c770*/  LDTM.x64 R32, tmem[UR10+0x80] ;  /* 0x0000800a002079ee */ /* 0x000ee60008340000 */
[----:B------:R-:W-:Y:S01]  /*1c780*/  STL.64 [R1+0x730], R106 ;  /* 0x0007306a01007387 */ /* 0x000fe20000100a00 */
[----:B------:R-:W-:-:S03]  /*1c790*/  LEA R104, P2, R28, R0, 0x1 ;  /* 0x000000001c687211 */ /* 0x000fc600078408ff */
[----:B------:R-:W-:Y:S01]  /*1c7a0*/  STL.64 [R1+0x748], R106 ;  /* 0x0007486a01007387 */ /* 0x000fe20000100a00 */
[C---:B------:R-:W-:Y:S01]  /*1c7b0*/  LEA.HI.X.SX32 R105, R28.reuse, R3, 0x1, P2 ;  /* 0x000000031c697211 */ /* 0x040fe200010f0eff */
[----:B--2---:R-:W-:Y:S01]  /*1c7c0*/  VIADD R24, R28, UR5 ;  /* 0x000000051c187c36 */ /* 0x004fe20008000000 */
[----:B------:R-:W-:Y:S02]  /*1c7d0*/  F2FP.F16.F32.PACK_AB R28, R21, R20 ;  /* 0x00000014151c723e */ /* 0x000fe400000000ff */
[----:B------:R-:W-:Y:S02]  /*1c7e0*/  F2FP.F16.F32.PACK_AB R21, R15, R14 ;  /* 0x0000000e0f15723e */ /* 0x000fe400000000ff */
[----:B------:R-:W-:-:S04]  /*1c7f0*/  LEA R102, P2, R24, R0, 0x1 ;  /* 0x0000000018667211 */ /* 0x000fc800078408ff */
[----:B------:R-:W-:Y:S01]  /*1c800*/  LEA.HI.X.SX32 R103, R24, R3, 0x1, P2 ;  /* 0x0000000318677211 */ /* 0x000fe200010f0eff */
[----:B---3--:R-:W-:Y:S01]  /*1c810*/  STL [R1+0x6ac], R70 ;  /* 0x0006ac4601007387 */ /* 0x008fe20000100800 */
[----:B------:R-:W-:Y:S02]  /*1c820*/  F2FP.F16.F32.PACK_AB R20, R69, R68 ;  /* 0x000000444514723e */ /* 0x000fe400000000ff */
[----:B------:R-:W-:Y:S01]  /*1c830*/  F2FP.F16.F32.PACK_AB R19, R67, R66 ;  /* 0x000000424313723e */ /* 0x000fe200000000ff */
[----:B------:R-:W-:Y:S01]  /*1c840*/  STL [R1+0x6a8], R71 ;  /* 0x0006a84701007387 */ /* 0x000fe20000100800 */
[----:B------:R-:W-:Y:S02]  /*1c850*/  F2FP.F16.F32.PACK_AB R17, R63, R62 ;  /* 0x0000003e3f11723e */ /* 0x000fe400000000ff */
[----:B------:R-:W-:Y:S01]  /*1c860*/  PRMT R117, R122, 0x7610, R117 ;  /* 0x000076107a757816 */ /* 0x000fe20000000075 */
[----:B------:R-:W-:Y:S01]  /*1c870*/  STL [R1+0x6a4], R72 ;  /* 0x0006a44801007387 */ /* 0x000fe20000100800 */
[----:B------:R-:W-:-:S02]  /*1c880*/  PRMT R121, R123, 0x7610, R121 ;  /* 0x000076107b797816 */ /* 0x000fc40000000079 */
[----:B------:R-:W-:Y:S01]  /*1c890*/  F2FP.F16.F32.PACK_AB R16, R61, R60 ;  /* 0x0000003c3d10723e */ /* 0x000fe200000000ff */
[----:B------:R-:W-:Y:S01]  /*1c8a0*/  STL [R1+0x6a0], R73 ;  /* 0x0006a04901007387 */ /* 0x000fe20000100800 */
[----:B------:R-:W-:Y:S02]  /*1c8b0*/  F2FP.F16.F32.PACK_AB R15, R59, R58 ;  /* 0x0000003a3b0f723e */ /* 0x000fe400000000ff */
[----:B------:R-:W-:Y:S01]  /*1c8c0*/  F2FP.F16.F32.PACK_AB R14, R57, R56 ;  /* 0x00000038390e723e */ /* 0x000fe200000000ff */
[----:B------:R2:W-:Y:S01]  /*1c8d0*/  STL [R1+0x69c], R74 ;  /* 0x00069c4a01007387 */ /* 0x0005e20000100800 */
[----:B------:R-:W-:Y:S02]  /*1c8e0*/  F2FP.F16.F32.PACK_AB R13, R55, R54 ;  /* 0x00000036370d723e */ /* 0x000fe400000000ff */
[----:B------:R-:W-:Y:S01]  /*1c8f0*/  F2FP.F16.F32.PACK_AB R12, R53, R52 ;  /* 0x00000034350c723e */ /* 0x000fe200000000ff */
[----:B------:R3:W-:Y:S01]  /*1c900*/  STL [R1+0x698], R75 ;  /* 0x0006984b01007387 */ /* 0x0007e20000100800 */
[----:B------:R-:W-:-:S02]  /*1c910*/  F2FP.F16.F32.PACK_AB R11, R51, R50 ;  /* 0x00000032330b723e */ /* 0x000fc400000000ff */
[----:B------:R-:W-:Y:S01]  /*1c920*/  F2FP.F16.F32.PACK_AB R10, R49, R48 ;  /* 0x00000030310a723e */ /* 0x000fe200000000ff */
[----:B------:R4:W-:Y:S01]  /*1c930*/  STL [R1+0x694], R76 ;  /* 0x0006944c01007387 */ /* 0x0009e20000100800 */
[----:B------:R-:W-:Y:S02]  /*1c940*/  F2FP.F16.F32.PACK_AB R7, R43, R42 ;  /* 0x0000002a2b07723e */ /* 0x000fe400000000ff */
[----:B------:R-:W-:Y:S01]  /*1c950*/  F2FP.F16.F32.PACK_AB R6, R41, R40 ;  /* 0x000000282906723e */ /* 0x000fe200000000ff */
[----:B------:R5:W-:Y:S01]  /*1c960*/  STL [R1+0x690], R77 ;  /* 0x0006904d01007387 */ /* 0x000be20000100800 */
[----:B------:R-:W-:Y:S02]  /*1c970*/  PRMT R112, R31, 0x7610, R112 ;  /* 0x000076101f707816 */ /* 0x000fe40000000070 */
[C---:B--2---:R-:W-:Y:S01]  /*1c980*/  PRMT R74, R10.reuse, 0x7610, R74 ;  /* 0x000076100a4a7816 */ /* 0x044fe2000000004a */
[----:B------:R2:W-:Y:S01]  /*1c990*/  STL [R1+0x68c], R78 ;  /* 0x00068c4e01007387 */ /* 0x0005e20000100800 */
[----:B---3--:R-:W-:-:S02]  /*1c9a0*/  PRMT R75, R10, 0x7632, R75 ;  /* 0x000076320a4b7816 */ /* 0x008fc4000000004b */
[----:B----4-:R-:W-:Y:S01]  /*1c9b0*/  PRMT R76, R11, 0x7610, R76 ;  /* 0x000076100b4c7816 */ /* 0x010fe2000000004c */
[----:B------:R3:W-:Y:S01]  /*1c9c0*/  STL [R1+0x688], R79 ;  /* 0x0006884f01007387 */ /* 0x0007e20000100800 */
[----:B------:R-:W-:Y:S02]  /*1c9d0*/  F2FP.F16.F32.PACK_AB R69, R35, R34 ;  /* 0x000000222345723e */ /* 0x000fe400000000ff */
[----:B-----5:R-:W-:Y:S01]  /*1c9e0*/  PRMT R77, R11, 0x7632, R77 ;  /* 0x000076320b4d7816 */ /* 0x020fe2000000004d */
[----:B------:R4:W-:Y:S01]  /*1c9f0*/  STL [R1+0x684], R80 ;  /* 0x0006845001007387 */ /* 0x0009e20000100800 */
[----:B------:R-:W-:Y:S02]  /*1ca00*/  F2FP.F16.F32.PACK_AB R68, R33, R32 ;  /* 0x000000202144723e */ /* 0x000fe400000000ff */
[C---:B--2---:R-:W-:Y:S01]  /*1ca10*/  PRMT R78, R12.reuse, 0x7610, R78 ;  /* 0x000076100c4e7816 */ /* 0x044fe2000000004e */
[----:B------:R2:W-:Y:S01]  /*1ca20*/  STL [R1+0x680], R81 ;  /* 0x0006805101007387 */ /* 0x0005e20000100800 */
[----:B---3--:R-:W-:-:S03]  /*1ca30*/  PRMT R79, R12, 0x7632, R79 ;  /* 0x000076320c4f7816 */ /* 0x008fc6000000004f */
[----:B------:R3:W-:Y:S01]  /*1ca40*/  STL [R1+0x67c], R82 ;  /* 0x00067c5201007387 */ /* 0x0007e20000100800 */
[----:B----4-:R-:W-:-:S03]  /*1ca50*/  PRMT R80, R13, 0x7610, R80 ;  /* 0x000076100d507816 */ /* 0x010fc60000000050 */
[----:B------:R4:W-:Y:S01]  /*1ca60*/  STL [R1+0x678], R83 ;  /* 0x0006785301007387 */ /* 0x0009e20000100800 */
[----:B--2---:R-:W-:-:S03]  /*1ca70*/  PRMT R81, R13, 0x7632, R81 ;  /* 0x000076320d517816 */ /* 0x004fc60000000051 */
        /* <DEDUP_REMOVED lines=12> */
[----:B------:R-:W-:Y:S01]  /*1cb40*/  STL [R1+0x65c], R90 ;  /* 0x00065c5a01007387 */ /* 0x000fe20000100800 */
[----:B---3--:R-:W-:-:S03]  /*1cb50*/  PRMT R88, R17, 0x7610, R88 ;  /* 0x0000761011587816 */ /* 0x008fc60000000058 */
[----:B------:R-:W-:Y:S01]  /*1cb60*/  STL [R1+0x658], R91 ;  /* 0x0006585b01007387 */ /* 0x000fe20000100800 */
[----:B----4-:R-:W-:-:S03]  /*1cb70*/  PRMT R89, R17, 0x7632, R89 ;  /* 0x0000763211597816 */ /* 0x010fc60000000059 */
[----:B------:R2:W-:Y:S04]  /*1cb80*/  STL [R1+0x654], R92 ;  /* 0x0006545c01007387 */ /* 0x0005e80000100800 */
[----:B------:R3:W-:Y:S04]  /*1cb90*/  STL [R1+0x650], R93 ;  /* 0x0006505d01007387 */ /* 0x0007e80000100800 */
[----:B------:R4:W-:Y:S01]  /*1cba0*/  STL [R1+0x64c], R94 ;  /* 0x00064c5e01007387 */ /* 0x0009e20000100800 */
[----:B--2---:R-:W-:-:S03]  /*1cbb0*/  PRMT R92, R19, 0x7610, R92 ;  /* 0x00007610135c7816 */ /* 0x004fc6000000005c */
[----:B------:R2:W-:Y:S01]  /*1cbc0*/  STL [R1+0x648], R95 ;  /* 0x0006485f01007387 */ /* 0x0005e20000100800 */
[----:B---3--:R-:W-:-:S03]  /*1cbd0*/  PRMT R93, R19, 0x7632, R93 ;  /* 0x00007632135d7816 */ /* 0x008fc6000000005d */
[----:B------:R3:W-:Y:S01]  /*1cbe0*/  STL [R1+0x144], R22 ;  /* 0x0001441601007387 */ /* 0x0007e20000100800 */
[----:B----4-:R-:W-:-:S03]  /*1cbf0*/  PRMT R94, R20, 0x7610, R94 ;  /* 0x00007610145e7816 */ /* 0x010fc6000000005e */
[----:B------:R-:W-:Y:S01]  /*1cc00*/  STL.64 [R1+0x738], R104 ;  /* 0x0007386801007387 */ /* 0x000fe20000100a00 */
[----:B--2---:R-:W-:-:S03]  /*1cc10*/  PRMT R95, R20, 0x7632, R95 ;  /* 0x00007632145f7816 */ /* 0x004fc6000000005f */
[----:B------:R-:W-:Y:S01]  /*1cc20*/  STL [R1+0x13c], R28 ;  /* 0x00013c1c01007387 */ /* 0x000fe20000100800 */
[----:B---3--:R-:W-:-:S03]  /*1cc30*/  VIADD R22, R24, UR5 ;  /* 0x0000000518167c36 */ /* 0x008fc60008000000 */
[----:B------:R2:W-:Y:S01]  /*1cc40*/  STL [R1+0x130], R18 ;  /* 0x0001301201007387 */ /* 0x0005e20000100800 */
[----:B------:R-:W-:Y:S02]  /*1cc50*/  F2FP.F16.F32.PACK_AB R24, R9, R8 ;  /* 0x000000080918723e */ /* 0x000fe400000000ff */
[C---:B------:R-:W-:Y:S01]  /*1cc60*/  LEA R100, P2, R22.reuse, R0, 0x1 ;  /* 0x0000000016647211 */ /* 0x040fe200078408ff */
[----:B------:R-:W-:Y:S03]  /*1cc70*/  STL [R1+0x128], R27 ;  /* 0x0001281b01007387 */ /* 0x000fe60000100800 */
[C---:B------:R-:W-:Y:S01]  /*1cc80*/  LEA.HI.X.SX32 R101, R22.reuse, R3, 0x1, P2 ;  /* 0x0000000316657211 */ /* 0x040fe200010f0eff */
[----:B------:R3:W-:Y:S01]  /*1cc90*/  STL [R1+0xf4], R21 ;  /* 0x0000f41501007387 */ /* 0x0007e20000100800 */
[----:B--2---:R-:W-:-:S03]  /*1cca0*/  VIADD R18, R22, UR5 ;  /* 0x0000000516127c36 */ /* 0x004fc60008000000 */
[----:B------:R-:W-:Y:S01]  /*1ccb0*/  STL [R1+0xe0], R26 ;  /* 0x0000e01a01007387 */ /* 0x000fe20000100800 */
[----:B------:R-:W-:Y:S02]  /*1ccc0*/  F2FP.F16.F32.PACK_AB R22, R5, R4 ;  /* 0x000000040516723e */ /* 0x000fe400000000ff */
[C---:B------:R-:W-:Y:S01]  /*1ccd0*/  LEA R98, P2, R18.reuse, R0, 0x1 ;  /* 0x0000000012627211 */ /* 0x040fe200078408ff */
[----:B---3--:R-:W-:-:S03]  /*1cce0*/  VIADD R21, R18, UR5 ;  /* 0x0000000512157c36 */ /* 0x008fc60008000000 */
[-C--:B------:R-:W-:Y:S02]  /*1ccf0*/  LEA.HI.X.SX32 R99, R18, R3.reuse, 0x1, P2 ;  /* 0x0000000312637211 */ /* 0x080fe400010f0eff */
[----:B------:R-:W-:Y:S01]  /*1cd00*/  F2FP.F16.F32.PACK_AB R18, R65, R64 ;  /* 0x000000404112723e */ /* 0x000fe200000000ff */
[----:B------:R-:W-:Y:S01]  /*1cd10*/  STL [R1+0x8], R21 ;  /* 0x0000081501007387 */ /* 0x000fe20000100800 */
[C---:B------:R-:W-:Y:S02]  /*1cd20*/  LEA R96, P2, R21.reuse, R0, 0x1 ;  /* 0x0000000015607211 */ /* 0x040fe400078408ff */
[C---:B------:R-:W-:Y:S01]  /*1cd30*/  PRMT R91, R18.reuse, 0x7632, R91 ;  /* 0x00007632125b7816 */ /* 0x040fe2000000005b */
[----:B------:R-:W-:Y:S01]  /*1cd40*/  STL [R1+0xd0], R25 ;  /* 0x0000d01901007387 */ /* 0x000fe20000100800 */
[----:B------:R-:W-:Y:S02]  /*1cd50*/  PRMT R90, R18, 0x7610, R90 ;  /* 0x00007610125a7816 */ /* 0x000fe4000000005a */
[----:B------:R-:W-:Y:S01]  /*1cd60*/  LEA.HI.X.SX32 R97, R21, R3, 0x1, P2 ;  /* 0x0000000315617211 */ /* 0x000fe200010f0eff */
[----:B------:R-:W-:Y:S01]  /*1cd70*/  STL [R1+0xc0], R24 ;  /* 0x0000c01801007387 */ /* 0x000fe20000100800 */
[----:B------:R-:W-:-:S03]  /*1cd80*/  ISETP.LT.AND P2, PT, R2, UR15, !P0 ;  /* 0x0000000f02007c0c */ /* 0x000fc6000c741270 */
[----:B------:R-:W-:Y:S04]  /*1cd90*/  STL [R1+0xb0], R23 ;  /* 0x0000b01701007387 */ /* 0x000fe80000100800 */
[----:B------:R-:W-:Y:S04]  /*1cda0*/  STL [R1+0x94], R22 ;  /* 0x0000941601007387 */ /* 0x000fe80000100800 */
[----:B------:R2:W-:Y:S04]  /*1cdb0*/  STL [R1+0x6b4], R95 ;  /* 0x0006b45f01007387 */ /* 0x0005e80000100800 */
[----:B------:R3:W-:Y:S04]  /*1cdc0*/  STL [R1+0x6b0], R94 ;  /* 0x0006b05e01007387 */ /* 0x0007e80000100800 */
[----:B------:R4:W-:Y:S04]  /*1cdd0*/  STL [R1+0x6bc], R93 ;  /* 0x0006bc5d01007387 */ /* 0x0009e80000100800 */
[----:B------:R5:W-:Y:S04]  /*1cde0*/  STL [R1+0x6b8], R92 ;  /* 0x0006b85c01007387 */ /* 0x000be80000100800 */
[----:B------:R0:W-:Y:S04]  /*1cdf0*/  STL [R1+0x6c4], R91 ;  /* 0x0006c45b01007387 */ /* 0x0001e80000100800 */
[----:B------:R0:W-:Y:S04]  /*1ce00*/  STL [R1+0x6c0], R90 ;  /* 0x0006c05a01007387 */ /* 0x0001e80000100800 */
[----:B------:R0:W-:Y:S04]  /*1ce10*/  STL [R1+0x6cc], R89 ;  /* 0x0006cc5901007387 */ /* 0x0001e80000100800 */
[----:B------:R0:W-:Y:S04]  /*1ce20*/  STL [R1+0x6c8], R88 ;  /* 0x0006c85801007387 */ /* 0x0001e80000100800 */
[----:B------:R-:W5:Y:S01]  /*1ce30*/  LDL.LU.64 R114, [R1+0x118] ;  /* 0x0001180001727983 */ /* 0x000f620000300a00 */
[----:B------:R-:W-:-:S02]  /*1ce40*/  F2FP.F16.F32.PACK_AB R9, R47, R46 ;  /* 0x0000002e2f09723e */ /* 0x000fc400000000ff */
[----:B------:R-:W-:Y:S01]  /*1ce50*/  F2FP.F16.F32.PACK_AB R8, R45, R44 ;  /* 0x0000002c2d08723e */ /* 0x000fe200000000ff */
[----:B------:R-:W5:Y:S01]  /*1ce60*/  LDL.LU.64 R118, [R1+0x110] ;  /* 0x0001100001767983 */ /* 0x000f620000300a00 */
[----:B------:R-:W-:Y:S02]  /*1ce70*/  F2FP.F16.F32.PACK_AB R5, R39, R38 ;  /* 0x000000262705723e */ /* 0x000fe400000000ff */
[----:B------:R-:W-:Y:S01]  /*1ce80*/  F2FP.F16.F32.PACK_AB R4, R37, R36 ;  /* 0x000000242504723e */ /* 0x000fe200000000ff */
[----:B------:R-:W5:Y:S01]  /*1ce90*/  LDL.LU.64 R122, [R1+0x108] ;  /* 0x00010800017a7983 */ /* 0x000f620000300a00 */
[C---:B------:R-:W-:Y:S02]  /*1cea0*/  PRMT R72, R9.reuse, 0x7610, R72 ;  /* 0x0000761009487816 */ /* 0x040fe40000000048 */
[----:B------:R-:W-:Y:S01]  /*1ceb0*/  PRMT R73, R9, 0x7632, R73 ;  /* 0x0000763209497816 */ /* 0x000fe20000000049 */
[----:B------:R-:W5:Y:S01]  /*1cec0*/  LDL.LU.64 R108, [R1+0x100] ;  /* 0x00010000016c7983 */ /* 0x000f620000300a00 */
[----:B------:R-:W-:-:S02]  /*1ced0*/  PRMT R70, R8, 0x7610, R70 ;  /* 0x0000761008467816 */ /* 0x000fc40000000046 */
[----:B------:R-:W-:Y:S02]  /*1cee0*/  PRMT R71, R8, 0x7632, R71 ;  /* 0x0000763208477816 */ /* 0x000fe40000000047 */
[C---:B--2---:R-:W-:Y:S02]  /*1cef0*/  PRMT R95, R7.reuse, 0x7610, R95 ;  /* 0x00007610075f7816 */ /* 0x044fe4000000005f */
[----:B---3--:R-:W-:Y:S02]  /*1cf00*/  PRMT R94, R7, 0x7632, R94 ;  /* 0x00007632075e7816 */ /* 0x008fe4000000005e */
[C---:B----4-:R-:W-:Y:S02]  /*1cf10*/  PRMT R93, R6.reuse, 0x7610, R93 ;  /* 0x00007610065d7816 */ /* 0x050fe4000000005d */
[----:B-----5:R-:W-:Y:S02]  /*1cf20*/  PRMT R92, R6, 0x7632, R92 ;  /* 0x00007632065c7816 */ /* 0x020fe4000000005c */
[----:B0-----:R-:W-:-:S02]  /*1cf30*/  PRMT R91, R5, 0x7610, R91 ;  /* 0x00007610055b7816 */ /* 0x001fc4000000005b */
[----:B------:R-:W-:Y:S02]  /*1cf40*/  PRMT R90, R5, 0x7632, R90 ;  /* 0x00007632055a7816 */ /* 0x000fe4000000005a */
[C---:B------:R-:W-:Y:S02]  /*1cf50*/  PRMT R89, R4.reuse, 0x7610, R89 ;  /* 0x0000761004597816 */ /* 0x040fe40000000059 */
[----:B------:R-:W-:Y:S02]  /*1cf60*/  PRMT R88, R4, 0x7632, R88 ;  /* 0x0000763204587816 */ /* 0x000fe40000000058 */
[----:B------:R-:W0:Y:S01]  /*1cf70*/  LDTM.x64 R4, tmem[UR10+0xc0] ;  /* 0x0000c00a000479ee */ /* 0x000e220008340000 */
[----:B------:R-:W-:Y:S01]  /*1cf80*/  NOP ;  /* 0x0000000000007918 */ /* 0x000fe20000000000 */
[----:B------:R-:W-:Y:S02]  /*1cf90*/  PRMT R116, R117, 0x7610, R116 ;  /* 0x0000761075747816 */ /* 0x000fe40000000074 */
[----:B------:R-:W-:-:S02]  /*1cfa0*/  PRMT R125, R124, 0x7610, R125 ;  /* 0x000076107c7d7816 */ /* 0x000fc4000000007d */
[----:B------:R-:W2:Y:S01]  /*1cfb0*/  LDL.S16 R124, [R1+0x80] ;  /* 0x00008000017c7983 */ /* 0x000ea20000100600 */
[----:B------:R-:W-:-:S03]  /*1cfc0*/  PRMT R107, R121, 0x7610, R107 ;  /* 0x00007610796b7816 */ /* 0x000fc6000000006b */
[----:B------:R-:W3:Y:S01]  /*1cfd0*/  LDL.LU.64 R110, [R1+0xf8] ;  /* 0x0000f800016e7983 */ /* 0x000ee20000300a00 */
[----:B------:R-:W-:-:S03]  /*1cfe0*/  PRMT R106, R125, 0x7610, R106 ;  /* 0x000076107d6a7816 */ /* 0x000fc6000000006a */
[----:B------:R4:W-:Y:S02]  /*1cff0*/  @P2 STG.E.U16 desc[UR20][R114.64], R112 ;  /* 0x0000007072002986 */ /* 0x0009e4000c101514 */
[----:B----4-:R-:W-:-:S05]  /*1d000*/  VIADD R112, R2, 0x6 ;  /* 0x0000000602707836 */ /* 0x010fca0000000000 */
[----:B------:R-:W-:Y:S01]  /*1d010*/  ISETP.LT.AND P2, PT, R112, UR4, !P0 ;  /* 0x0000000470007c0c */ /* 0x000fe2000c741270 */
[----:B------:R-:W4:Y:S01]  /*1d020*/  LDCU UR4, c[0x0][0x39c] ;  /* 0x00007380ff0477ac */ /* 0x000f220008000800 */
[----:B------:R5:W-:Y:S04]  /*1d030*/  @P3 STG.E.U16 desc[UR20][R118.64], R116 ;  /* 0x0000007476003986 */ /* 0x000be8000c101514 */
[----:B------:R-:W2:Y:S04]  /*1d040*/  LDL.LU.S16 R112, [R1+0x82] ;  /* 0x0000820001707983 */ /* 0x000ea80000300600 */
[----:B------:R-:W2:Y:S01]  /*1d050*/  LDL.LU.64 R114, [R1+0xe8] ;  /* 0x0000e80001727983 */ /* 0x000ea20000300a00 */
[----:B-----5:R-:W-:-:S03]  /*1d060*/  VIADD R116, R2, 0x7 ;  /* 0x0000000702747836 */ /* 0x020fc60000000000 */
[----:B------:R-:W5:Y:S02]  /*1d070*/  LDL.LU R119, [R1+0x760] ;  /* 0x0007600001777983 */ /* 0x000f640000300800 */
[----:B----4-:R-:W-:Y:S02]  /*1d080*/  ISETP.LT.AND P3, PT, R116, UR4, !P0 ;  /* 0x0000000474007c0c */ /* 0x010fe4000c761270 */
[----:B------:R-:W4:Y:S01]  /*1d090*/  LDL.S16 R118, [R1+0x84] ;  /* 0x0000840001767983 */ /* 0x000f220000100600 */
[----:B------:R-:W0:Y:S03]  /*1d0a0*/  LDCU UR4, c[0x0][0x39c] ;  /* 0x00007380ff0477ac */ /* 0x000e260008000800 */
[----:B------:R-:W2:Y:S04]  /*1d0b0*/  LDL.LU.64 R116, [R1+0xd8] ;  /* 0x0000d80001747983 */ /* 0x000ea80000300a00 */
[----:B------:R0:W-:Y:S04]  /*1d0c0*/  @P1 STG.E.U16 desc[UR20][R122.64], R107 ;  /* 0x0000006b7a001986 */ /* 0x0001e8000c101514 */
[----:B------:R-:W2:Y:S04]  /*1d0d0*/  LDL.LU.S16 R121, [R1+0x86] ;  /* 0x0000860001797983 */ /* 0x000ea80000300600 */
[----:B------:R1:W-:Y:S04]  /*1d0e0*/  @P4 STG.E.U16 desc[UR20][R108.64], R106 ;  /* 0x0000006a6c004986 */ /* 0x0003e8000c101514 */
[----:B0-----:R-:W2:Y:S04]  /*1d0f0*/  LDL.LU.64 R122, [R1+0xc8] ;  /* 0x0000c800017a7983 */ /* 0x001ea80000300a00 */
[----:B-1----:R-:W2:Y:S01]  /*1d100*/  LDL.LU.64 R108, [R1+0x758] ;  /* 0x00075800016c7983 */ /* 0x002ea20000300a00 */
[----:B------:R-:W-:-:S02]  /*1d110*/  VIADD R107, R2, 0x8 ;  /* 0x00000008026b7836 */ /* 0x000fc40000000000 */
[----:B------:R-:W-:Y:S01]  /*1d120*/  VIADD R106, R2, 0x9 ;  /* 0x00000009026a7836 */ /* 0x000fe20000000000 */
[----:B------:R-:W3:Y:S02]  /*1d130*/  LDL.S16 R125, [R1+0x90] ;  /* 0x00009000017d7983 */ /* 0x000ee40000100600 */
[----:B------:R-:W-:Y:S01]  /*1d140*/  ISETP.LT.AND P1, PT, R107, UR4, !P0 ;  /* 0x000000046b007c0c */ /* 0x000fe2000c721270 */
[----:B------:R-:W0:Y:S02]  /*1d150*/  LDCU UR4, c[0x0][0x39c] ;  /* 0x00007380ff0477ac */ /* 0x000e240008000800 */
[----:B0-----:R-:W-:Y:S01]  /*1d160*/  ISETP.LT.AND P4, PT, R106, UR4, !P0 ;  /* 0x000000046a007c0c */ /* 0x001fe2000c781270 */
[----:B------:R-:W0:Y:S01]  /*1d170*/  LDCU UR4, c[0x0][0x39c] ;  /* 0x00007380ff0477ac */ /* 0x000e220008000800 */
[----:B------:R-:W4:Y:S01]  /*1d180*/  LDL.LU.64 R106, [R1+0xb8] ;  /* 0x0000b800016a7983 */ /* 0x000f220000300a00 */
[----:B--2---:R-:W-:Y:S02]  /*1d190*/  PRMT R109, R124, 0x7610, R109 ;  /* 0x000076107c6d7816 */ /* 0x004fe4000000006d */
[----:B------:R-:W-:Y:S01]  /*1d1a0*/  PRMT R108, R112, 0x7610, R108 ;  /* 0x00007610706c7816 */ /* 0x000fe2000000006c */
[----:B------:R-:W2:Y:S04]  /*1d1b0*/  LDL.LU.S16 R124, [R1+0x92] ;  /* 0x00009200017c7983 */ /* 0x000ea80000300600 */
[----:B---3--:R1:W-:Y:S04]  /*1d1c0*/  @P5 STG.E.U16 desc[UR20][R110.64], R109 ;  /* 0x0000006d6e005986 */ /* 0x0083e8000c101514 */
[----:B------:R3:W-:Y:S04]  /*1d1d0*/  @P6 STG.E.U16 desc[UR20][R114.64], R108 ;  /* 0x0000006c72006986 */ /* 0x0007e8000c101514 */
[----:B-1----:R-:W2:Y:S04]  /*1d1e0*/  LDL.LU.64 R110, [R1+0xa8] ;  /* 0x0000a800016e7983 */ /* 0x002ea80000300a00 */
[----:B---3--:R-:W3:Y:S01]  /*1d1f0*/  LDL.LU R114, [R1+0x754] ;  /* 0x0007540001727983 */ /* 0x008ee20000300800 */
[----:B------:R-:W-:-:S02]  /*1d200*/  VIADD R109, R2, 0xa ;  /* 0x0000000a026d7836 */ /* 0x000fc40000000000 */
[----:B------:R-:W-:Y:S01]  /*1d210*/  VIADD R108, R2, 0xb ;  /* 0x0000000b026c7836 */ /* 0x000fe20000000000 */
[----:B----4-:R-:W-:Y:S01]  /*1d220*/  PRMT R105, R118, 0x7610, R105 ;  /* 0x0000761076697816 */ /* 0x010fe20000000069 */
[----:B------:R-:W4:Y:S01]  /*1d230*/  LDL.S16 R112, [R1+0xa0] ;  /* 0x0000a00001707983 */ /* 0x000f220000100600 */
[----:B0-----:R-:W-:Y:S01]  /*1d240*/  ISETP.LT.AND P5, PT, R109, UR4, !P0 ;  /* 0x000000046d007c0c */ /* 0x001fe2000c7a1270 */
[----:B------:R-:W0:Y:S02]  /*1d250*/  LDCU UR4, c[0x0][0x39c] ;  /* 0x00007380ff0477ac */ /* 0x000e240008000800 */
[----:B------:R1:W-:Y:S01]  /*1d260*/  @P2 STG.E.U16 desc[UR20][R116.64], R105 ;  /* 0x0000006974002986 */ /* 0x0003e2000c101514 */
[----:B0-----:R-:W-:Y:S01]  /*1d270*/  ISETP.LT.AND P6, PT, R108, UR4, !P0 ;  /* 0x000000046c007c0c */ /* 0x001fe2000c7c1270 */
[----:B------:R-:W0:Y:S02]  /*1d280*/  LDCU UR4, c[0x0][0x39c] ;  /* 0x00007380ff0477ac */ /* 0x000e240008000800 */
[----:B------:R-:W2:Y:S04]  /*1d290*/  LDL.LU.64 R108, [R1+0x98] ;  /* 0x00009800016c7983 */ /* 0x000ea80000300a00 */
[----:B------:R-:W2:Y:S04]  /*1d2a0*/  LDL.LU.S16 R118, [R1+0xa2] ;  /* 0x0000a20001767983 */ /* 0x000ea80000300600 */
[----:B-1----:R-:W2:Y:S01]  /*1d2b0*/  LDL.LU.64 R116, [R1+0x88] ;  /* 0x0000880001747983 */ /* 0x002ea20000300a00 */
[----:B---3--:R-:W-:-:S05]  /*1d2c0*/  PRMT R114, R121, 0x7610, R114 ;  /* 0x0000761079727816 */ /* 0x008fca0000000072 */
[----:B------:R1:W-:Y:S04]  /*1d2d0*/  @P3 STG.E.U16 desc[UR20][R122.64], R114 ;  /* 0x000000727a003986 */ /* 0x0003e8000c101514 */
[----:B-1----:R-:W3:Y:S04]  /*1d2e0*/  LDL.LU R122, [R1+0x750] ;  /* 0x00075000017a7983 */ /* 0x002ee80000300800 */
[----:B------:R-:W2:Y:S04]  /*1d2f0*/  LDL.S16 R121, [R1+0xa4] ;  /* 0x0000a40001797983 */ /* 0x000ea80000100600 */
[----:B------:R-:W2:Y:S01]  /*1d300*/  LDL.LU.64 R114, [R1+0x78] ;  /* 0x0000780001727983 */ /* 0x000ea20000300a00 */
[----:B------:R-:W-:-:S05]  /*1d310*/  VIADD R105, R2, 0xc ;  /* 0x0000000c02697836 */ /* 0x000fca0000000000 */
[----:B0-----:R-:W-:Y:S01]  /*1d320*/  ISETP.LT.AND P2, PT, R105, UR4, !P0 ;  /* 0x0000000469007c0c */ /* 0x001fe2000c741270 */
[----:B------:R-:W0:Y:S01]  /*1d330*/  LDCU UR4, c[0x0][0x39c] ;  /* 0x00007380ff0477ac */ /* 0x000e220008000800 */
[----:B------:R-:W-:Y:S01]  /*1d340*/  VIADD R105, R2, 0xd ;  /* 0x0000000d02697836 */ /* 0x000fe20000000000 */
[----:B---3--:R-:W-:-:S05]  /*1d350*/  PRMT R122, R125, 0x7610, R122 ;  /* 0x000076107d7a7816 */ /* 0x008fca000000007a */
[----:B------:R1:W-:Y:S04]  /*1d360*/  @P1 STG.E.U16 desc[UR20][R106.64], R122 ;  /* 0x0000007a6a001986 */ /* 0x0003e8000c101514 */
[----:B-1----:R-:W2:Y:S01]  /*1d370*/  LDL.LU.64 R106, [R1+0x748] ;  /* 0x00074800016a7983 */ /* 0x002ea20000300a00 */
[----:B0-----:R-:W-:Y:S01]  /*1d380*/  ISETP.LT.AND P3, PT, R105, UR4, !P0 ;  /* 0x0000000469007c0c */ /* 0x001fe2000c761270 */
[----:B------:R-:W0:Y:S01]  /*1d390*/  LDCU UR4, c[0x0][0x39c] ;  /* 0x00007380ff0477ac */ /* 0x000e220008000800 */
[C---:B------:R-:W-:Y:S01]  /*1d3a0*/  VIADD R105, R2.reuse, 0xe ;  /* 0x0000000e02697836 */ /* 0x040fe20000000000 */
[----:B------:R-:W5:Y:S04]  /*1d3b0*/  LDL.LU.S16 R122, [R1+0xa6] ;  /* 0x0000a600017a7983 */ /* 0x000f680000300600 */
[----:B0-----:R-:W-:Y:S01]  /*1d3c0*/  ISETP.LT.AND P1, PT, R105, UR4, !P0 ;  /* 0x0000000469007c0c */ /* 0x001fe2000c721270 */
[----:B------:R-:W0:Y:S01]  /*1d3d0*/  LDCU UR4, c[0x0][0x39c] ;  /* 0x00007380ff0477ac */ /* 0x000e220008000800 */
[----:B------:R-:W-:Y:S01]  /*1d3e0*/  VIADD R105, R2, 0xf ;  /* 0x0000000f02697836 */ /* 0x000fe20000000000 */
[----:B----4-:R-:W-:-:S02]  /*1d3f0*/  PRMT R104, R112, 0x7610, R104 ;  /* 0x0000761070687816 */ /* 0x010fc40000000068 */
[----:B--2---:R-:W-:Y:S02]  /*1d400*/  PRMT R107, R124, 0x7610, R107 ;  /* 0x000076107c6b7816 */ /* 0x004fe4000000006b */
[----:B------:R-:W2:Y:S04]  /*1d410*/  LDL.LU.64 R124, [R1+0x68] ;  /* 0x00006800017c7983 */ /* 0x000ea80000300a00 */
[----:B------:R1:W-:Y:S01]  /*1d420*/  @P4 STG.E.U16 desc[UR20][R110.64], R107 ;  /* 0x0000006b6e004986 */ /* 0x0003e2000c101514 */
[----:B0-----:R-:W-:Y:S01]  /*1d430*/  ISETP.LT.AND P4, PT, R105, UR4, !P0 ;  /* 0x0000000469007c0c */ /* 0x001fe2000c781270 */
[----:B------:R-:W0:Y:S01]  /*1d440*/  LDCU UR4, c[0x0][0x39c] ;  /* 0x00007380ff0477ac */ /* 0x000e220008000800 */
[----:B------:R-:W-:Y:S01]  /*1d450*/  PRMT R106, R118, 0x7610, R106 ;  /* 0x00007610766a7816 */ /* 0x000fe2000000006a */
[----:B------:R3:W-:Y:S04]  /*1d460*/  @P5 STG.E.U16 desc[UR20][R108.64], R104 ;  /* 0x000000686c005986 */ /* 0x0007e8000c101514 */
[----:B-1----:R-:W4:Y:S01]  /*1d470*/  LDL.LU R111, [R1+0x740] ;  /* 0x00074000016f7983 */ /* 0x002f220000300800 */
[----:B------:R-:W-:-:S03]  /*1d480*/  VIADD R107, R2, 0x10 ;  /* 0x00000010026b7836 */ /* 0x000fc60000000000 */
[----:B------:R-:W4:Y:S04]  /*1d490*/  LDL.S16 R123, [R1+0xb4] ;  /* 0x0000b400017b7983 */ /* 0x000f280000100600 */
[----:B---3--:R-:W3:Y:S04]  /*1d4a0*/  LDL.LU.64 R104, [R1+0x58] ;  /* 0x0000580001687983 */ /* 0x008ee80000300a00 */
[----:B------:R-:W3:Y:S01]  /*1d4b0*/  LDL.LU.S16 R110, [R1+0xb6] ;  /* 0x0000b600016e7983 */ /* 0x000ee20000300600 */
[----:B0-----:R-:W-:Y:S01]  /*1d4c0*/  ISETP.LT.AND P5, PT, R107, UR4, !P0 ;  /* 0x000000046b007c0c */ /* 0x001fe2000c7a1270 */
[----:B------:R-:W0:Y:S02]  /*1d4d0*/  LDCU UR4, c[0x0][0x39c] ;  /* 0x00007380ff0477ac */ /* 0x000e240008000800 */
[----:B------:R1:W-:Y:S04]  /*1d4e0*/  @P6 STG.E.U16 desc[UR20][R116.64], R106 ;  /* 0x0000006a74006986 */ /* 0x0003e8000c101514 */
[----:B-1----:R-:W3:Y:S01]  /*1d4f0*/  LDL.LU.64 R106, [R1+0x48] ;  /* 0x00004800016a7983 */ /* 0x002ee20000300a00 */
[C---:B------:R-:W-:Y:S01]  /*1d500*/  VIADD R108, R2.reuse, 0x11 ;  /* 0x00000011026c7836 */ /* 0x040fe20000000000 */
[----:B------:R-:W-:Y:S01]  /*1d510*/  PRMT R113, R121, 0x7610, R113 ;  /* 0x0000761079717816 */ /* 0x000fe20000000071 */
[----:B------:R-:W-:Y:S01]  /*1d520*/  VIADD R112, R2, 0x12 ;  /* 0x0000001202707836 */ /* 0x000fe20000000000 */
[----:B-----5:R-:W-:Y:S01]  /*1d530*/  PRMT R119, R122, 0x7610, R119 ;  /* 0x000076107a777816 */ /* 0x020fe20000000077 */
[----:B------:R-:W-:Y:S01]  /*1d540*/  VIADD R118, R2, 0x13 ;  /* 0x0000001302767836 */ /* 0x000fe20000000000 */
[----:B0-----:R-:W-:Y:S01]  /*1d550*/  ISETP.LT.AND P6, PT, R108, UR4, !P0 ;  /* 0x000000046c007c0c */ /* 0x001fe2000c7c1270 */
[----:B------:R-:W0:Y:S01]  /*1d560*/  LDCU UR4, c[0x0][0x39c] ;  /* 0x00007380ff0477ac */ /* 0x000e220008000800 */
[----:B------:R1:W-:Y:S04]  /*1d570*/  @P2 STG.E.U16 desc[UR20][R114.64], R113 ;  /* 0x0000007172002986 */ /* 0x0003e8000c101514 */
[----:B------:R-:W5:Y:S04]  /*1d580*/  LDL.S16 R117, [R1+0xc4] ;  /* 0x0000c40001757983 */ /* 0x000f680000100600 */
[----:B------:R-:W5:Y:S04]  /*1d590*/  LDL.LU.64 R108, [R1+0x40] ;  /* 0x00004000016c7983 */ /* 0x000f680000300a00 */
[----:B------:R-:W5:Y:S01]  /*1d5a0*/  LDL.LU.S16 R116, [R1+0xc6] ;  /* 0x0000c60001747983 */ /* 0x000f620000300600 */
[----:B0-----:R-:W-:Y:S01]  /*1d5b0*/  ISETP.LT.AND P2, PT, R112, UR4, !P0 ;  /* 0x0000000470007c0c */ /* 0x001fe2000c741270 */
[----:B------:R-:W0:Y:S02]  /*1d5c0*/  LDCU UR4, c[0x0][0x39c] ;  /* 0x00007380ff0477ac */ /* 0x000e240008000800 */
[----:B-1----:R-:W5:Y:S04]  /*1d5d0*/  LDL.LU.64 R112, [R1+0x30] ;  /* 0x0000300001707983 */ /* 0x002f680000300a00 */
[----:B------:R-:W5:Y:S04]  /*1d5e0*/  LDL.S16 R122, [R1+0xd4] ;  /* 0x0000d400017a7983 */ /* 0x000f680000100600 */
[----:B------:R-:W5:Y:S04]  /*1d5f0*/  LDL.LU.64 R114, [R1+0x20] ;  /* 0x0000200001727983 */ /* 0x000f680000300a00 */
[----:B--2---:R1:W-:Y:S01]  /*1d600*/  @P3 STG.E.U16 desc[UR20][R124.64], R119 ;  /* 0x000000777c003986 */ /* 0x0043e2000c101514 */
[----:B0-----:R-:W-:Y:S01]  /*1d610*/  ISETP.LT.AND P3, PT, R118, UR4, !P0 ;  /* 0x0000000476007c0c */ /* 0x001fe2000c761270 */
[----:B------:R-:W0:Y:S02]  /*1d620*/  LDCU UR4, c[0x0][0x39c] ;  /* 0x00007380ff0477ac */ /* 0x000e240008000800 */
[----:B-1----:R-:W2:Y:S04]  /*1d630*/  LDL.LU.S16 R124, [R1+0xd6] ;  /* 0x0000d600017c7983 */ /* 0x002ea80000300600 */
[----:B------:R-:W2:Y:S01]  /*1d640*/  LDL.LU.64 R118, [R1+0x10] ;  /* 0x0000100001767983 */ /* 0x000ea20000300a00 */
[----:B----4-:R-:W-:Y:S01]  /*1d650*/  PRMT R120, R123, 0x7610, R120 ;  /* 0x000076107b787816 */ /* 0x010fe20000000078 */
[----:B------:R-:W-:-:S02]  /*1d660*/  VIADD R123, R2, 0x14 ;  /* 0x00000014027b7836 */ /* 0x000fc40000000000 */
[----:B------:R-:W4:Y:S04]  /*1d670*/  LDL.S16 R125, [R1+0xe4] ;  /* 0x0000e400017d7983 */ /* 0x000f280000100600 */
[----:B---3--:R1:W-:Y:S01]  /*1d680*/  @P1 STG.E.U16 desc[UR20][R104.64], R120 ;  /* 0x0000007868001986 */ /* 0x0083e2000c101514 */
[----:B------:R-:W-:Y:S02]  /*1d690*/  PRMT R111, R110, 0x7610, R111 ;  /* 0x000076106e6f7816 */ /* 0x000fe4000000006f */
[----:B0-----:R-:W-:Y:S01]  /*1d6a0*/  ISETP.LT.AND P1, PT, R123, UR4, !P0 ;  /* 0x000000047b007c0c */ /* 0x001fe2000c721270 */
[----:B------:R-:W0:Y:S01]  /*1d6b0*/  LDCU UR4, c[0x0][0x39c] ;  /* 0x00007380ff0477ac */ /* 0x000e220008000800 */
[----:B-1----:R-:W3:Y:S04]  /*1d6c0*/  LDL.LU.64 R104, [R1+0x738] ;  /* 0x0007380001687983 */ /* 0x002ee80000300a00 */
[----:B------:R-:W2:Y:S04]  /*1d6d0*/  LDL.LU.64 R120, [R1] ;  /* 0x0000000001787983 */ /* 0x000ea80000300a00 */
[----:B------:R-:W2:Y:S04]  /*1d6e0*/  LDL.LU.S16 R123, [R1+0xe6] ;  /* 0x0000e600017b7983 */ /* 0x000ea80000300600 */
[----:B------:R1:W-:Y:S04]  /*1d6f0*/  @P4 STG.E.U16 desc[UR20][R106.64], R111 ;  /* 0x0000006f6a004986 */ /* 0x0003e8000c101514 */
[----:B-1----:R-:W2:Y:S04]  /*1d700*/  LDL.LU.64 R106, [R1+0x730] ;  /* 0x00073000016a7983 */ /* 0x002ea80000300a00 */
[----:B------:R-:W5:Y:S01]  /*1d710*/  LDL.LU R111, [R1+0x72c] ;  /* 0x00072c00016f7983 */ /* 0x000f620000300800 */
[----:B------:R-:W-:-:S05]  /*1d720*/  VIADD R110, R2, 0x15 ;  /* 0x00000015026e7836 */ /* 0x000fca0000000000 */
[----:B0-----:R-:W-:Y:S01]  /*1d730*/  ISETP.LT.AND P4, PT, R110, UR4, !P0 ;  /* 0x000000046e007c0c */ /* 0x001fe2000c781270 */
[----:B------:R-:W0:Y:S01]  /*1d740*/  LDCU UR4, c[0x0][0x39c] ;  /* 0x00007380ff0477ac */ /* 0x000e220008000800 */
[----:B------:R-:W2:Y:S01]  /*1d750*/  LDL.LU R110, [R1+0x728] ;  /* 0x00072800016e7983 */ /* 0x000ea20000300800 */
[----:B-----5:R-:W-:Y:S01]  /*1d760*/  PRMT R111, R117, 0x7610, R111 ;  /* 0x00007610756f7816 */ /* 0x020fe2000000006f */
[----:B------:R-:W-:-:S04]  /*1d770*/  VIADD R117, R2, 0x16 ;  /* 0x0000001602757836 */ /* 0x000fc80000000000 */
[----:B------:R1:W-:Y:S01]  /*1d780*/  @P5 STG.E.U16 desc[UR20][R108.64], R111 ;  /* 0x0000006f6c005986 */ /* 0x0003e2000c101514 */
[----:B0-----:R-:W-:Y:S01]  /*1d790*/  ISETP.LT.AND P5, PT, R117, UR4, !P0 ;  /* 0x0000000475007c0c */ /* 0x001fe2000c7a1270 */
[----:B------:R-:W0:Y:S02]  /*1d7a0*/  LDCU UR4, c[0x0][0x39c] ;  /* 0x00007380ff0477ac */ /* 0x000e240008000800 */
[----:B-1----:R-:W5:Y:S04]  /*1d7b0*/  LDL.LU.64 R108, [R1+0x720] ;  /* 0x00072000016c7983 */ /* 0x002f680000300a00 */
[----:B------:R-:W2:Y:S04]  /*1d7c0*/  LDL.LU R111, [R1+0x71c] ;  /* 0x00071c00016f7983 */ /* 0x000ea80000300800 */
[----:B------:R-:W2:Y:S02]  /*1d7d0*/  LDL.LU R117, [R1+0x718] ;  /* 0x0007180001757983 */ /* 0x000ea40000300800 */
[----:B--2---:R-:W-:-:S05]  /*1d7e0*/  PRMT R117, R116, 0x7610, R117 ;  /* 0x0000761074757816 */ /* 0x004fca0000000075 */
[----:B------:R1:W-:Y:S04]  /*1d7f0*/  @P6 STG.E.U16 desc[UR20][R112.64], R117 ;  /* 0x0000007570006986 */ /* 0x0003e8000c101514 */
[----:B-1----:R-:W2:Y:S04]  /*1d800*/  LDL.LU.64 R112, [R1+0x710] ;  /* 0x0007100001707983 */ /* 0x002ea80000300a00 */
[----:B------:R-:W2:Y:S01]  /*1d810*/  LDL.LU R117, [R1+0x70c] ;  /* 0x00070c0001757983 */ /* 0x000ea20000300800 */
[----:B------:R-:W-:-:S05]  /*1d820*/  VIADD R116, R2, 0x17 ;  /* 0x0000001702747836 */ /* 0x000fca0000000000 */
[----:B0-----:R-:W-:Y:S01]  /*1d830*/  ISETP.LT.AND P6, PT, R116, UR4, !P0 ;  /* 0x0000000474007c0c */ /* 0x001fe2000c7c1270 */
[----:B------:R-:W0:Y:S01]  /*1d840*/  LDCU UR4, c[0x0][0x39c] ;  /* 0x00007380ff0477ac */ /* 0x000e220008000800 */
[----:B------:R-:W3:Y:S01]  /*1d850*/  LDL.LU R116, [R1+0x708] ;  /* 0x0007080001747983 */ /* 0x000ee20000300800 */
[----:B--2---:R-:W-:Y:S01]  /*1d860*/  PRMT R117, R122, 0x7610, R117 ;  /* 0x000076107a757816 */ /* 0x004fe20000000075 */
[----:B------:R-:W-:-:S04]  /*1d870*/  VIADD R122, R2, 0x18 ;  /* 0x00000018027a7836 */ /* 0x000fc80000000000 */
[----:B------:R1:W-:Y:S01]  /*1d880*/  @P2 STG.E.U16 desc[UR20][R114.64], R117 ;  /* 0x0000007572002986 */ /* 0x0003e2000c101514 */
[----:B0-----:R-:W-:Y:S01]  /*1d890*/  ISETP.LT.AND P2, PT, R122, UR4, !P0 ;  /* 0x000000047a007c0c */ /* 0x001fe2000c741270 */
[----:B------:R-:W0:Y:S02]  /*1d8a0*/  LDCU UR4, c[0x0][0x39c] ;  /* 0x00007380ff0477ac */ /* 0x000e240008000800 */
[----:B-1----:R-:W2:Y:S04]  /*1d8b0*/  LDL.LU.64 R114, [R1+0x700] ;  /* 0x0007000001727983 */ /* 0x002ea80000300a00 */
[----:B------:R-:W3:Y:S04]  /*1d8c0*/  LDL.LU R117, [R1+0x6fc] ;  /* 0x0006fc0001757983 */ /* 0x000ee80000300800 */
[----:B------:R-:W2:Y:S02]  /*1d8d0*/  LDL.LU R122, [R1+0x6f8] ;  /* 0x0006f800017a7983 */ /* 0x000ea40000300800 */
[----:B--2---:R-:W-:Y:S01]  /*1d8e0*/  PRMT R122, R124, 0x7610, R122 ;  /* 0x000076107c7a7816 */ /* 0x004fe2000000007a */
[----:B------:R-:W-:-:S04]  /*1d8f0*/  VIADD R124, R2, 0x19 ;  /* 0x00000019027c7836 */ /* 0x000fc80000000000 */
[----:B------:R1:W-:Y:S01]  /*1d900*/  @P3 STG.E.U16 desc[UR20][R118.64], R122 ;  /* 0x0000007a76003986 */ /* 0x0003e2000c101514 */
[----:B0-----:R-:W-:Y:S01]  /*1d910*/  ISETP.LT.AND P3, PT, R124, UR4, !P0 ;  /* 0x000000047c007c0c */ /* 0x001fe2000c761270 */
[----:B------:R-:W0:Y:S02]  /*1d920*/  LDCU UR4, c[0x0][0x39c] ;  /* 0x00007380ff0477ac */ /* 0x000e240008000800 */
[----:B-1----:R-:W2:Y:S04]  /*1d930*/  LDL.LU.64 R118, [R1+0x6f0] ;  /* 0x0006f00001767983 */ /* 0x002ea80000300a00 */
[----:B------:R-:W2:Y:S04]  /*1d940*/  LDL.LU R122, [R1+0x6ec] ;  /* 0x0006ec00017a7983 */ /* 0x000ea80000300800 */
[----:B------:R-:W4:Y:S02]  /*1d950*/  LDL.LU R124, [R1+0x6e8] ;  /* 0x0006e800017c7983 */ /* 0x000f240000300800 */
[----:B----4-:R-:W-:Y:S01]  /*1d960*/  PRMT R124, R125, 0x7610, R124 ;  /* 0x000076107d7c7816 */ /* 0x010fe2000000007c */
[----:B------:R-:W-:-:S04]  /*1d970*/  VIADD R125, R2, 0x1a ;  /* 0x0000001a027d7836 */ /* 0x000fc80000000000 */
[----:B------:R1:W-:Y:S01]  /*1d980*/  @P1 STG.E.U16 desc[UR20][R120.64], R124 ;  /* 0x0000007c78001986 */ /* 0x0003e2000c101514 */
[----:B0-----:R-:W-:Y:S01]  /*1d990*/  ISETP.LT.AND P1, PT, R125, UR4, !P0 ;  /* 0x000000047d007c0c */ /* 0x001fe2000c721270 */
[----:B------:R-:W0:Y:S02]  /*1d9a0*/  LDCU UR4, c[0x0][0x39c] ;  /* 0x00007380ff0477ac */ /* 0x000e240008000800 */
[----:B-1----:R-:W4:Y:S04]  /*1d9b0*/  LDL.LU.64 R120, [R1+0x6e0] ;  /* 0x0006e00001787983 */ /* 0x002f280000300a00 */
[----:B------:R-:W3:Y:S04]  /*1d9c0*/  LDL.LU R124, [R1+0x6dc] ;  /* 0x0006dc00017c7983 */ /* 0x000ee80000300800 */
[----:B------:R-:W3:Y:S01]  /*1d9d0*/  LDL.LU R125, [R1+0x6d8] ;  /* 0x0006d800017d7983 */ /* 0x000ee20000300800 */
[----:B--2---:R-:W-:Y:S01]  /*1d9e0*/  PRMT R122, R123, 0x7610, R122 ;  /* 0x000076107b7a7816 */ /* 0x004fe2000000007a */
[----:B------:R-:W-:-:S04]  /*1d9f0*/  VIADD R123, R2, 0x1b ;  /* 0x0000001b027b7836 */ /* 0x000fc80000000000 */
[----:B---3--:R1:W-:Y:S01]  /*1da00*/  @P4 STG.E.U16 desc[UR20][R124.64], R122 ;  /* 0x0000007a7c004986 */ /* 0x0083e2000c101514 */
[----:B0-----:R-:W-:Y:S01]  /*1da10*/  ISETP.LT.AND P4, PT, R123, UR4, !P0 ;  /* 0x000000047b007c0c */ /* 0x001fe2000c781270 */
[----:B------:R-:W0:Y:S02]  /*1da20*/  LDCU UR4, c[0x0][0x39c] ;  /* 0x00007380ff0477ac */ /* 0x000e240008000800 */
[----:B-1----:R-:W2:Y:S04]  /*1da30*/  LDL.LU R122, [R1+0x6d4] ;  /* 0x0006d400017a7983 */ /* 0x002ea80000300800 */
[----:B------:R-:W3:Y:S04]  /*1da40*/  LDL.S16 R124, [R1+0xf0] ;  /* 0x0000f000017c7983 */ /* 0x000ee80000100600 */
[----:B------:R-:W2:Y:S01]  /*1da50*/  LDL.LU R123, [R1+0x6d0] ;  /* 0x0006d000017b7983 */ /* 0x000ea20000300800 */
[----:B---3--:R-:W-:-:S05]  /*1da60*/  PRMT R125, R124, 0x7610, R125 ;  /* 0x000076107c7d7816 */ /* 0x008fca000000007d */
[----:B--2---:R1:W-:Y:S04]  /*1da70*/  @P5 STG.E.U16 desc[UR20][R122.64], R125 ;  /* 0x0000007d7a005986 */ /* 0x0043e8000c101514 */
[----:B-1----:R-:W2:Y:S01]  /*1da80*/  LDL.LU.S16 R122, [R1+0xf2] ;  /* 0x0000f200017a7983 */ /* 0x002ea20000300600 */
[----:B------:R-:W-:-:S03]  /*1da90*/  VIADD R124, R2, 0x1c ;  /* 0x0000001c027c7836 */ /* 0x000fc60000000000 */
[----:B------:R-:W3:Y:S02]  /*1daa0*/  LDL.S16 R125, [R1+0x12e] ;  /* 0x00012e00017d7983 */ /* 0x000ee40000100600 */
[----:B0-----:R-:W-:Y:S01]  /*1dab0*/  ISETP.LT.AND P5, PT, R124, UR4, !P0 ;  /* 0x000000047c007c0c */ /* 0x001fe2000c7a1270 */
[----:B------:R-:W0:Y:S01]  /*1dac0*/  LDCU UR4, c[0x0][0x39c] ;  /* 0x00007380ff0477ac */ /* 0x000e220008000800 */
[----:B------:R-:W3:Y:S01]  /*1dad0*/  LDL.S16 R124, [R1+0x122] ;  /* 0x00012200017c7983 */ /* 0x000ee20000100600 */
[----:B--2---:R-:W-:-:S05]  /*1dae0*/  PRMT R123, R122, 0x7610, R123 ;  /* 0x000076107a7b7816 */ /* 0x004fca000000007b */
[----:B----4-:R1:W-:Y:S04]  /*1daf0*/  @P6 STG.E.U16 desc[UR20][R120.64], R123 ;  /* 0x0000007b78006986 */ /* 0x0103e8000c101514 */
[----:B-1----:R-:W2:Y:S01]  /*1db00*/  LDL.LU.S16 R120, [R1+0x120] ;  /* 0x0001200001787983 */ /* 0x002ea20000300600 */
[----:B------:R-:W-:-:S03]  /*1db10*/  VIADD R122, R2, 0x1d ;  /* 0x0000001d027a7836 */ /* 0x000fc60000000000 */
[----:B------:R-:W4:Y:S02]  /*1db20*/  LDL.LU.S16 R123, [R1+0x12c] ;  /* 0x00012c00017b7983 */ /* 0x000f240000300600 */
[----:B0-----:R-:W-:Y:S01]  /*1db30*/  ISETP.LT.AND P6, PT, R122, UR4, !P0 ;  /* 0x000000047a007c0c */ /* 0x001fe2000c7c1270 */
[----:B------:R-:W0:Y:S01]  /*1db40*/  LDCU UR4, c[0x0][0x39c] ;  /* 0x00007380ff0477ac */ /* 0x000e220008000800 */
[----:B------:R-:W3:Y:S01]  /*1db50*/  LDL.S16 R122, [R1+0x126] ;  /* 0x00012600017a7983 */ /* 0x000ee20000100600 */
[----:B--2---:R-:W-:-:S05]  /*1db60*/  PRMT R121, R120, 0x7610, R121 ;  /* 0x0000761078797816 */ /* 0x004fca0000000079 */
[----:B------:R1:W-:Y:S04]  /*1db70*/  @P2 STG.E.U16 desc[UR20][R118.64], R121 ;  /* 0x0000007976002986 */ /* 0x0003e8000c101514 */
[----:B-1----:R-:W2:Y:S01]  /*1db80*/  LDL.LU.S16 R121, [R1+0x124] ;  /* 0x0001240001797983 */ /* 0x002ea20000300600 */
[----:B------:R-:W-:-:S05]  /*1db90*/  VIADD R120, R2, 0x1e ;  /* 0x0000001e02787836 */ /* 0x000fca0000000000 */
[----:B0-----:R-:W-:Y:S01]  /*1dba0*/  ISETP.LT.AND P2, PT, R120, UR4, !P0 ;  /* 0x0000000478007c0c */ /* 0x001fe2000c741270 */
[----:B------:R-:W0:Y:S01]  /*1dbb0*/  LDCU UR4, c[0x0][0x39c] ;  /* 0x00007380ff0477ac */ /* 0x000e220008000800 */
[----:B---3--:R-:W-:Y:S01]  /*1dbc0*/  PRMT R119, R124, 0x7610, R119 ;  /* 0x000076107c777816 */ /* 0x008fe20000000077 */
[----:B------:R-:W-:Y:S01]  /*1dbd0*/  VIADD R118, R2, 0x1f ;  /* 0x0000001f02767836 */ /* 0x000fe20000000000 */
[----:B------:R-:W3:Y:S04]  /*1dbe0*/  LDL.S16 R124, [R1+0x136] ;  /* 0x00013600017c7983 */ /* 0x000ee80000100600 */
[----:B------:R1:W-:Y:S01]  /*1dbf0*/  @P3 STG.E.U16 desc[UR20][R116.64], R119 ;  /* 0x0000007774003986 */ /* 0x0003e2000c101514 */
[----:B0-----:R-:W-:-:S03]  /*1dc00*/  ISETP.LT.AND P3, PT, R118, UR4, !P0 ;  /* 0x0000000476007c0c */ /* 0x001fc6000c761270 */
[----:B-1----:R-:W3:Y:S01]  /*1dc10*/  LDL.S16 R119, [R1+0x138] ;  /* 0x0001380001777983 */ /* 0x002ee20000100600 */
[----:B------:R-:W0:Y:S03]  /*1dc20*/  LDCU UR4, c[0x0][0x39c] ;  /* 0x00007380ff0477ac */ /* 0x000e260008000800 */
[----:B------:R-:W3:Y:S01]  /*1dc30*/  LDL.LU.S16 R118, [R1+0x134] ;  /* 0x0001340001767983 */ /* 0x000ee20000300600 */
[----:B--2---:R-:W-:-:S03]  /*1dc40*/  PRMT R117, R121, 0x7610, R117 ;  /* 0x0000761079757816 */ /* 0x004fc60000000075 */
[----:B------:R-:W2:Y:S04]  /*1dc50*/  LDL.LU.S16 R121, [R1+0x13a] ;  /* 0x00013a0001797983 */ /* 0x000ea80000300600 */
[----:B------:R1:W-:Y:S04]  /*1dc60*/  @P1 STG.E.U16 desc[UR20][R114.64], R117 ;  /* 0x0000007572001986 */ /* 0x0003e8000c101514 */
[----:B------:R-:W2:Y:S01]  /*1dc70*/  LDL.S16 R120, [R1+0x140] ;  /* 0x0001400001787983 */ /* 0x000ea20000100600 */
[----:B-1----:R-:W-:-:S03]  /*1dc80*/  PRMT R115, R122, 0x7610, R115 ;  /* 0x000076107a737816 */ /* 0x002fc60000000073 */
[----:B------:R-:W2:Y:S04]  /*1dc90*/  LDL.LU R122, [R1+0x8] ;  /* 0x00000800017a7983 */ /* 0x000ea80000300800 */
[----:B------:R4:W-:Y:S02]  /*1dca0*/  @P4 STG.E.U16 desc[UR20][R112.64], R115 ;  /* 0x0000007370004986 */ /* 0x0009e4000c101514 */
[----:B----4-:R-:W-:-:S05]  /*1dcb0*/  PRMT R113, R123, 0x7610, R113 ;  /* 0x000076107b717816 */ /* 0x010fca0000000071 */
[----:B------:R1:W-:Y:S02]  /*1dcc0*/  @P5 STG.E.U16 desc[UR20][R110.64], R113 ;  /* 0x000000716e005986 */ /* 0x0003e4000c101514 */
[----:B-1----:R-:W-:Y:S02]  /*1dcd0*/  PRMT R111, R125, 0x7610, R111 ;  /* 0x000076107d6f7816 */ /* 0x002fe4000000006f */
[----:B------:R-:W4:Y:S01]  /*1dce0*/  LDL.LU.S16 R125, [R1+0x142] ;  /* 0x00014200017d7983 */ /* 0x000f220000300600 */
[----:B------:R-:W-:-:S03]  /*1dcf0*/  VIADD R116, R2, 0x20 ;  /* 0x0000002002747836 */ /* 0x000fc60000000000 */
[----:B------:R-:W4:Y:S02]  /*1dd00*/  LDL.S16 R123, [R1+0x148] ;  /* 0x00014800017b7983 */ /* 0x000f240000100600 */
[----:B0-----:R-:W-:Y:S01]  /*1dd10*/  ISETP.LT.AND P1, PT, R116, UR4, !P0 ;  /* 0x0000000474007c0c */ /* 0x001fe2000c721270 */
[----:B------:R-:W0:Y:S01]  /*1dd20*/  LDCU UR4, c[0x0][0x39c] ;  /* 0x00007380ff0477ac */ /* 0x000e220008000800 */
[----:B-----5:R3:W-:Y:S02]  /*1dd30*/  @P6 STG.E.U16 desc[UR20][R108.64], R111 ;  /* 0x0000006f6c006986 */ /* 0x0207e4000c101514 */
[----:B---3--:R-:W-:-:S05]  /*1dd40*/  PRMT R109, R118, 0x7610, R109 ;  /* 0x00007610766d7816 */ /* 0x008fca000000006d */
[----:B------:R1:W-:Y:S02]  /*1dd50*/  @P2 STG.E.U16 desc[UR20][R106.64], R109 ;  /* 0x0000006d6a002986 */ /* 0x0003e4000c101514 */
[----:B-1----:R-:W-:Y:S02]  /*1dd60*/  PRMT R109, R124, 0x7610, R109 ;  /* 0x000076107c6d7816 */ /* 0x002fe4000000006d */
[----:B------:R-:W3:Y:S01]  /*1dd70*/  LDL.LU.S16 R124, [R1+0x14a] ;  /* 0x00014a00017c7983 */ /* 0x000ee20000300600 */
[----:B------:R-:W-:-:S03]  /*1dd80*/  PRMT R107, R119, 0x7610, R107 ;  /* 0x00007610776b7816 */ /* 0x000fc6000000006b */
[----:B------:R-:W-:Y:S04]  /*1dd90*/  @P3 STG.E.U16 desc[UR20][R104.64], R109 ;  /* 0x0000006d68003986 */ /* 0x000fe8000c101514 */
[----:B------:R1:W-:Y:S02]  /*1dda0*/  @P1 STG.E.U16 desc[UR20][R102.64], R107 ;  /* 0x0000006b66001986 */ /* 0x0003e4000c101514 */
[----:B-1----:R-:W-:-:S05]  /*1ddb0*/  VIADD R102, R2, 0x26 ;  /* 0x0000002602667836 */ /* 0x002fca0000000000 */
[----:B------:R-:W-:Y:S02]  /*1ddc0*/  ISETP.LT.AND P1, PT, R102, UR7, !P0 ;  /* 0x0000000766007c0c */ /* 0x000fe4000c721270 */
[----:B--2---:R-:W-:Y:S01]  /*1ddd0*/  PRMT R104, R121, 0x7610, R104 ;  /* 0x0000761079687816 */ /* 0x004fe20000000068 */
[C---:B------:R-:W-:Y:S01]  /*1dde0*/  VIADD R114, R2.reuse, 0x21 ;  /* 0x0000002102727836 */ /* 0x040fe20000000000 */
[----:B------:R-:W2:Y:S01]  /*1ddf0*/  LDL.S16 R121, [R1+0x150] ;  /* 0x0001500001797983 */ /* 0x000ea20000100600 */
[----:B------:R-:W-:Y:S01]  /*1de00*/  VIADD R112, R2, 0x22 ;  /* 0x0000002202707836 */ /* 0x000fe20000000000 */
[----:B------:R-:W1:Y:S01]  /*1de10*/  LDCU UR7, c[0x0][0x39c] ;  /* 0x00007380ff0777ac */ /* 0x000e620008000800 */
[----:B----4-:R-:W-:Y:S02]  /*1de20*/  PRMT R102, R125, 0x7610, R102 ;  /* 0x000076107d667816 */ /* 0x010fe40000000066 */
[----:B------:R-:W4:Y:S01]  /*1de30*/  LDL.LU.S16 R125, [R1+0x152] ;  /* 0x00015200017d7983 */ /* 0x000f220000300600 */
[----:B0-----:R-:W-:Y:S01]  /*1de40*/  ISETP.LT.AND P4, PT, R114, UR4, !P0 ;  /* 0x0000000472007c0c */ /* 0x001fe2000c781270 */
[----:B------:R-:W0:Y:S01]  /*1de50*/  LDCU UR4, c[0x0][0x39c] ;  /* 0x00007380ff0477ac */ /* 0x000e220008000800 */
[----:B------:R-:W-:Y:S01]  /*1de60*/  VIADD R110, R2, 0x23 ;  /* 0x00000023026e7836 */ /* 0x000fe20000000000 */
[----:B0-----:R-:W-:Y:S01]  /*1de70*/  ISETP.LT.AND P5, PT, R112, UR4, !P0 ;  /* 0x0000000470007c0c */ /* 0x001fe2000c7a1270 */
[----:B------:R-:W0:Y:S01]  /*1de80*/  LDCU UR4, c[0x0][0x39c] ;  /* 0x00007380ff0477ac */ /* 0x000e220008000800 */
[----:B------:R-:W-:-:S02]  /*1de90*/  VIADD R108, R2, 0x24 ;  /* 0x00000024026c7836 */ /* 0x000fc40000000000 */
[----:B0-----:R-:W-:Y:S01]  /*1dea0*/  ISETP.LT.AND P6, PT, R110, UR4, !P0 ;  /* 0x000000046e007c0c */ /* 0x001fe2000c7c1270 */
[----:B------:R-:W0:Y:S01]  /*1deb0*/  LDCU UR4, c[0x0][0x39c] ;  /* 0x00007380ff0477ac */ /* 0x000e220008000800 */
[----:B------:R-:W-:-:S04]  /*1dec0*/  VIADD R106, R2, 0x25 ;  /* 0x00000025026a7836 */ /* 0x000fc80000000000 */
[----:B------:R5:W-:Y:S01]  /*1ded0*/  @P4 STG.E.U16 desc[UR20][R100.64], R104 ;  /* 0x0000006864004986 */ /* 0x000be2000c101514 */
[----:B------:R-:W-:Y:S01]  /*1dee0*/  ISETP.LT.AND P3, PT, R106, UR6, !P0 ;  /* 0x000000066a007c0c */ /* 0x000fe2000c761270 */
[----:B------:R-:W1:Y:S01]  /*1def0*/  LDCU UR6, c[0x0][0x39c] ;  /* 0x00007380ff0677ac */ /* 0x000e620008000800 */
[----:B-----5:R-:W-:Y:S02]  /*1df00*/  PRMT R101, R120, 0x7610, R101 ;  /* 0x0000761078657816 */ /* 0x020fe40000000065 */
[----:B0-----:R-:W-:Y:S01]  /*1df10*/  ISETP.LT.AND P2, PT, R108, UR4, !P0 ;  /* 0x000000046c007c0c */ /* 0x001fe2000c741270 */
[----:B------:R-:W0:Y:S01]  /*1df20*/  LDCU UR4, c[0x0][0x39c] ;  /* 0x00007380ff0477ac */ /* 0x000e220008000800 */
[----:B------:R-:W-:Y:S01]  /*1df30*/  VIADD R100, R122, UR5 ;  /* 0x000000057a647c36 */ /* 0x000fe20008000000 */
[----:B------:R5:W-:Y:S04]  /*1df40*/  @P5 STG.E.U16 desc[UR20][R98.64], R101 ;  /* 0x0000006562005986 */ /* 0x000be8000c101514 */
[----:B------:R0:W-:Y:S04]  /*1df50*/  @P6 STG.E.U16 desc[UR20][R96.64], R102 ;  /* 0x0000006660006986 */ /* 0x0001e8000c101514 */
[----:B------:R-:W4:Y:S01]  /*1df60*/  LDL.S16 R122, [R1+0x158] ;  /* 0x00015800017a7983 */ /* 0x000f220000100600 */
[----:B-----5:R-:W-:Y:S01]  /*1df70*/  LEA R98, P5, R100, R0, 0x1 ;  /* 0x0000000064627211 */ /* 0x020fe200078a08ff */
[----:B0-----:R-:W-:-:S03]  /*1df80*/  VIADD R96, R2, 0x28 ;  /* 0x0000002802607836 */ /* 0x001fc60000000000 */
[CC--:B------:R-:W-:Y:S01]  /*1df90*/  LEA.HI.X.SX32 R99, R100.reuse, R3.reuse, 0x1, P5 ;  /* 0x0000000364637211 */ /* 0x0c0fe200028f0eff */
[----:B------:R-:W-:Y:S01]  /*1dfa0*/  VIADD R97, R100, UR5 ;  /* 0x0000000564617c36 */ /* 0x000fe20008000000 */
[----:B------:R-:W-:Y:S02]  /*1dfb0*/  PRMT R100, R123, 0x7610, R100 ;  /* 0x000076107b647816 */ /* 0x000fe40000000064 */
[----:B------:R-:W-:Y:S01]  /*1dfc0*/  ISETP.LT.AND P5, PT, R96, UR4, !P0 ;  /* 0x0000000460007c0c */ /* 0x000fe2000c7a1270 */
[----:B------:R-:W0:Y:S01]  /*1dfd0*/  LDCU UR4, c[0x0][0x39c] ;  /* 0x00007380ff0477ac */ /* 0x000e220008000800 */
[C---:B------:R-:W-:Y:S01]  /*1dfe0*/  LEA R96, P6, R97.reuse, R0, 0x1 ;  /* 0x0000000061607211 */ /* 0x040fe200078c08ff */
[----:B------:R5:W-:Y:S02]  /*1dff0*/  @P2 STG.E.U16 desc[UR20][R98.64], R100 ;  /* 0x0000006462002986 */ /* 0x000be4000c101514 */
[----:B-----5:R-:W-:Y:S02]  /*1e000*/  VIADD R98, R2, 0x29 ;  /* 0x0000002902627836 */ /* 0x020fe40000000000 */
[C---:B------:R-:W-:Y:S01]  /*1e010*/  VIADD R99, R97.reuse, UR5 ;  /* 0x0000000561637c36 */ /* 0x040fe20008000000 */
[----:B------:R-:W-:-:S02]  /*1e020*/  LEA.HI.X.SX32 R97, R97, R3, 0x1, P6 ;  /* 0x0000000361617211 */ /* 0x000fc400030f0eff */
[----:B---3--:R-:W-:Y:S02]  /*1e030*/  PRMT R100, R124, 0x7610, R100 ;  /* 0x000076107c647816 */ /* 0x008fe40000000064 */
[----:B------:R-:W3:Y:S01]  /*1e040*/  LDL.LU.S16 R124, [R1+0x15a] ;  /* 0x00015a00017c7983 */ /* 0x000ee20000300600 */
[----:B-1----:R-:W-:Y:S01]  /*1e050*/  ISETP.LT.AND P2, PT, R98, UR6, !P0 ;  /* 0x0000000662007c0c */ /* 0x002fe2000c741270 */
[----:B------:R-:W1:Y:S01]  /*1e060*/  LDCU UR6, c[0x0][0x39c] ;  /* 0x00007380ff0677ac */ /* 0x000e620008000800 */
[C---:B------:R-:W-:Y:S01]  /*1e070*/  LEA R98, P6, R99.reuse, R0, 0x1 ;  /* 0x0000000063627211 */ /* 0x040fe200078c08ff */
[----:B------:R5:W-:Y:S04]  /*1e080*/  @P3 STG.E.U16 desc[UR20][R96.64], R100 ;  /* 0x0000006460003986 */ /* 0x000be8000c101514 */
[----:B------:R-:W3:Y:S01]  /*1e090*/  LDL.S16 R123, [R1+0x160] ;  /* 0x00016000017b7983 */ /* 0x000ee20000100600 */
[C---:B-----5:R-:W-:Y:S01]  /*1e0a0*/  VIADD R97, R99.reuse, UR5 ;  /* 0x0000000563617c36 */ /* 0x060fe20008000000 */
[----:B------:R-:W-:-:S02]  /*1e0b0*/  LEA.HI.X.SX32 R99, R99, R3, 0x1, P6 ;  /* 0x0000000363637211 */ /* 0x000fc400030f0eff */
[----:B--2---:R-:W-:-:S05]  /*1e0c0*/  PRMT R100, R121, 0x7610, R100 ;  /* 0x0000761079647816 */ /* 0x004fca0000000064 */
[----:B------:R4:W-:Y:S02]  /*1e0d0*/  @P1 STG.E.U16 desc[UR20][R98.64], R100 ;  /* 0x0000006462001986 */ /* 0x0009e4000c101514 */
[----:B----4-:R-:W-:Y:S02]  /*1e0e0*/  PRMT R100, R125, 0x7610, R100 ;  /* 0x000076107d647816 */ /* 0x010fe40000000064 */
[----:B------:R-:W2:Y:S01]  /*1e0f0*/  LDL.LU.S16 R125, [R1+0x162] ;  /* 0x00016200017d7983 */ /* 0x000ea20000300600 */
[C---:B------:R-:W-:Y:S02]  /*1e100*/  VIADD R103, R2.reuse, 0x27 ;  /* 0x0000002702677836 */ /* 0x040fe40000000000 */
[----:B------:R-:W-:Y:S01]  /*1e110*/  VIADD R96, R2, 0x2a ;  /* 0x0000002a02607836 */ /* 0x000fe20000000000 */
[----:B------:R-:W4:Y:S02]  /*1e120*/  LDL.S16 R121, [R1+0x168] ;  /* 0x0001680001797983 */ /* 0x000f240000100600 */
[----:B------:R-:W-:-:S02]  /*1e130*/  ISETP.LT.AND P4, PT, R103, UR9, !P0 ;  /* 0x0000000967007c0c */ /* 0x000fc4000c781270 */
[----:B0-----:R-:W-:Y:S01]  /*1e140*/  ISETP.LT.AND P3, PT, R96, UR4, !P0 ;  /* 0x0000000460007c0c */ /* 0x001fe2000c761270 */
[----:B------:R-:W-:Y:S01]  /*1e150*/  VIADD R98, R2, 0x2b ;  /* 0x0000002b02627836 */ /* 0x000fe20000000000 */
[CC--:B------:R-:W-:Y:S01]  /*1e160*/  LEA R96, P6, R97.reuse, R0.reuse, 0x1 ;  /* 0x0000000061607211 */ /* 0x0c0fe200078c08ff */
[C---:B------:R-:W-:Y:S01]  /*1e170*/  VIADD R99, R97.reuse, UR5 ;  /* 0x0000000561637c36 */ /* 0x040fe20008000000 */
[----:B------:R-:W0:Y:S02]  /*1e180*/  LDCU UR4, c[0x0][0x39c] ;  /* 0x00007380ff0477ac */ /* 0x000e240008000800 */
[----:B------:R-:W-:Y:S02]  /*1e190*/  LEA.HI.X.SX32 R97, R97, R3, 0x1, P6 ;  /* 0x0000000361617211 */ /* 0x000fe400030f0eff */
[----:B-1----:R-:W-:Y:S01]  /*1e1a0*/  ISETP.LT.AND P1, PT, R98, UR6, !P0 ;  /* 0x0000000662007c0c */ /* 0x002fe2000c721270 */
[----:B------:R-:W1:Y:S01]  /*1e1b0*/  LDCU UR6, c[0x0][0x39c] ;  /* 0x00007380ff0677ac */ /* 0x000e620008000800 */
[----:B------:R-:W-:Y:S01]  /*1e1c0*/  LEA R98, P6, R99, R0, 0x1 ;  /* 0x0000000063627211 */ /* 0x000fe200078c08ff */
[----:B------:R5:W-:Y:S02]  /*1e1d0*/  @P4 STG.E.U16 desc[UR20][R96.64], R100 ;  /* 0x0000006460004986 */ /* 0x000be4000c101514 */
[----:B-----5:R-:W-:-:S02]  /*1e1e0*/  VIADD R96, R2, 0x2c ;  /* 0x0000002c02607836 */ /* 0x020fc40000000000 */
[C---:B------:R-:W-:Y:S01]  /*1e1f0*/  VIADD R97, R99.reuse, UR5 ;  /* 0x0000000563617c36 */ /* 0x040fe20008000000 */
[----:B------:R-:W-:Y:S02]  /*1e200*/  LEA.HI.X.SX32 R99, R99, R3, 0x1, P6 ;  /* 0x0000000363637211 */ /* 0x000fe400030f0eff */
[----:B------:R-:W-:Y:S01]  /*1e210*/  ISETP.LT.AND P4, PT, R96, UR7, !P0 ;  /* 0x0000000760007c0c */ /* 0x000fe2000c781270 */
[----:B------:R-:W5:Y:S01]  /*1e220*/  LDCU UR7, c[0x0][0x39c] ;  /* 0x00007380ff0777ac */ /* 0x000f620008000800 */
[----:B------:R-:W-:Y:S02]  /*1e230*/  LEA R96, P6, R97, R0, 0x1 ;  /* 0x0000000061607211 */ /* 0x000fe400078c08ff */
[----:B------:R-:W-:-:S05]  /*1e240*/  PRMT R100, R122, 0x7610, R100 ;  /* 0x000076107a647816 */ /* 0x000fca0000000064 */
[----:B------:R0:W-:Y:S02]  /*1e250*/  @P5 STG.E.U16 desc[UR20][R98.64], R100 ;  /* 0x0000006462005986 */ /* 0x0001e4000c101514 */
[----:B0-----:R-:W-:Y:S02]  /*1e260*/  VIADD R98, R2, 0x2d ;  /* 0x0000002d02627836 */ /* 0x001fe40000000000 */
[C---:B------:R-:W-:Y:S01]  /*1e270*/  VIADD R99, R97.reuse, UR5 ;  /* 0x0000000561637c36 */ /* 0x040fe20008000000 */
[----:B------:R-:W-:Y:S02]  /*1e280*/  LEA.HI.X.SX32 R97, R97, R3, 0x1, P6 ;  /* 0x0000000361617211 */ /* 0x000fe400030f0eff */
[----:B------:R-:W-:Y:S01]  /*1e290*/  ISETP.LT.AND P5, PT, R98, UR4, !P0 ;  /* 0x0000000462007c0c */ /* 0x000fe2000c7a1270 */
[----:B------:R-:W0:Y:S01]  /*1e2a0*/  LDCU UR4, c[0x0][0x39c] ;  /* 0x00007380ff0477ac */ /* 0x000e220008000800 */
[----:B------:R-:W-:Y:S02]  /*1e2b0*/  LEA R98, P6, R99, R0, 0x1 ;  /* 0x0000000063627211 */ /* 0x000fe400078c08ff */
[----:B---3--:R-:W-:-:S02]  /*1e2c0*/  PRMT R100, R124, 0x7610, R100 ;  /* 0x000076107c647816 */ /* 0x008fc40000000064 */
[----:B------:R-:W3:Y:S04]  /*1e2d0*/  LDL.LU.S16 R124, [R1+0x16a] ;  /* 0x00016a00017c7983 */ /* 0x000ee80000300600 */
[----:B------:R0:W-:Y:S04]  /*1e2e0*/  @P2 STG.E.U16 desc[UR20][R96.64], R100 ;  /* 0x0000006460002986 */ /* 0x0001e8000c101514 */
[----:B------:R-:W3:Y:S01]  /*1e2f0*/  LDL.S16 R122, [R1+0x16c] ;  /* 0x00016c00017a7983 */ /* 0x000ee20000100600 */
[C---:B0-----:R-:W-:Y:S01]  /*1e300*/  VIADD R97, R99.reuse, UR5 ;  /* 0x0000000563617c36 */ /* 0x041fe20008000000 */
[----:B------:R-:W-:-:S02]  /*1e310*/  LEA.HI.X.SX32 R99, R99, R3, 0x1, P6 ;  /* 0x0000000363637211 */ /* 0x000fc400030f0eff */
[----:B------:R-:W-:-:S05]  /*1e320*/  PRMT R100, R123, 0x7610, R100 ;  /* 0x000076107b647816 */ /* 0x000fca0000000064 */
[----:B------:R2:W-:Y:S02]  /*1e330*/  @P3 STG.E.U16 desc[UR20][R98.64], R100 ;  /* 0x0000006462003986 */ /* 0x0005e4000c101514 */
[----:B--2---:R-:W-:Y:S02]  /*1e340*/  PRMT R100, R125, 0x7610, R100 ;  /* 0x000076107d647816 */ /* 0x004fe40000000064 */
[----:B------:R-:W2:Y:S01]  /*1e350*/  LDL.LU.S16 R125, [R1+0x16e] ;  /* 0x00016e00017d7983 */ /* 0x000ea20000300600 */
[C---:B------:R-:W-:Y:S02]  /*1e360*/  VIADD R96, R2.reuse, 0x2e ;  /* 0x0000002e02607836 */ /* 0x040fe40000000000 */
[----:B------:R-:W-:Y:S01]  /*1e370*/  VIADD R98, R2, 0x2f ;  /* 0x0000002f02627836 */ /* 0x000fe20000000000 */
[----:B------:R-:W2:Y:S02]  /*1e380*/  LDL.S16 R123, [R1+0x170] ;  /* 0x00017000017b7983 */ /* 0x000ea40000100600 */
[----:B-1----:R-:W-:Y:S01]  /*1e390*/  ISETP.LT.AND P2, PT, R96, UR6, !P0 ;  /* 0x0000000660007c0c */ /* 0x002fe2000c741270 */
[C---:B------:R-:W-:Y:S01]  /*1e3a0*/  VIADD R99, R97.reuse, UR5 ;  /* 0x0000000561637c36 */ /* 0x040fe20008000000 */
[----:B------:R-:W-:Y:S01]  /*1e3b0*/  LEA R96, P6, R97, R0, 0x1 ;  /* 0x0000000061607211 */ /* 0x000fe200078c08ff */
[----:B------:R-:W0:Y:S01]  /*1e3c0*/  LDCU UR6, c[0x0][0x39c] ;  /* 0x00007380ff0677ac */ /* 0x000e220008000800 */
[----:B------:R-:W-:-:S02]  /*1e3d0*/  ISETP.LT.AND P3, PT, R98, UR4, !P0 ;  /* 0x0000000462007c0c */ /* 0x000fc4000c761270 */
[----:B------:R-:W-:Y:S01]  /*1e3e0*/  LEA.HI.X.SX32 R97, R97, R3, 0x1, P6 ;  /* 0x0000000361617211 */ /* 0x000fe200030f0eff */
[----:B------:R-:W1:Y:S01]  /*1e3f0*/  LDCU UR4, c[0x0][0x39c] ;  /* 0x00007380ff0477ac */ /* 0x000e620008000800 */
[----:B------:R-:W-:-:S03]  /*1e400*/  LEA R98, P6, R99, R0, 0x1 ;  /* 0x0000000063627211 */ /* 0x000fc600078c08ff */
[----:B------:R0:W-:Y:S02]  /*1e410*/  @P1 STG.E.U16 desc[UR20][R96.64], R100 ;  /* 0x0000006460001986 */ /* 0x0001e4000c101514 */
[----:B0-----:R-:W-:Y:S01]  /*1e420*/  VIADD R96, R2, 0x30 ;  /* 0x0000003002607836 */ /* 0x001fe20000000000 */
[----:B----4-:R-:W-:Y:S01]  /*1e430*/  PRMT R100, R121, 0x7610, R100 ;  /* 0x0000761079647816 */ /* 0x010fe20000000064 */
[C---:B------:R-:W-:Y:S01]  /*1e440*/  VIADD R97, R99.reuse, UR5 ;  /* 0x0000000563617c36 */ /* 0x040fe20008000000 */
[----:B------:R-:W-:Y:S02]  /*1e450*/  LEA.HI.X.SX32 R99, R99, R3, 0x1, P6 ;  /* 0x0000000363637211 */ /* 0x000fe400030f0eff */
[----:B-----5:R-:W-:Y:S01]  /*1e460*/  ISETP.LT.AND P1, PT, R96, UR7, !P0 ;  /* 0x0000000760007c0c */ /* 0x020fe2000c721270 */
[----:B------:R-:W0:Y:S01]  /*1e470*/  LDCU UR7, c[0x0][0x39c] ;  /* 0x00007380ff0777ac */ /* 0x000e220008000800 */
[----:B------:R-:W-:Y:S01]  /*1e480*/  LEA R96, P6, R97, R0, 0x1 ;  /* 0x0000000061607211 */ /* 0x000fe200078c08ff */
[----:B------:R4:W-:Y:S02]  /*1e490*/  @P4 STG.E.U16 desc[UR20][R98.64], R100 ;  /* 0x0000006462004986 */ /* 0x0009e4000c101514 */
[----:B----4-:R-:W-:-:S02]  /*1e4a0*/  VIADD R98, R2, 0x31 ;  /* 0x0000003102627836 */ /* 0x010fc40000000000 */
[C---:B------:R-:W-:Y:S01]  /*1e4b0*/  VIADD R99, R97.reuse, UR5 ;  /* 0x0000000561637c36 */ /* 0x040fe20008000000 */
[-C--:B------:R-:W-:Y:S02]  /*1e4c0*/  LEA.HI.X.SX32 R97, R97, R3.reuse, 0x1, P6 ;  /* 0x0000000361617211 */ /* 0x080fe400030f0eff */
[----:B------:R-:W-:Y:S01]  /*1e4d0*/  ISETP.LT.AND P4, PT, R98, UR6, !P0 ;  /* 0x0000000662007c0c */ /* 0x000fe2000c781270 */
[----:B------:R-:W4:Y:S01]  /*1e4e0*/  LDCU UR6, c[0x0][0x39c] ;  /* 0x00007380ff0677ac */ /* 0x000f220008000800 */
[C---:B------:R-:W-:Y:S02]  /*1e4f0*/  LEA R98, P6, R99.reuse, R0, 0x1 ;  /* 0x0000000063627211 */ /* 0x040fe400078c08ff */
[----:B---3--:R-:W-:Y:S02]  /*1e500*/  PRMT R100, R124, 0x7610, R100 ;  /* 0x000076107c647816 */ /* 0x008fe40000000064 */
[----:B------:R-:W3:Y:S04]  /*1e510*/  LDL.LU.S16 R124, [R1+0x172] ;  /* 0x00017200017c7983 */ /* 0x000ee80000300600 */
[----:B------:R5:W-:Y:S04]  /*1e520*/  @P5 STG.E.U16 desc[UR20][R96.64], R100 ;  /* 0x0000006460005986 */ /* 0x000be8000c101514 */
[----:B------:R-:W3:Y:S01]  /*1e530*/  LDL.S16 R121, [R1+0x174] ;  /* 0x0001740001797983 */ /* 0x000ee20000100600 */
[C---:B-----5:R-:W-:Y:S01]  /*1e540*/  VIADD R97, R99.reuse, UR5 ;  /* 0x0000000563617c36 */ /* 0x060fe20008000000 */
[----:B------:R-:W-:-:S02]  /*1e550*/  LEA.HI.X.SX32 R99, R99, R3, 0x1, P6 ;  /* 0x0000000363637211 */ /* 0x000fc400030f0eff */
[----:B------:R-:W-:-:S05]  /*1e560*/  PRMT R100, R122, 0x7610, R100 ;  /* 0x000076107a647816 */ /* 0x000fca0000000064 */
[----:B------:R2:W-:Y:S02]  /*1e570*/  @P2 STG.E.U16 desc[UR20][R98.64], R100 ;  /* 0x0000006462002986 */ /* 0x0005e4000c101514 */
[----:B--2---:R-:W-:Y:S02]  /*1e580*/  PRMT R100, R125, 0x7610, R100 ;  /* 0x000076107d647816 */ /* 0x004fe40000000064 */
[----:B------:R-:W2:Y:S01]  /*1e590*/  LDL.LU.S16 R125, [R1+0x176] ;  /* 0x00017600017d7983 */ /* 0x000ea20000300600 */
[C---:B------:R-:W-:Y:S02]  /*1e5a0*/  VIADD R96, R2.reuse, 0x32 ;  /* 0x0000003202607836 */ /* 0x040fe40000000000 */
[----:B------:R-:W-:Y:S01]  /*1e5b0*/  VIADD R98, R2, 0x33 ;  /* 0x0000003302627836 */ /* 0x000fe20000000000 */
[----:B------:R-:W5:Y:S02]  /*1e5c0*/  LDL.S16 R122, [R1+0x178] ;  /* 0x00017800017a7983 */ /* 0x000f640000100600 */
[----:B-1----:R-:W-:Y:S01]  /*1e5d0*/  ISETP.LT.AND P5, PT, R96, UR4, !P0 ;  /* 0x0000000460007c0c */ /* 0x002fe2000c7a1270 */
[C---:B------:R-:W-:Y:S01]  /*1e5e0*/  VIADD R99, R97.reuse, UR5 ;  /* 0x0000000561637c36 */ /* 0x040fe20008000000 */
[----:B------:R-:W-:Y:S01]  /*1e5f0*/  LEA R96, P6, R97, R0, 0x1 ;  /* 0x0000000061607211 */ /* 0x000fe200078c08ff */
[----:B------:R-:W1:Y:S01]  /*1e600*/  LDCU UR4, c[0x0][0x39c] ;  /* 0x00007380ff0477ac */ /* 0x000e620008000800 */
[----:B----4-:R-:W-:-:S02]  /*1e610*/  ISETP.LT.AND P2, PT, R98, UR6, !P0 ;  /* 0x0000000662007c0c */ /* 0x010fc4000c741270 */
[----:B------:R-:W-:Y:S01]  /*1e620*/  LEA.HI.X.SX32 R97, R97, R3, 0x1, P6 ;  /* 0x0000000361617211 */ /* 0x000fe200030f0eff */
[----:B------:R-:W4:Y:S01]  /*1e630*/  LDCU UR6, c[0x0][0x39c] ;  /* 0x00007380ff0677ac */ /* 0x000f220008000800 */
[----:B------:R-:W-:-:S03]  /*1e640*/  LEA R98, P6, R99, R0, 0x1 ;  /* 0x0000000063627211 */ /* 0x000fc600078c08ff */
[----:B------:R0:W-:Y:S02]  /*1e650*/  @P3 STG.E.U16 desc[UR20][R96.64], R100 ;  /* 0x0000006460003986 */ /* 0x0001e4000c101514 */
[----:B0-----:R-:W-:Y:S01]  /*1e660*/  VIADD R96, R2, 0x34 ;  /* 0x0000003402607836 */ /* 0x001fe20000000000 */
[----:B------:R-:W-:Y:S01]  /*1e670*/  PRMT R100, R123, 0x7610, R100 ;  /* 0x000076107b647816 */ /* 0x000fe20000000064 */
[C---:B------:R-:W-:Y:S01]  /*1e680*/  VIADD R97, R99.reuse, UR5 ;  /* 0x0000000563617c36 */ /* 0x040fe20008000000 */
[----:B------:R-:W-:Y:S02]  /*1e690*/  LEA.HI.X.SX32 R99, R99, R3, 0x1, P6 ;  /* 0x0000000363637211 */ /* 0x000fe400030f0eff */
[----:B------:R-:W-:Y:S01]  /*1e6a0*/  ISETP.LT.AND P3, PT, R96, UR7, !P0 ;  /* 0x0000000760007c0c */ /* 0x000fe2000c761270 */
[----:B------:R-:W0:Y:S01]  /*1e6b0*/  LDCU UR7, c[0x0][0x39c] ;  /* 0x00007380ff0777ac */ /* 0x000e220008000800 */
[----:B------:R-:W-:Y:S01]  /*1e6c0*/  LEA R96, P6, R97, R0, 0x1 ;  /* 0x0000000061607211 */ /* 0x000fe200078c08ff */
[----:B------:R1:W-:Y:S02]  /*1e6d0*/  @P1 STG.E.U16 desc[UR20][R98.64], R100 ;  /* 0x0000006462001986 */ /* 0x0003e4000c101514 */
[----:B-1----:R-:W-:-:S02]  /*1e6e0*/  VIADD R98, R2, 0x35 ;  /* 0x0000003502627836 */ /* 0x002fc40000000000 */
[C---:B------:R-:W-:Y:S01]  /*1e6f0*/  VIADD R99, R97.reuse, UR5 ;  /* 0x0000000561637c36 */ /* 0x040fe20008000000 */
[-C--:B------:R-:W-:Y:S02]  /*1e700*/  LEA.HI.X.SX32 R97, R97, R3.reuse, 0x1, P6 ;  /* 0x0000000361617211 */ /* 0x080fe400030f0eff */
[----:B------:R-:W-:Y:S01]  /*1e710*/  ISETP.LT.AND P1, PT, R98, UR4, !P0 ;  /* 0x0000000462007c0c */ /* 0x000fe2000c721270 */
[----:B------:R-:W1:Y:S01]  /*1e720*/  LDCU UR4, c[0x0][0x39c] ;  /* 0x00007380ff0477ac */ /* 0x000e620008000800 */
[C---:B------:R-:W-:Y:S02]  /*1e730*/  LEA R98, P6, R99.reuse, R0, 0x1 ;  /* 0x0000000063627211 */ /* 0x040fe400078c08ff */
[----:B---3--:R-:W-:Y:S02]  /*1e740*/  PRMT R100, R124, 0x7610, R100 ;  /* 0x000076107c647816 */ /* 0x008fe40000000064 */
        /* <DEDUP_REMOVED lines=12> */
[----:B----4-:R-:W-:Y:S01]  /*1e810*/  ISETP.LT.AND P4, PT, R96, UR6, !P0 ;  /* 0x0000000660007c0c */ /* 0x010fe2000c781270 */
[C---:B------:R-:W-:Y:S01]  /*1e820*/  VIADD R99, R97.reuse, UR5 ;  /* 0x0000000561637c36 */ /* 0x040fe20008000000 */
[----:B------:R-:W-:Y:S01]  /*1e830*/  LEA R96, P6, R97, R0, 0x1 ;  /* 0x0000000061607211 */ /* 0x000fe200078c08ff */
[----:B------:R-:W0:Y:S01]  /*1e840*/  LDCU UR6, c[0x0][0x39c] ;  /* 0x00007380ff0677ac */ /* 0x000e220008000800 */
[----:B-1----:R-:W-:-:S02]  /*1e850*/  ISETP.LT.AND P5, PT, R98, UR4, !P0 ;  /* 0x0000000462007c0c */ /* 0x002fc4000c7a1270 */
[----:B------:R-:W-:Y:S01]  /*1e860*/  LEA.HI.X.SX32 R97, R97, R3, 0x1, P6 ;  /* 0x0000000361617211 */ /* 0x000fe200030f0eff */
[----:B------:R-:W1:Y:S01]  /*1e870*/  LDCU UR4, c[0x0][0x39c] ;  /* 0x00007380ff0477ac */ /* 0x000e620008000800 */
[----:B------:R-:W-:-:S03]  /*1e880*/  LEA R98, P6, R99, R0, 0x1 ;  /* 0x0000000063627211 */ /* 0x000fc600078c08ff */
[----:B------:R4:W-:Y:S02]  /*1e890*/  @P2 STG.E.U16 desc[UR20][R96.64], R100 ;  /* 0x0000006460002986 */ /* 0x0009e4000c101514 */
[----:B----4-:R-:W-:Y:S01]  /*1e8a0*/  VIADD R96, R2, 0x38 ;  /* 0x0000003802607836 */ /* 0x010fe20000000000 */
[----:B-----5:R-:W-:Y:S01]  /*1e8b0*/  PRMT R100, R122, 0x7610, R100 ;  /* 0x000076107a647816 */ /* 0x020fe20000000064 */
[C---:B------:R-:W-:Y:S01]  /*1e8c0*/  VIADD R97, R99.reuse, UR5 ;  /* 0x0000000563617c36 */ /* 0x040fe20008000000 */
[----:B------:R-:W-:Y:S02]  /*1e8d0*/  LEA.HI.X.SX32 R99, R99, R3, 0x1, P6 ;  /* 0x0000000363637211 */ /* 0x000fe400030f0eff */
[----:B------:R-:W-:Y:S01]  /*1e8e0*/  ISETP.LT.AND P2, PT, R96, UR7, !P0 ;  /* 0x0000000760007c0c */ /* 0x000fe2000c741270 */
[----:B------:R-:W4:Y:S01]  /*1e8f0*/  LDCU UR7, c[0x0][0x39c] ;  /* 0x00007380ff0777ac */ /* 0x000f220008000800 */
[----:B------:R-:W-:Y:S01]  /*1e900*/  LEA R96, P6, R97, R0, 0x1 ;  /* 0x0000000061607211 */ /* 0x000fe200078c08ff */
[----:B------:R5:W-:Y:S02]  /*1e910*/  @P3 STG.E.U16 desc[UR20][R98.64], R100 ;  /* 0x0000006462003986 */ /* 0x000be4000c101514 */
[----:B-----5:R-:W-:-:S02]  /*1e920*/  VIADD R98, R2, 0x39 ;  /* 0x0000003902627836 */ /* 0x020fc40000000000 */
[C---:B------:R-:W-:Y:S01]  /*1e930*/  VIADD R99, R97.reuse, UR5 ;  /* 0x0000000561637c36 */ /* 0x040fe20008000000 */
[-C--:B------:R-:W-:Y:S02]  /*1e940*/  LEA.HI.X.SX32 R97, R97, R3.reuse, 0x1, P6 ;  /* 0x0000000361617211 */ /* 0x080fe400030f0eff */
[----:B0-----:R-:W-:Y:S01]  /*1e950*/  ISETP.LT.AND P3, PT, R98, UR6, !P0 ;  /* 0x0000000662007c0c */ /* 0x001fe2000c761270 */
[----:B------:R-:W0:Y:S01]  /*1e960*/  LDCU UR6, c[0x0][0x39c] ;  /* 0x00007380ff0677ac */ /* 0x000e220008000800 */
        /* <DEDUP_REMOVED lines=18> */
[----:B0-----:R-:W-:-:S02]  /*1ea90*/  ISETP.LT.AND P4, PT, R98, UR6, !P0 ;  /* 0x0000000662007c0c */ /* 0x001fc4000c781270 */
[----:B------:R-:W-:Y:S01]  /*1eaa0*/  LEA.HI.X.SX32 R97, R97, R3, 0x1, P6 ;  /* 0x0000000361617211 */ /* 0x000fe200030f0eff */
[----:B------:R-:W0:Y:S01]  /*1eab0*/  LDCU UR6, c[0x0][0x39c] ;  /* 0x00007380ff0677ac */ /* 0x000e220008000800 */
[----:B------:R-:W-:-:S03]  /*1eac0*/  LEA R98, P6, R99, R0, 0x1 ;  /* 0x0000000063627211 */ /* 0x000fc600078c08ff */
[----:B------:R1:W-:Y:S02]  /*1ead0*/  @P5 STG.E.U16 desc[UR20][R96.64], R100 ;  /* 0x0000006460005986 */ /* 0x0003e4000c101514 */
[----:B-1----:R-:W-:Y:S01]  /*1eae0*/  VIADD R96, R2, 0x3c ;  /* 0x0000003c02607836 */ /* 0x002fe20000000000 */
[----:B------:R-:W-:Y:S01]  /*1eaf0*/  PRMT R100, R121, 0x7610, R100 ;  /* 0x0000761079647816 */ /* 0x000fe20000000064 */
[C---:B------:R-:W-:Y:S01]  /*1eb00*/  VIADD R97, R99.reuse, UR5 ;  /* 0x0000000563617c36 */ /* 0x040fe20008000000 */
[----:B------:R-:W-:Y:S02]  /*1eb10*/  LEA.HI.X.SX32 R99, R99, R3, 0x1, P6 ;  /* 0x0000000363637211 */ /* 0x000fe400030f0eff */
[----:B----4-:R-:W-:Y:S01]  /*1eb20*/  ISETP.LT.AND P5, PT, R96, UR7, !P0 ;  /* 0x0000000760007c0c */ /* 0x010fe2000c7a1270 */
[----:B------:R-:W1:Y:S01]  /*1eb30*/  LDCU UR7, c[0x0][0x39c] ;  /* 0x00007380ff0777ac */ /* 0x000e620008000800 */
        /* <DEDUP_REMOVED lines=21> */
[----:B------:R-:W-:Y:S01]  /*1ec90*/  ISETP.LT.AND P3, PT, R96, UR6, !P0 ;  /* 0x0000000660007c0c */ /* 0x000fe2000c761270 */
[C---:B------:R-:W-:Y:S01]  /*1eca0*/  VIADD R99, R97.reuse, UR5 ;  /* 0x0000000561637c36 */ /* 0x040fe20008000000 */
[----:B------:R-:W-:Y:S01]  /*1ecb0*/  LEA R96, P6, R97, R0, 0x1 ;  /* 0x0000000061607211 */ /* 0x000fe200078c08ff */
[----:B------:R-:W0:Y:S01]  /*1ecc0*/  LDCU UR6, c[0x0][0x39c] ;  /* 0x00007380ff0677ac */ /* 0x000e220008000800 */
[----:B----4-:R-:W-:-:S02]  /*1ecd0*/  ISETP.LT.AND P1, PT, R98, UR4, !P0 ;  /* 0x0000000462007c0c */ /* 0x010fc4000c721270 */
[----:B------:R-:W-:Y:S01]  /*1ece0*/  LEA.HI.X.SX32 R97, R97, R3, 0x1, P6 ;  /* 0x0000000361617211 */ /* 0x000fe200030f0eff */
[----:B------:R-:W4:Y:S01]  /*1ecf0*/  LDCU UR4, c[0x0][0x39c] ;  /* 0x00007380ff0477ac */ /* 0x000f220008000800 */
[----:B------:R-:W-:-:S03]  /*1ed00*/  LEA R98, P6, R99, R0, 0x1 ;  /* 0x0000000063627211 */ /* 0x000fc600078c08ff */
[----:B------:R0:W-:Y:S02]  /*1ed10*/  @P4 STG.E.U16 desc[UR20][R96.64], R100 ;  /* 0x0000006460004986 */ /* 0x0001e4000c101514 */
[----:B0-----:R-:W-:Y:S01]  /*1ed20*/  VIADD R96, R2, 0x40 ;  /* 0x0000004002607836 */ /* 0x001fe20000000000 */
[----:B-----5:R-:W-:Y:S01]  /*1ed30*/  PRMT R100, R123, 0x7610, R100 ;  /* 0x000076107b647816 */ /* 0x020fe20000000064 */
[C---:B------:R-:W-:Y:S01]  /*1ed40*/  VIADD R97, R99.reuse, UR5 ;  /* 0x0000000563617c36 */ /* 0x040fe20008000000 */
[----:B------:R-:W-:Y:S02]  /*1ed50*/  LEA.HI.X.SX32 R99, R99, R3, 0x1, P6 ;  /* 0x0000000363637211 */ /* 0x000fe400030f0eff */
[----:B-1----:R-:W-:Y:S01]  /*1ed60*/  ISETP.LT.AND P4, PT, R96, UR7, !P0 ;  /* 0x0000000760007c0c */ /* 0x002fe2000c781270 */
        /* <DEDUP_REMOVED lines=22> */
[----:B----4-:R-:W-:Y:S01]  /*1eed0*/  ISETP.LT.AND P2, PT, R96, UR4, !P0 ;  /* 0x0000000460007c0c */ /* 0x010fe2000c741270 */
[C---:B------:R-:W-:Y:S01]  /*1eee0*/  VIADD R99, R97.reuse, UR5 ;  /* 0x0000000561637c36 */ /* 0x040fe20008000000 */
[----:B------:R-:W-:Y:S01]  /*1eef0*/  LEA R96, P6, R97, R0, 0x1 ;  /* 0x0000000061607211 */ /* 0x000fe200078c08ff */
[----:B------:R-:W4:Y:S01]  /*1ef00*/  LDCU UR4, c[0x0][0x39c] ;  /* 0x00007380ff0477ac */ /* 0x000f220008000800 */
[----:B-1----:R-:W-:-:S02]  /*1ef10*/  ISETP.LT.AND P3, PT, R98, UR6, !P0 ;  /* 0x0000000662007c0c */ /* 0x002fc4000c761270 */
[----:B------:R-:W-:Y:S01]  /*1ef20*/  LEA.HI.X.SX32 R97, R97, R3, 0x1, P6 ;  /* 0x0000000361617211 */ /* 0x000fe200030f0eff */
[----:B------:R-:W1:Y:S01]  /*1ef30*/  LDCU UR6, c[0x0][0x39c] ;  /* 0x00007380ff0677ac */ /* 0x000e620008000800 */
        /* <DEDUP_REMOVED lines=13> */
[----:B----4-:R-:W-:Y:S01]  /*1f010*/  ISETP.LT.AND P4, PT, R98, UR4, !P0 ;  /* 0x0000000462007c0c */ /* 0x010fe2000c781270 */
[----:B------:R-:W1:Y:S01]  /*1f020*/  LDCU UR4, c[0x0][0x39c] ;  /* 0x00007380ff0477ac */ /* 0x000e620008000800 */
[C---:B------:R-:W-:Y:S02]  /*1f030*/  LEA R98, P6, R99.reuse, R0, 0x1 ;  /* 0x0000000063627211 */ /* 0x040fe400078c08ff */
[----:B---3--:R-:W-:Y:S02]  /*1f040*/  PRMT R100, R124, 0x7610, R100 ;  /* 0x000076107c647816 */ /* 0x008fe40000000064 */
[----:B------:R-:W3:Y:S04]  /*1f050*/  LDL.LU.S16 R124, [R1+0xc2] ;  /* 0x0000c200017c7983 */ /* 0x000ee80000300600 */
[----:B------:R4:W-:Y:S04]  /*1f060*/  @P5 STG.E.U16 desc[UR20][R96.64], R100 ;  /* 0x0000006460005986 */ /* 0x0009e8000c101514 */
[----:B------:R-:W3:Y:S01]  /*1f070*/  LDL.S16 R122, [R1+0xd0] ;  /* 0x0000d000017a7983 */ /* 0x000ee20000100600 */
[C---:B----4-:R-:W-:Y:S01]  /*1f080*/  VIADD R97, R99.reuse, UR5 ;  /* 0x0000000563617c36 */ /* 0x050fe20008000000 */
[----:B------:R-:W-:-:S02]  /*1f090*/  LEA.HI.X.SX32 R99, R99, R3, 0x1, P6 ;  /* 0x0000000363637211 */ /* 0x000fc400030f0eff */
[----:B------:R-:W-:-:S05]  /*1f0a0*/  PRMT R100, R123, 0x7610, R100 ;  /* 0x000076107b647816 */ /* 0x000fca0000000064 */
[----:B------:R2:W-:Y:S02]  /*1f0b0*/  @P2 STG.E.U16 desc[UR20][R98.64], R100 ;  /* 0x0000006462002986 */ /* 0x0005e4000c101514 */
[----:B--2---:R-:W-:Y:S02]  /*1f0c0*/  PRMT R100, R125, 0x7610, R100 ;  /* 0x000076107d647816 */ /* 0x004fe40000000064 */
[----:B------:R-:W2:Y:S01]  /*1f0d0*/  LDL.LU.S16 R125, [R1+0xd2] ;  /* 0x0000d200017d7983 */ /* 0x000ea20000300600 */
[C---:B------:R-:W-:Y:S02]  /*1f0e0*/  VIADD R96, R2.reuse, 0x46 ;  /* 0x0000004602607836 */ /* 0x040fe40000000000 */
[----:B------:R-:W-:Y:S01]  /*1f0f0*/  VIADD R98, R2, 0x47 ;  /* 0x0000004702627836 */ /* 0x000fe20000000000 */
[----:B------:R-:W4:Y:S02]  /*1f100*/  LDL.S16 R123, [R1+0xe0] ;  /* 0x0000e000017b7983 */ /* 0x000f240000100600 */
[----:B------:R-:W-:Y:S01]  /*1f110*/  ISETP.LT.AND P5, PT, R96, UR6, !P0 ;  /* 0x0000000660007c0c */ /* 0x000fe2000c7a1270 */
        /* <DEDUP_REMOVED lines=8> */
[----:B0-----:R-:W-:Y:S01]  /*1f1a0*/  VIADD R96, R2, 0x48 ;  /* 0x0000004802607836 */ /* 0x001fe20000000000 */
[----:B-----5:R-:W-:Y:S01]  /*1f1b0*/  PRMT R100, R121, 0x7610, R100 ;  /* 0x0000761079647816 */ /* 0x020fe20000000064 */
[C---:B------:R-:W-:Y:S01]  /*1f1c0*/  VIADD R97, R99.reuse, UR5 ;  /* 0x0000000563617c36 */ /* 0x040fe20008000000 */
[----:B------:R-:W-:Y:S02]  /*1f1d0*/  LEA.HI.X.SX32 R99, R99, R3, 0x1, P6 ;  /* 0x0000000363637211 */ /* 0x000fe400030f0eff */
[----:B------:R-:W-:Y:S01]  /*1f1e0*/  ISETP.LT.AND P3, PT, R96, UR7, !P0 ;  /* 0x0000000760007c0c */ /* 0x000fe2000c761270 */
[----:B------:R-:W0:Y:S01]  /*1f1f0*/  LDCU UR7, c[0x0][0x39c] ;  /* 0x00007380ff0777ac */ /* 0x000e220008000800 */
[----:B------:R-:W-:Y:S01]  /*1f200*/  LEA R96, P6, R97, R0, 0x1 ;  /* 0x0000000061607211 */ /* 0x000fe200078c08ff */
[----:B------:R5:W-:Y:S02]  /*1f210*/  @P1 STG.E.U16 desc[UR20][R98.64], R100 ;  /* 0x0000006462001986 */ /* 0x000be4000c101514 */
[----:B-----5:R-:W-:-:S02]  /*1f220*/  VIADD R98, R2, 0x49 ;  /* 0x0000004902627836 */ /* 0x020fc40000000000 */
[C---:B------:R-:W-:Y:S01]  /*1f230*/  VIADD R99, R97.reuse, UR5 ;  /* 0x0000000561637c36 */ /* 0x040fe20008000000 */
[-C--:B------:R-:W-:Y:S02]  /*1f240*/  LEA.HI.X.SX32 R97, R97, R3.reuse, 0x1, P6 ;  /* 0x0000000361617211 */ /* 0x080fe400030f0eff */
[----:B------:R-:W-:Y:S01]  /*1f250*/  ISETP.LT.AND P1, PT, R98, UR6, !P0 ;  /* 0x0000000662007c0c */ /* 0x000fe2000c721270 */
[----:B------:R-:W5:Y:S01]  /*1f260*/  LDCU UR6, c[0x0][0x39c] ;  /* 0x00007380ff0677ac */ /* 0x000f620008000800 */
        /* <DEDUP_REMOVED lines=18> */
[----:B-----5:R-:W-:-:S02]  /*1f390*/  ISETP.LT.AND P5, PT, R98, UR6, !P0 ;  /* 0x0000000662007c0c */ /* 0x020fc4000c7a1270 */
[----:B------:R-:W-:Y:S01]  /*1f3a0*/  LEA.HI.X.SX32 R97, R97, R3, 0x1, P6 ;  /* 0x0000000361617211 */ /* 0x000fe200030f0eff */
[----:B------:R-:W1:Y:S01]  /*1f3b0*/  LDCU UR6, c[0x0][0x39c] ;  /* 0x00007380ff0677ac */ /* 0x000e620008000800 */
[----:B------:R-:W-:-:S03]  /*1f3c0*/  LEA R98, P6, R99, R0, 0x1 ;  /* 0x0000000063627211 */ /* 0x000fc600078c08ff */
[----:B------:R5:W-:Y:S02]  /*1f3d0*/  @P2 STG.E.U16 desc[UR20][R96.64], R100 ;  /* 0x0000006460002986 */ /* 0x000be4000c101514 */
[----:B-----5:R-:W-:Y:S01]  /*1f3e0*/  VIADD R96, R2, 0x4c ;  /* 0x0000004c02607836 */ /* 0x020fe20000000000 */
[----:B----4-:R-:W-:Y:S01]  /*1f3f0*/  PRMT R100, R123, 0x7610, R100 ;  /* 0x000076107b647816 */ /* 0x010fe20000000064 */
        /* <DEDUP_REMOVED lines=358> */
[C---:B-----5:R-:W-:Y:S01]  /*20a60*/  VIADD R97, R99.reuse, UR5 ;  /* 0x0000000563617c36 */ /* 0x060fe20008000000 */
[----:B------:R-:W-:Y:S01]  /*20a70*/  LEA.HI.X.SX32 R99, R99, R3, 0x1, P6 ;  /* 0x0000000363637211 */ /* 0x000fe200030f0eff */
[----:B------:R-:W-:Y:S01]  /*20a80*/  VIADD R96, R2, 0x74 ;  /* 0x0000007402607836 */ /* 0x000fe20000000000 */
[----:B----4-:R-:W-:-:S04]  /*20a90*/  PRMT R100, R122, 0x7610, R100 ;  /* 0x000076107a647816 */ /* 0x010fc80000000064 */
[----:B------:R-:W-:Y:S01]  /*20aa0*/  ISETP.LT.AND P2, PT, R96, UR7, !P0 ;  /* 0x0000000760007c0c */ /* 0x000fe2000c741270 */
[----:B------:R4:W-:Y:S01]  /*20ab0*/  @P3 STG.E.U16 desc[UR20][R98.64], R100 ;  /* 0x0000006462003986 */ /* 0x0009e2000c101514 */
[CC--:B------:R-:W-:Y:S01]  /*20ac0*/  LEA R96, P6, R97.reuse, R0.reuse, 0x1 ;  /* 0x0000000061607211 */ /* 0x0c0fe200078c08ff */
[----:B------:R-:W5:Y:S01]  /*20ad0*/  LDCU UR7, c[0x0][0x39c] ;  /* 0x00007380ff0777ac */ /* 0x000f620008000800 */
[----:B----4-:R-:W-:Y:S02]  /*20ae0*/  VIADD R98, R2, 0x75 ;  /* 0x0000007502627836 */ /* 0x010fe40000000000 */
[C---:B------:R-:W-:Y:S01]  /*20af0*/  VIADD R99, R97.reuse, UR5 ;  /* 0x0000000561637c36 */ /* 0x040fe20008000000 */
[-C--:B------:R-:W-:Y:S02]  /*20b00*/  LEA.HI.X.SX32 R97, R97, R3.reuse, 0x1, P6 ;  /* 0x0000000361617211 */ /* 0x080fe400030f0eff */
[----:B0-----:R-:W-:Y:S01]  /*20b10*/  ISETP.LT.AND P3, PT, R98, UR4, !P0 ;  /* 0x0000000462007c0c */ /* 0x001fe2000c761270 */
[C---:B------:R-:W-:Y:S01]  /*20b20*/  VIADD R101, R99.reuse, UR5 ;  /* 0x0000000563657c36 */ /* 0x040fe20008000000 */
[C---:B------:R-:W-:Y:S01]  /*20b30*/  LEA R98, P6, R99.reuse, R0, 0x1 ;  /* 0x0000000063627211 */ /* 0x040fe200078c08ff */
[----:B------:R-:W-:Y:S01]  /*20b40*/  VIADD R102, R2, 0x76 ;  /* 0x0000007602667836 */ /* 0x000fe20000000000 */
[----:B------:R-:W0:Y:S02]  /*20b50*/  LDCU UR4, c[0x0][0x39c] ;  /* 0x00007380ff0477ac */ /* 0x000e240008000800 */
[----:B------:R-:W-:-:S02]  /*20b60*/  LEA.HI.X.SX32 R99, R99, R3, 0x1, P6 ;  /* 0x0000000363637211 */ /* 0x000fc400030f0eff */
[----:B---3--:R-:W-:Y:S02]  /*20b70*/  PRMT R100, R124, 0x7610, R100 ;  /* 0x000076107c647816 */ /* 0x008fe40000000064 */
[----:B------:R-:W3:Y:S04]  /*20b80*/  LDL.LU.S16 R124, [R1+0x1de] ;  /* 0x0001de00017c7983 */ /* 0x000ee80000300600 */
[----:B------:R4:W-:Y:S04]  /*20b90*/  @P1 STG.E.U16 desc[UR20][R96.64], R100 ;  /* 0x0000006460001986 */ /* 0x0009e8000c101514 */
[----:B------:R-:W3:Y:S01]  /*20ba0*/  LDL.S16 R122, [R1+0x1e0] ;  /* 0x0001e000017a7983 */ /* 0x000ee20000100600 */
[----:B----4-:R-:W-:-:S05]  /*20bb0*/  PRMT R97, R123, 0x7610, R97 ;  /* 0x000076107b617816 */ /* 0x010fca0000000061 */
[----:B------:R2:W-:Y:S02]  /*20bc0*/  @P4 STG.E.U16 desc[UR20][R98.64], R97 ;  /* 0x0000006162004986 */ /* 0x0005e4000c101514 */
[----:B--2---:R-:W-:Y:S02]  /*20bd0*/  PRMT R99, R125, 0x7610, R99 ;  /* 0x000076107d637816 */ /* 0x004fe40000000063 */
[----:B------:R-:W2:Y:S01]  /*20be0*/  LDL.LU.S16 R125, [R1+0x1e2] ;  /* 0x0001e200017d7983 */ /* 0x000ea20000300600 */
[----:B-1----:R-:W-:Y:S01]  /*20bf0*/  ISETP.LT.AND P1, PT, R102, UR6, !P0 ;  /* 0x0000000666007c0c */ /* 0x002fe2000c721270 */
[C---:B------:R-:W-:Y:S01]  /*20c00*/  VIADD R102, R101.reuse, UR5 ;  /* 0x0000000565667c36 */ /* 0x040fe20008000000 */
[CC--:B------:R-:W-:Y:S01]  /*20c10*/  LEA R96, P6, R101.reuse, R0.reuse, 0x1 ;  /* 0x0000000065607211 */ /* 0x0c0fe200078c08ff */
[C---:B------:R-:W-:Y:S01]  /*20c20*/  VIADD R100, R2.reuse, 0x78 ;  /* 0x0000007802647836 */ /* 0x040fe20000000000 */
[----:B------:R-:W4:Y:S01]  /*20c30*/  LDL.S16 R123, [R1+0x1e4] ;  /* 0x0001e400017b7983 */ /* 0x000f220000100600 */
[----:B------:R-:W-:Y:S01]  /*20c40*/  VIADD R103, R2, 0x77 ;  /* 0x0000007702677836 */ /* 0x000fe20000000000 */
[-C--:B------:R-:W-:Y:S01]  /*20c50*/  LEA.HI.X.SX32 R97, R101, R3.reuse, 0x1, P6 ;  /* 0x0000000365617211 */ /* 0x080fe200030f0eff */
[C---:B------:R-:W-:Y:S01]  /*20c60*/  VIADD R101, R102.reuse, UR5 ;  /* 0x0000000566657c36 */ /* 0x040fe20008000000 */
[----:B------:R-:W-:Y:S01]  /*20c70*/  LEA R98, P6, R102, R0, 0x1 ;  /* 0x0000000066627211 */ /* 0x000fe200078c08ff */
[----:B------:R-:W1:Y:S02]  /*20c80*/  LDCU UR6, c[0x0][0x39c] ;  /* 0x00007380ff0677ac */ /* 0x000e640008000800 */
[----:B------:R1:W-:Y:S01]  /*20c90*/  @P5 STG.E.U16 desc[UR20][R96.64], R99 ;  /* 0x0000006360005986 */ /* 0x0003e2000c101514 */
[----:B-----5:R-:W-:Y:S01]  /*20ca0*/  ISETP.LT.AND P5, PT, R100, UR7, !P0 ;  /* 0x0000000764007c0c */ /* 0x020fe2000c7a1270 */
[----:B------:R-:W-:Y:S01]  /*20cb0*/  VIADD R100, R101, UR5 ;  /* 0x0000000565647c36 */ /* 0x000fe20008000000 */
[----:B0-----:R-:W-:Y:S01]  /*20cc0*/  ISETP.LT.AND P4, PT, R103, UR4, !P0 ;  /* 0x0000000467007c0c */ /* 0x001fe2000c781270 */
[----:B------:R-:W0:Y:S01]  /*20cd0*/  LDCU UR4, c[0x0][0x39c] ;  /* 0x00007380ff0477ac */ /* 0x000e220008000800 */
[----:B------:R-:W5:Y:S01]  /*20ce0*/  LDCU UR7, c[0x0][0x39c] ;  /* 0x00007380ff0777ac */ /* 0x000f620008000800 */
[----:B-1----:R-:W-:-:S02]  /*20cf0*/  LEA.HI.X.SX32 R99, R102, R3, 0x1, P6 ;  /* 0x0000000366637211 */ /* 0x002fc400030f0eff */
[----:B------:R-:W-:Y:S02]  /*20d00*/  PRMT R97, R121, 0x7610, R97 ;  /* 0x0000761079617816 */ /* 0x000fe40000000061 */
[----:B------:R-:W-:-:S03]  /*20d10*/  LEA R96, P6, R101, R0, 0x1 ;  /* 0x0000000065607211 */ /* 0x000fc600078c08ff */
[----:B------:R1:W-:Y:S02]  /*20d20*/  @P2 STG.E.U16 desc[UR20][R98.64], R97 ;  /* 0x0000006162002986 */ /* 0x0003e4000c101514 */
[-C--:B-1----:R-:W-:Y:S02]  /*20d30*/  LEA.HI.X.SX32 R97, R101, R3.reuse, 0x1, P6 ;  /* 0x0000000365617211 */ /* 0x082fe400030f0eff */
[----:B------:R-:W-:Y:S02]  /*20d40*/  LEA R98, P6, R100, R0, 0x1 ;  /* 0x0000000064627211 */ /* 0x000fe400078c08ff */
[----:B---3--:R-:W-:Y:S02]  /*20d50*/  PRMT R99, R124, 0x7610, R99 ;  /* 0x000076107c637816 */ /* 0x008fe40000000063 */
[----:B------:R-:W3:Y:S04]  /*20d60*/  LDL.LU.S16 R124, [R1+0x1e6] ;  /* 0x0001e600017c7983 */ /* 0x000ee80000300600 */
[----:B------:R1:W-:Y:S04]  /*20d70*/  @P3 STG.E.U16 desc[UR20][R96.64], R99 ;  /* 0x0000006360003986 */ /* 0x0003e8000c101514 */
[----:B------:R-:W5:Y:S01]  /*20d80*/  LDL.S16 R121, [R1+0x1e8] ;  /* 0x0001e80001797983 */ /* 0x000f620000100600 */
[----:B-1----:R-:W-:-:S02]  /*20d90*/  LEA.HI.X.SX32 R99, R100, R3, 0x1, P6 ;  /* 0x0000000364637211 */ /* 0x002fc400030f0eff */
[----:B------:R-:W-:-:S05]  /*20da0*/  PRMT R97, R122, 0x7610, R97 ;  /* 0x000076107a617816 */ /* 0x000fca0000000061 */
[----:B------:R2:W-:Y:S02]  /*20db0*/  @P1 STG.E.U16 desc[UR20][R98.64], R97 ;  /* 0x0000006162001986 */ /* 0x0005e4000c101514 */
[----:B--2---:R-:W-:Y:S02]  /*20dc0*/  PRMT R99, R125, 0x7610, R99 ;  /* 0x000076107d637816 */ /* 0x004fe40000000063 */
[----:B------:R-:W2:Y:S01]  /*20dd0*/  LDL.LU.S16 R125, [R1+0x1ea] ;  /* 0x0001ea00017d7983 */ /* 0x000ea20000300600 */
[----:B------:R-:W-:Y:S02]  /*20de0*/  VIADD R101, R100, UR5 ;  /* 0x0000000564657c36 */ /* 0x000fe40008000000 */
[----:B------:R-:W-:Y:S01]  /*20df0*/  VIADD R102, R2, 0x79 ;  /* 0x0000007902667836 */ /* 0x000fe20000000000 */
[----:B------:R-:W2:Y:S01]  /*20e00*/  LDL.S16 R122, [R1+0x1ec] ;  /* 0x0001ec00017a7983 */ /* 0x000ea20000100600 */
[C---:B------:R-:W-:Y:S01]  /*20e10*/  VIADD R100, R101.reuse, UR5 ;  /* 0x0000000565647c36 */ /* 0x040fe20008000000 */
[----:B------:R-:W-:-:S04]  /*20e20*/  LEA R96, P6, R101, R0, 0x1 ;  /* 0x0000000065607211 */ /* 0x000fc800078c08ff */
[-C--:B------:R-:W-:Y:S01]  /*20e30*/  LEA.HI.X.SX32 R97, R101, R3.reuse, 0x1, P6 ;  /* 0x0000000365617211 */ /* 0x080fe200030f0eff */
[C---:B------:R-:W-:Y:S01]  /*20e40*/  VIADD R101, R100.reuse, UR5 ;  /* 0x0000000564657c36 */ /* 0x040fe20008000000 */
[----:B------:R-:W-:Y:S02]  /*20e50*/  LEA R98, P6, R100, R0, 0x1 ;  /* 0x0000000064627211 */ /* 0x000fe400078c08ff */
[----:B------:R-:W-:Y:S01]  /*20e60*/  ISETP.LT.AND P2, PT, R102, UR6, !P0 ;  /* 0x0000000666007c0c */ /* 0x000fe2000c741270 */
[----:B------:R-:W-:Y:S01]  /*20e70*/  VIADD R102, R2, 0x7a ;  /* 0x0000007a02667836 */ /* 0x000fe20000000000 */
[----:B------:R1:W-:Y:S01]  /*20e80*/  @P4 STG.E.U16 desc[UR20][R96.64], R99 ;  /* 0x0000006360004986 */ /* 0x0003e2000c101514 */
[----:B------:R-:W2:Y:S03]  /*20e90*/  LDCU UR6, c[0x0][0x39c] ;  /* 0x00007380ff0677ac */ /* 0x000ea60008000800 */
[----:B0-----:R-:W-:Y:S01]  /*20ea0*/  ISETP.LT.AND P3, PT, R102, UR4, !P0 ;  /* 0x0000000466007c0c */ /* 0x001fe2000c761270 */
[----:B------:R-:W0:Y:S01]  /*20eb0*/  LDCU UR4, c[0x0][0x39c] ;  /* 0x00007380ff0477ac */ /* 0x000e220008000800 */
[----:B-1----:R-:W-:-:S02]  /*20ec0*/  LEA.HI.X.SX32 R99, R100, R3, 0x1, P6 ;  /* 0x0000000364637211 */ /* 0x002fc400030f0eff */
[----:B----4-:R-:W-:Y:S01]  /*20ed0*/  PRMT R97, R123, 0x7610, R97 ;  /* 0x000076107b617816 */ /* 0x010fe20000000061 */
[C---:B------:R-:W-:Y:S01]  /*20ee0*/  VIADD R100, R101.reuse, UR5 ;  /* 0x0000000565647c36 */ /* 0x040fe20008000000 */
[CC--:B------:R-:W-:Y:S01]  /*20ef0*/  LEA R96, P6, R101.reuse, R0.reuse, 0x1 ;  /* 0x0000000065607211 */ /* 0x0c0fe200078c08ff */
[----:B------:R-:W4:Y:S04]  /*20f00*/  LDL.LU.S16 R123, [R1+0x1ee] ;  /* 0x0001ee00017b7983 */ /* 0x000f280000300600 */
[----:B------:R1:W-:Y:S02]  /*20f10*/  @P5 STG.E.U16 desc[UR20][R98.64], R97 ;  /* 0x0000006162005986 */ /* 0x0003e4000c101514 */
[----:B-1----:R-:W-:Y:S02]  /*20f20*/  LEA.HI.X.SX32 R97, R101, R3, 0x1, P6 ;  /* 0x0000000365617211 */ /* 0x002fe400030f0eff */
[----:B------:R-:W-:-:S02]  /*20f30*/  LEA R98, P6, R100, R0, 0x1 ;  /* 0x0000000064627211 */ /* 0x000fc400078c08ff */
[----:B---3--:R-:W-:Y:S02]  /*20f40*/  PRMT R99, R124, 0x7610, R99 ;  /* 0x000076107c637816 */ /* 0x008fe40000000063 */
[----:B------:R-:W3:Y:S04]  /*20f50*/  LDL.S16 R124, [R1+0x1f0] ;  /* 0x0001f000017c7983 */ /* 0x000ee80000100600 */
[----:B------:R1:W-:Y:S02]  /*20f60*/  @P2 STG.E.U16 desc[UR20][R96.64], R99 ;  /* 0x0000006360002986 */ /* 0x0003e4000c101514 */
[----:B-1----:R-:W-:Y:S02]  /*20f70*/  LEA.HI.X.SX32 R99, R100, R3, 0x1, P6 ;  /* 0x0000000364637211 */ /* 0x002fe400030f0eff */
[----:B-----5:R-:W-:-:S05]  /*20f80*/  PRMT R97, R121, 0x7610, R97 ;  /* 0x0000761079617816 */ /* 0x020fca0000000061 */
[----:B------:R2:W-:Y:S02]  /*20f90*/  @P3 STG.E.U16 desc[UR20][R98.64], R97 ;  /* 0x0000006162003986 */ /* 0x0005e4000c101514 */
[----:B--2---:R-:W-:Y:S02]  /*20fa0*/  PRMT R99, R125, 0x7610, R99 ;  /* 0x000076107d637816 */ /* 0x004fe40000000063 */
[----:B------:R-:W2:Y:S01]  /*20fb0*/  LDL.LU.S16 R125, [R1+0x1f2] ;  /* 0x0001f200017d7983 */ /* 0x000ea20000300600 */
[----:B------:R-:W-:-:S05]  /*20fc0*/  VIADD R102, R2, 0x7b ;  /* 0x0000007b02667836 */ /* 0x000fca0000000000 */
[----:B------:R-:W-:Y:S01]  /*20fd0*/  ISETP.LT.AND P1, PT, R102, UR6, !P0 ;  /* 0x0000000666007c0c */ /* 0x000fe2000c721270 */
[----:B------:R-:W-:Y:S01]  /*20fe0*/  VIADD R102, R2, 0x7c ;  /* 0x0000007c02667836 */ /* 0x000fe20000000000 */
[----:B------:R-:W1:Y:S04]  /*20ff0*/  LDCU UR6, c[0x0][0x39c] ;  /* 0x00007380ff0677ac */ /* 0x000e680008000800 */
[----:B------:R-:W-:Y:S01]  /*21000*/  ISETP.LT.AND P4, PT, R102, UR7, !P0 ;  /* 0x0000000766007c0c */ /* 0x000fe2000c781270 */
[----:B------:R-:W-:Y:S01]  /*21010*/  VIADD R102, R2, 0x7d ;  /* 0x0000007d02667836 */ /* 0x000fe20000000000 */
[----:B------:R-:W5:Y:S04]  /*21020*/  LDCU UR7, c[0x0][0x39c] ;  /* 0x00007380ff0777ac */ /* 0x000f680008000800 */
[----:B0-----:R-:W-:Y:S01]  /*21030*/  ISETP.LT.AND P5, PT, R102, UR4, !P0 ;  /* 0x0000000466007c0c */ /* 0x001fe2000c7a1270 */
[----:B------:R-:W0:Y:S01]  /*21040*/  LDCU UR4, c[0x0][0x39c] ;  /* 0x00007380ff0477ac */ /* 0x000e220008000800 */
[----:B------:R-:W-:-:S02]  /*21050*/  VIADD R102, R2, 0x7e ;  /* 0x0000007e02667836 */ /* 0x000fc40000000000 */
[----:B------:R-:W-:-:S03]  /*21060*/  VIADD R101, R100, UR5 ;  /* 0x0000000564657c36 */ /* 0x000fc60008000000 */
[----:B-1----:R-:W-:Y:S01]  /*21070*/  ISETP.LT.AND P2, PT, R102, UR6, !P0 ;  /* 0x0000000666007c0c */ /* 0x002fe2000c741270 */
[----:B------:R-:W1:Y:S01]  /*21080*/  LDCU UR6, c[0x0][0x39c] ;  /* 0x00007380ff0677ac */ /* 0x000e620008000800 */
[----:B------:R-:W-:Y:S01]  /*21090*/  VIADD R102, R2, 0x7f ;  /* 0x0000007f02667836 */ /* 0x000fe20000000000 */
[C---:B------:R-:W-:Y:S01]  /*210a0*/  LEA R96, P6, R101.reuse, R0, 0x1 ;  /* 0x0000000065607211 */ /* 0x040fe200078c08ff */
[----:B------:R-:W-:-:S03]  /*210b0*/  VIADD R100, R101, UR5 ;  /* 0x0000000565647c36 */ /* 0x000fc60008000000 */
[-C--:B------:R-:W-:Y:S02]  /*210c0*/  LEA.HI.X.SX32 R97, R101, R3.reuse, 0x1, P6 ;  /* 0x0000000365617211 */ /* 0x080fe400030f0eff */
[----:B------:R-:W-:Y:S02]  /*210d0*/  LEA R98, P6, R100, R0, 0x1 ;  /* 0x0000000064627211 */ /* 0x000fe400078c08ff */
[----:B0-----:R-:W-:Y:S01]  /*210e0*/  ISETP.LT.AND P3, PT, R102, UR4, !P0 ;  /* 0x0000000466007c0c */ /* 0x001fe2000c761270 */
[----:B------:R-:W-:Y:S01]  /*210f0*/  VIADD R102, R2, 0x80 ;  /* 0x0000008002667836 */ /* 0x000fe20000000000 */
[----:B------:R0:W-:Y:S01]  /*21100*/  @P1 STG.E.U16 desc[UR20][R96.64], R99 ;  /* 0x0000006360001986 */ /* 0x0001e2000c101514 */
[----:B------:R-:W1:Y:S03]  /*21110*/  LDCU UR4, c[0x0][0x39c] ;  /* 0x00007380ff0477ac */ /* 0x000e660008000800 */
[----:B-----5:R-:W-:Y:S01]  /*21120*/  ISETP.LT.AND P1, PT, R102, UR7, !P0 ;  /* 0x0000000766007c0c */ /* 0x020fe2000c721270 */
[----:B------:R-:W-:Y:S01]  /*21130*/  VIADD R102, R2, 0x81 ;  /* 0x0000008102667836 */ /* 0x000fe20000000000 */
[----:B------:R-:W5:Y:S01]  /*21140*/  LDCU UR7, c[0x0][0x39c] ;  /* 0x00007380ff0777ac */ /* 0x000f620008000800 */
[C---:B------:R-:W-:Y:S01]  /*21150*/  VIADD R101, R100.reuse, UR5 ;  /* 0x0000000564657c36 */ /* 0x040fe20008000000 */
[----:B0-----:R-:W-:-:S02]  /*21160*/  LEA.HI.X.SX32 R99, R100, R3, 0x1, P6 ;  /* 0x0000000364637211 */ /* 0x001fc400030f0eff */
[----:B------:R-:W-:Y:S02]  /*21170*/  PRMT R97, R122, 0x7610, R97 ;  /* 0x000076107a617816 */ /* 0x000fe40000000061 */
[----:B------:R-:W-:-:S03]  /*21180*/  LEA R96, P6, R101, R0, 0x1 ;  /* 0x0000000065607211 */ /* 0x000fc600078c08ff */
[----:B------:R0:W-:Y:S01]  /*21190*/  @P4 STG.E.U16 desc[UR20][R98.64], R97 ;  /* 0x0000006162004986 */ /* 0x0001e2000c101514 */
[----:B-1----:R-:W-:Y:S01]  /*211a0*/  ISETP.LT.AND P4, PT, R102, UR6, !P0 ;  /* 0x0000000666007c0c */ /* 0x002fe2000c781270 */
[----:B------:R-:W1:Y:S01]  /*211b0*/  LDCU UR6, c[0x0][0x39c] ;  /* 0x00007380ff0677ac */ /* 0x000e620008000800 */
[C---:B------:R-:W-:Y:S02]  /*211c0*/  VIADD R100, R101.reuse, UR5 ;  /* 0x0000000565647c36 */ /* 0x040fe40008000000 */
[----:B------:R-:W-:Y:S01]  /*211d0*/  VIADD R102, R2, 0x82 ;  /* 0x0000008202667836 */ /* 0x000fe20000000000 */
[----:B0-----:R-:W-:Y:S02]  /*211e0*/  LEA.HI.X.SX32 R97, R101, R3, 0x1, P6 ;  /* 0x0000000365617211 */ /* 0x001fe400030f0eff */
[----:B----4-:R-:W-:Y:S01]  /*211f0*/  PRMT R99, R123, 0x7610, R99 ;  /* 0x000076107b637816 */ /* 0x010fe20000000063 */
[C---:B------:R-:W-:Y:S01]  /*21200*/  VIADD R101, R100.reuse, UR5 ;  /* 0x0000000564657c36 */ /* 0x040fe20008000000 */
[----:B------:R-:W-:-:S03]  /*21210*/  LEA R98, P6, R100, R0, 0x1 ;  /* 0x0000000064627211 */ /* 0x000fc600078c08ff */
[----:B------:R0:W-:Y:S01]  /*21220*/  @P5 STG.E.U16 desc[UR20][R96.64], R99 ;  /* 0x0000006360005986 */ /* 0x0001e2000c101514 */
[----:B------:R-:W-:Y:S01]  /*21230*/  ISETP.LT.AND P5, PT, R102, UR4, !P0 ;  /* 0x0000000466007c0c */ /* 0x000fe2000c7a1270 */
[----:B------:R-:W4:Y:S01]  /*21240*/  LDCU UR4, c[0x0][0x39c] ;  /* 0x00007380ff0477ac */ /* 0x000f220008000800 */
[----:B------:R-:W-:Y:S01]  /*21250*/  VIADD R102, R2, 0x83 ;  /* 0x0000008302667836 */ /* 0x000fe20000000000 */
[----:B0-----:R-:W-:Y:S01]  /*21260*/  LEA.HI.X.SX32 R99, R100, R3, 0x1, P6 ;  /* 0x0000000364637211 */ /* 0x001fe200030f0eff */
[C---:B------:R-:W-:Y:S01]  /*21270*/  VIADD R100, R101.reuse, UR5 ;  /* 0x0000000565647c36 */ /* 0x040fe20008000000 */
[----:B------:R-:W-:Y:S02]  /*21280*/  LEA R96, P6, R101, R0, 0x1 ;  /* 0x0000000065607211 */ /* 0x000fe400078c08ff */
[----:B---3--:R-:W-:-:S05]  /*21290*/  PRMT R97, R124, 0x7610, R97 ;  /* 0x000076107c617816 */ /* 0x008fca0000000061 */
[----:B------:R0:W-:Y:S01]  /*212a0*/  @P2 STG.E.U16 desc[UR20][R98.64], R97 ;  /* 0x0000006162002986 */ /* 0x0001e2000c101514 */
[----:B-1----:R-:W-:Y:S01]  /*212b0*/  ISETP.LT.AND P2, PT, R102, UR6, !P0 ;  /* 0x0000000666007c0c */ /* 0x002fe2000c741270 */
[----:B------:R-:W-:Y:S01]  /*212c0*/  VIADD R102, R2, 0x84 ;  /* 0x0000008402667836 */ /* 0x000fe20000000000 */
[----:B------:R-:W1:Y:S01]  /*212d0*/  LDCU UR6, c[0x0][0x39c] ;  /* 0x00007380ff0677ac */ /* 0x000e620008000800 */
[----:B0-----:R-:W-:Y:S02]  /*212e0*/  LEA.HI.X.SX32 R97, R101, R3, 0x1, P6 ;  /* 0x0000000365617211 */ /* 0x001fe400030f0eff */
[C---:B------:R-:W-:Y:S01]  /*212f0*/  LEA R98, P6, R100.reuse, R0, 0x1 ;  /* 0x0000000064627211 */ /* 0x040fe200078c08ff */
[----:B------:R-:W-:Y:S01]  /*21300*/  VIADD R101, R100, UR5 ;  /* 0x0000000564657c36 */ /* 0x000fe20008000000 */
[----:B------:R-:W-:Y:S02]  /*21310*/  PRMT R103, R69, 0x7632, R103 ;  /* 0x0000763245677816 */ /* 0x000fe40000000067 */
[----:B--2---:R-:W-:-:S05]  /*21320*/  PRMT R99, R125, 0x7610, R99 ;  /* 0x000076107d637816 */ /* 0x004fca0000000063 */
[----:B------:R0:W-:Y:S01]  /*21330*/  @P3 STG.E.U16 desc[UR20][R96.64], R99 ;  /* 0x0000006360003986 */ /* 0x0001e2000c101514 */
[----:B-----5:R-:W-:Y:S01]  /*21340*/  ISETP.LT.AND P3, PT, R102, UR7, !P0 ;  /* 0x0000000766007c0c */ /* 0x020fe2000c761270 */
[----:B------:R-:W-:Y:S01]  /*21350*/  VIADD R102, R2, 0x85 ;  /* 0x0000008502667836 */ /* 0x000fe20000000000 */
[----:B------:R-:W2:Y:S01]  /*21360*/  LDCU UR7, c[0x0][0x39c] ;  /* 0x00007380ff0777ac */ /* 0x000ea20008000800 */
[----:B0-----:R-:W-:Y:S02]  /*21370*/  LEA.HI.X.SX32 R99, R100, R3, 0x1, P6 ;  /* 0x0000000364637211 */ /* 0x001fe400030f0eff */
[----:B------:R-:W-:Y:S01]  /*21380*/  PRMT R97, R68, 0x7610, R97 ;  /* 0x0000761044617816 */ /* 0x000fe20000000061 */
[C---:B------:R-:W-:Y:S01]  /*21390*/  VIADD R100, R101.reuse, UR5 ;  /* 0x0000000565647c36 */ /* 0x040fe20008000000 */
[----:B------:R-:W-:-:S03]  /*213a0*/  LEA R96, P6, R101, R0, 0x1 ;  /* 0x0000000065607211 */ /* 0x000fc600078c08ff */
[----:B------:R0:W-:Y:S01]  /*213b0*/  @P1 STG.E.U16 desc[UR20][R98.64], R97 ;  /* 0x0000006162001986 */ /* 0x0001e2000c101514 */
[----:B----4-:R-:W-:Y:S01]  /*213c0*/  ISETP.LT.AND P1, PT, R102, UR4, !P0 ;  /* 0x0000000466007c0c */ /* 0x010fe2000c721270 */
[----:B------:R-:W3:Y:S01]  /*213d0*/  LDCU UR4, c[0x0][0x39c] ;  /* 0x00007380ff0477ac */ /* 0x000ee20008000800 */
[-C--:B0-----:R-:W-:Y:S02]  /*213e0*/  LEA.HI.X.SX32 R97, R101, R3.reuse, 0x1, P6 ;  /* 0x0000000365617211 */ /* 0x081fe400030f0eff */
[----:B------:R-:W-:Y:S01]  /*213f0*/  PRMT R99, R68, 0x7632, R99 ;  /* 0x0000763244637816 */ /* 0x000fe20000000063 */
[C---:B------:R-:W-:Y:S01]  /*21400*/  VIADD R68, R100.reuse, UR5 ;  /* 0x0000000564447c36 */ /* 0x040fe20008000000 */
[-C--:B------:R-:W-:Y:S01]  /*21410*/  LEA R98, P6, R100, R0.reuse, 0x1 ;  /* 0x0000000064627211 */ /* 0x080fe200078c08ff */
[C---:B------:R-:W-:Y:S02]  /*21420*/  VIADD R101, R2.reuse, 0x86 ;  /* 0x0000008602657836 */ /* 0x040fe40000000000 */
[----:B------:R0:W-:Y:S03]  /*21430*/  @P4 STG.E.U16 desc[UR20][R96.64], R99 ;  /* 0x0000006360004986 */ /* 0x0001e6000c101514 */
[----:B-1----:R-:W-:Y:S01]  /*21440*/  ISETP.LT.AND P4, PT, R101, UR6, !P0 ;  /* 0x0000000665007c0c */ /* 0x002fe2000c781270 */
[----:B------:R-:W-:Y:S01]  /*21450*/  VIADD R101, R2, 0x87 ;  /* 0x0000008702657836 */ /* 0x000fe20000000000 */
[----:B------:R-:W1:Y:S01]  /*21460*/  LDCU UR6, c[0x0][0x39c] ;  /* 0x00007380ff0677ac */ /* 0x000e620008000800 */
[----:B0-----:R-:W-:Y:S01]  /*21470*/  LEA.HI.X.SX32 R99, R100, R3, 0x1, P6 ;  /* 0x0000000364637211 */ /* 0x001fe200030f0eff */
[C---:B------:R-:W-:Y:S01]  /*21480*/  VIADD R100, R68.reuse, UR5 ;  /* 0x0000000544647c36 */ /* 0x040fe20008000000 */
[----:B------:R-:W-:-:S04]  /*21490*/  LEA R96, P6, R68, R0, 0x1 ;  /* 0x0000000044607211 */ /* 0x000fc800078c08ff */
[-C--:B------:R-:W-:Y:S02]  /*214a0*/  LEA.HI.X.SX32 R97, R68, R3.reuse, 0x1, P6 ;  /* 0x0000000344617211 */ /* 0x080fe400030f0eff */
[CC--:B------:R-:W-:Y:S01]  /*214b0*/  LEA R68, P6, R100.reuse, R0.reuse, 0x1 ;  /* 0x0000000064447211 */ /* 0x0c0fe200078c08ff */
[----:B------:R0:W-:Y:S01]  /*214c0*/  @P5 STG.E.U16 desc[UR20][R98.64], R69 ;  /* 0x0000004562005986 */ /* 0x0001e2000c101514 */
[----:B---3--:R-:W-:Y:S01]  /*214d0*/  ISETP.LT.AND P5, PT, R101, UR4, !P0 ;  /* 0x0000000465007c0c */ /* 0x008fe2000c7a1270 */
[C---:B------:R-:W-:Y:S01]  /*214e0*/  VIADD R101, R100.reuse, UR5 ;  /* 0x0000000564657c36 */ /* 0x040fe20008000000 */
[----:B------:R-:W3:Y:S01]  /*214f0*/  LDCU UR4, c[0x0][0x39c] ;  /* 0x00007380ff0477ac */ /* 0x000ee20008000800 */
[----:B------:R4:W-:Y:S01]  /*21500*/  @P2 STG.E.U16 desc[UR20][R96.64], R103 ;  /* 0x0000006760002986 */ /* 0x0009e2000c101514 */
[----:B0-----:R-:W-:Y:S02]  /*21510*/  LEA.HI.X.SX32 R69, R100, R3, 0x1, P6 ;  /* 0x0000000364457211 */ /* 0x001fe400030f0eff */
[----:B----4-:R-:W-:Y:S01]  /*21520*/  PRMT R97, R89, 0x7610, R97 ;  /* 0x0000761059617816 */ /* 0x010fe20000000061 */
[C---:B------:R-:W-:Y:S01]  /*21530*/  VIADD R98, R101.reuse, UR5 ;  /* 0x0000000565627c36 */ /* 0x040fe20008000000 */
[----:B------:R-:W4:Y:S01]  /*21540*/  LDL.LU R89, [R1+0x6cc] ;  /* 0x0006cc0001597983 */ /* 0x000f220000300800 */
[----:B------:R-:W-:-:S03]  /*21550*/  LEA R96, P6, R101, R0, 0x1 ;  /* 0x0000000065607211 */ /* 0x000fc600078c08ff */
[----:B------:R0:W-:Y:S01]  /*21560*/  @P3 STG.E.U16 desc[UR20][R68.64], R97 ;  /* 0x0000006144003986 */ /* 0x0001e2000c101514 */
[----:B------:R-:W-:Y:S01]  /*21570*/  VIADD R99, R2, 0x89 ;  /* 0x0000008902637836 */ /* 0x000fe20000000000 */
[----:B0-----:R-:W-:Y:S02]  /*21580*/  PRMT R69, R88, 0x7610, R69 ;  /* 0x0000761058457816 */ /* 0x001fe40000000045 */
[----:B------:R-:W5:Y:S01]  /*21590*/  LDL.LU R88, [R1+0x6c8] ;  /* 0x0006c80001587983 */ /* 0x000f620000300800 */
[-C--:B------:R-:W-:Y:S02]  /*215a0*/  LEA.HI.X.SX32 R97, R101, R3.reuse, 0x1, P6 ;  /* 0x0000000365617211 */ /* 0x080fe400030f0eff */
[C---:B------:R-:W-:Y:S02]  /*215b0*/  LEA R68, P6, R98.reuse, R0, 0x1 ;  /* 0x0000000062447211 */ /* 0x040fe400078c08ff */
[----:B-1----:R-:W-:Y:S01]  /*215c0*/  ISETP.LT.AND P3, PT, R99, UR6, !P0 ;  /* 0x0000000663007c0c */ /* 0x002fe2000c761270 */
[----:B------:R0:W-:Y:S01]  /*215d0*/  @P1 STG.E.U16 desc[UR20][R96.64], R69 ;  /* 0x0000004560001986 */ /* 0x0001e2000c101514 */
[----:B------:R-:W-:Y:S01]  /*215e0*/  VIADD R99, R98, UR5 ;  /* 0x0000000562637c36 */ /* 0x000fe20008000000 */
[----:B------:R-:W1:Y:S01]  /*215f0*/  LDCU UR6, c[0x0][0x39c] ;  /* 0x00007380ff0677ac */ /* 0x000e620008000800 */
[----:B------:R-:W-:Y:S01]  /*21600*/  VIADD R102, R2, 0x88 ;  /* 0x0000008802667836 */ /* 0x000fe20000000000 */
[----:B0-----:R-:W-:-:S02]  /*21610*/  LEA.HI.X.SX32 R69, R98, R3, 0x1, P6 ;  /* 0x0000000362457211 */ /* 0x001fc400030f0eff */
[----:B------:R-:W-:Y:S01]  /*21620*/  PRMT R97, R91, 0x7610, R97 ;  /* 0x000076105b617816 */ /* 0x000fe20000000061 */
[C---:B------:R-:W-:Y:S01]  /*21630*/  VIADD R98, R99.reuse, UR5 ;  /* 0x0000000563627c36 */ /* 0x040fe20008000000 */
[C---:B------:R-:W-:Y:S01]  /*21640*/  LEA R96, P6, R99.reuse, R0, 0x1 ;  /* 0x0000000063607211 */ /* 0x040fe200078c08ff */
[----:B------:R-:W4:Y:S01]  /*21650*/  LDL.LU R91, [R1+0x6c4] ;  /* 0x0006c400015b7983 */ /* 0x000f220000300800 */
[----:B--2---:R-:W-:Y:S01]  /*21660*/  ISETP.LT.AND P2, PT, R102, UR7, !P0 ;  /* 0x0000000766007c0c */ /* 0x004fe2000c741270 */
[----:B------:R-:W-:Y:S01]  /*21670*/  VIADD R100, R2, 0x8a ;  /* 0x0000008a02647836 */ /* 0x000fe20000000000 */
[----:B------:R-:W0:Y:S01]  /*21680*/  LDCU UR7, c[0x0][0x39c] ;  /* 0x00007380ff0777ac */ /* 0x000e220008000800 */
[----:B------:R2:W-:Y:S02]  /*21690*/  @P4 STG.E.U16 desc[UR20][R68.64], R97 ;  /* 0x0000006144004986 */ /* 0x0005e4000c101514 */
[----:B--2---:R-:W-:Y:S02]  /*216a0*/  PRMT R69, R90, 0x7610, R69 ;  /* 0x000076105a457816 */ /* 0x004fe40000000045 */
[----:B------:R-:W2:Y:S01]  /*216b0*/  LDL.LU R90, [R1+0x6c0] ;  /* 0x0006c000015a7983 */ /* 0x000ea20000300800 */
[----:B------:R-:W-:-:S02]  /*216c0*/  LEA.HI.X.SX32 R97, R99, R3, 0x1, P6 ;  /* 0x0000000363617211 */ /* 0x000fc400030f0eff */
[----:B------:R-:W-:-:S03]  /*216d0*/  LEA R68, P6, R98, R0, 0x1 ;  /* 0x0000000062447211 */ /* 0x000fc600078c08ff */
[----:B------:R0:W-:Y:S01]  /*216e0*/  @P5 STG.E.U16 desc[UR20][R96.64], R69 ;  /* 0x0000004560005986 */ /* 0x0001e2000c101514 */
[----:B------:R-:W-:Y:S01]  /*216f0*/  VIADD R99, R98, UR5 ;  /* 0x0000000562637c36 */ /* 0x000fe20008000000 */
[----:B---3--:R-:W-:Y:S01]  /*21700*/  ISETP.LT.AND P1, PT, R100, UR4, !P0 ;  /* 0x0000000464007c0c */ /* 0x008fe2000c721270 */
[----:B------:R-:W3:Y:S01]  /*21710*/  LDCU UR4, c[0x0][0x39c] ;  /* 0x00007380ff0477ac */ /* 0x000ee20008000800 */
[----:B0-----:R-:W-:Y:S02]  /*21720*/  LEA.HI.X.SX32 R69, R98, R3, 0x1, P6 ;  /* 0x0000000362457211 */ /* 0x001fe400030f0eff */
[----:B------:R-:W-:Y:S02]  /*21730*/  PRMT R97, R93, 0x7610, R97 ;  /* 0x000076105d617816 */ /* 0x000fe40000000061 */
[----:B------:R-:W2:Y:S01]  /*21740*/  LDL.LU R93, [R1+0x6bc] ;  /* 0x0006bc00015d7983 */ /* 0x000ea20000300800 */
[----:B------:R-:W-:-:S03]  /*21750*/  LEA R96, P6, R99, R0, 0x1 ;  /* 0x0000000063607211 */ /* 0x000fc600078c08ff */
[----:B------:R0:W-:Y:S01]  /*21760*/  @P2 STG.E.U16 desc[UR20][R68.64], R97 ;  /* 0x0000006144002986 */ /* 0x0001e2000c101514 */
[C---:B------:R-:W-:Y:S01]  /*21770*/  VIADD R98, R99.reuse, UR5 ;  /* 0x0000000563627c36 */ /* 0x040fe20008000000 */
[----:B0-----:R-:W-:Y:S02]  /*21780*/  PRMT R69, R92, 0x7610, R69 ;  /* 0x000076105c457816 */ /* 0x001fe40000000045 */
[----:B------:R-:W2:Y:S01]  /*21790*/  LDL.LU R92, [R1+0x6b8] ;  /* 0x0006b800015c7983 */ /* 0x000ea20000300800 */
[----:B------:R-:W-:Y:S02]  /*217a0*/  LEA.HI.X.SX32 R97, R99, R3, 0x1, P6 ;  /* 0x0000000363617211 */ /* 0x000fe400030f0eff */
[----:B------:R-:W-:-:S03]  /*217b0*/  LEA R68, P6, R98, R0, 0x1 ;  /* 0x0000000062447211 */ /* 0x000fc600078c08ff */
[----:B------:R0:W-:Y:S02]  /*217c0*/  @P3 STG.E.U16 desc[UR20][R96.64], R69 ;  /* 0x0000004560003986 */ /* 0x0001e4000c101514 */
[----:B0-----:R-:W-:Y:S02]  /*217d0*/  LEA.HI.X.SX32 R69, R98, R3, 0x1, P6 ;  /* 0x0000000362457211 */ /* 0x001fe400030f0eff */
[----:B------:R-:W-:Y:S02]  /*217e0*/  PRMT R97, R95, 0x7610, R97 ;  /* 0x000076105f617816 */ /* 0x000fe40000000061 */
[----:B------:R-:W2:Y:S04]  /*217f0*/  LDL.LU R95, [R1+0x6b4] ;  /* 0x0006b400015f7983 */ /* 0x000ea80000300800 */
[----:B------:R0:W-:Y:S02]  /*21800*/  @P1 STG.E.U16 desc[UR20][R68.64], R97 ;  /* 0x0000006144001986 */ /* 0x0001e4000c101514 */
[----:B0-----:R-:W-:-:S02]  /*21810*/  PRMT R69, R94, 0x7610, R69 ;  /* 0x000076105e457816 */ /* 0x001fc40000000045 */
[----:B------:R-:W2:Y:S01]  /*21820*/  LDL.LU R94, [R1+0x6b0] ;  /* 0x0006b000015e7983 */ /* 0x000ea20000300800 */
[----:B------:R-:W-:-:S05]  /*21830*/  VIADD R100, R2, 0x8b ;  /* 0x0000008b02647836 */ /* 0x000fca0000000000 */
[----:B-1----:R-:W-:Y:S01]  /*21840*/  ISETP.LT.AND P4, PT, R100, UR6, !P0 ;  /* 0x0000000664007c0c */ /* 0x002fe2000c781270 */
[----:B------:R-:W-:Y:S01]  /*21850*/  VIADD R100, R2, 0x8c ;  /* 0x0000008c02647836 */ /* 0x000fe20000000000 */
[----:B------:R-:W0:Y:S04]  /*21860*/  LDCU UR6, c[0x0][0x39c] ;  /* 0x00007380ff0677ac */ /* 0x000e280008000800 */
[----:B------:R-:W-:Y:S01]  /*21870*/  ISETP.LT.AND P5, PT, R100, UR7, !P0 ;  /* 0x0000000764007c0c */ /* 0x000fe2000c7a1270 */
[----:B------:R-:W-:Y:S01]  /*21880*/  VIADD R100, R2, 0x8d ;  /* 0x0000008d02647836 */ /* 0x000fe20000000000 */
[----:B------:R-:W1:Y:S04]  /*21890*/  LDCU UR7, c[0x0][0x39c] ;  /* 0x00007380ff0777ac */ /* 0x000e680008000800 */
[----:B---3--:R-:W-:Y:S01]  /*218a0*/  ISETP.LT.AND P2, PT, R100, UR4, !P0 ;  /* 0x0000000464007c0c */ /* 0x008fe2000c741270 */
[----:B------:R-:W3:Y:S01]  /*218b0*/  LDCU UR4, c[0x0][0x39c] ;  /* 0x00007380ff0477ac */ /* 0x000ee20008000800 */
[----:B------:R-:W-:-:S02]  /*218c0*/  VIADD R99, R98, UR5 ;  /* 0x0000000562637c36 */ /* 0x000fc40008000000 */
[----:B------:R-:W-:Y:S02]  /*218d0*/  VIADD R100, R2, 0x8e ;  /* 0x0000008e02647836 */ /* 0x000fe40000000000 */
[C---:B------:R-:W-:Y:S01]  /*218e0*/  VIADD R98, R99.reuse, UR5 ;  /* 0x0000000563627c36 */ /* 0x040fe20008000000 */
[CC--:B------:R-:W-:Y:S02]  /*218f0*/  LEA R96, P6, R99.reuse, R0.reuse, 0x1 ;  /* 0x0000000063607211 */ /* 0x0c0fe400078c08ff */
[----:B0-----:R-:W-:Y:S01]  /*21900*/  ISETP.LT.AND P3, PT, R100, UR6, !P0 ;  /* 0x0000000664007c0c */ /* 0x001fe2000c761270 */
[----:B------:R-:W0:Y:S01]  /*21910*/  LDCU UR6, c[0x0][0x39c] ;  /* 0x00007380ff0677ac */ /* 0x000e220008000800 */
[----:B------:R-:W-:Y:S01]  /*21920*/  LEA.HI.X.SX32 R97, R99, R3, 0x1, P6 ;  /* 0x0000000363617211 */ /* 0x000fe200030f0eff */
[----:B------:R-:W-:Y:S01]  /*21930*/  VIADD R100, R2, 0x8f ;  /* 0x0000008f02647836 */ /* 0x000fe20000000000 */
[C---:B------:R-:W-:Y:S01]  /*21940*/  LEA R68, P6, R98.reuse, R0, 0x1 ;  /* 0x0000000062447211 */ /* 0x040fe200078c08ff */
[----:B------:R-:W-:-:S02]  /*21950*/  VIADD R99, R98, UR5 ;  /* 0x0000000562637c36 */ /* 0x000fc40008000000 */
[----:B------:R0:W-:Y:S01]  /*21960*/  @P4 STG.E.U16 desc[UR20][R96.64], R69 ;  /* 0x0000004560004986 */ /* 0x0001e2000c101514 */
[----:B---3--:R-:W-:Y:S01]  /*21970*/  ISETP.LT.AND P1, PT, R100, UR4, !P0 ;  /* 0x0000000464007c0c */ /* 0x008fe2000c721270 */
[----:B------:R-:W-:Y:S01]  /*21980*/  VIADD R100, R2, 0x90 ;  /* 0x0000009002647836 */ /* 0x000fe20000000000 */
[----:B------:R-:W3:Y:S01]  /*21990*/  LDCU UR4, c[0x0][0x39c] ;  /* 0x00007380ff0477ac */ /* 0x000ee20008000800 */
[----:B0-----:R-:W-:Y:S02]  /*219a0*/  LEA.HI.X.SX32 R69, R98, R3, 0x1, P6 ;  /* 0x0000000362457211 */ /* 0x001fe400030f0eff */
[----:B------:R-:W-:Y:S01]  /*219b0*/  PRMT R97, R70, 0x7610, R97 ;  /* 0x0000761046617816 */ /* 0x000fe20000000061 */
[----:B------:R-:W-:Y:S01]  /*219c0*/  VIADD R98, R2, 0x91 ;  /* 0x0000009102627836 */ /* 0x000fe20000000000 */
[----:B------:R-:W2:Y:S01]  /*219d0*/  LDL.LU R70, [R1+0x6ac] ;  /* 0x0006ac0001467983 */ /* 0x000ea20000300800 */
[----:B-1----:R-:W-:Y:S01]  /*219e0*/  ISETP.LT.AND P4, PT, R100, UR7, !P0 ;  /* 0x0000000764007c0c */ /* 0x002fe2000c781270 */
[C---:B------:R-:W-:Y:S01]  /*219f0*/  VIADD R100, R99.reuse, UR5 ;  /* 0x0000000563647c36 */ /* 0x040fe20008000000 */
[----:B------:R-:W-:Y:S01]  /*21a00*/  LEA R96, P6, R99, R0, 0x1 ;  /* 0x0000000063607211 */ /* 0x000fe200078c08ff */
[----:B------:R0:W-:Y:S01]  /*21a10*/  @P5 STG.E.U16 desc[UR20][R68.64], R97 ;  /* 0x0000006144005986 */ /* 0x0001e2000c101514 */
[----:B------:R-:W-:Y:S01]  /*21a20*/  ISETP.LT.AND P5, PT, R98, UR6, !P0 ;  /* 0x0000000662007c0c */ /* 0x000fe2000c7a1270 */
[----:B------:R-:W-:Y:S01]  /*21a30*/  VIADD R101, R100, UR5 ;  /* 0x0000000564657c36 */ /* 0x000fe20008000000 */
[----:B------:R-:W1:Y:S01]  /*21a40*/  LDCU UR6, c[0x0][0x39c] ;  /* 0x00007380ff0677ac */ /* 0x000e620008000800 */
[----:B------:R-:W-:Y:S01]  /*21a50*/  VIADD R102, R2, 0x92 ;  /* 0x0000009202667836 */ /* 0x000fe20000000000 */
[----:B------:R-:W1:Y:S01]  /*21a60*/  LDCU UR7, c[0x0][0x39c] ;  /* 0x00007380ff0777ac */ /* 0x000e620008000800 */
[----:B0-----:R-:W-:-:S02]  /*21a70*/  PRMT R69, R71, 0x7610, R69 ;  /* 0x0000761047457816 */ /* 0x001fc40000000045 */
[----:B------:R-:W2:Y:S01]  /*21a80*/  LDL.LU R71, [R1+0x6a8] ;  /* 0x0006a80001477983 */ /* 0x000ea20000300800 */
[----:B------:R-:W-:Y:S02]  /*21a90*/  LEA.HI.X.SX32 R97, R99, R3, 0x1, P6 ;  /* 0x0000000363617211 */ /* 0x000fe400030f0eff */
[----:B------:R-:W-:-:S03]  /*21aa0*/  LEA R98, P6, R100, R0, 0x1 ;  /* 0x0000000064627211 */ /* 0x000fc600078c08ff */
[----:B------:R0:W-:Y:S01]  /*21ab0*/  @P2 STG.E.U16 desc[UR20][R96.64], R69 ;  /* 0x0000004560002986 */ /* 0x0001e2000c101514 */
[----:B------:R-:W-:Y:S02]  /*21ac0*/  LEA.HI.X.SX32 R99, R100, R3, 0x1, P6 ;  /* 0x0000000364637211 */ /* 0x000fe400030f0eff */
[----:B0-----:R-:W-:Y:S02]  /*21ad0*/  PRMT R97, R72, 0x7610, R97 ;  /* 0x0000761048617816 */ /* 0x001fe40000000061 */
[----:B------:R-:W2:Y:S04]  /*21ae0*/  LDL.LU R72, [R1+0x6a4] ;  /* 0x0006a40001487983 */ /* 0x000ea80000300800 */
[----:B------:R0:W-:Y:S01]  /*21af0*/  @P3 STG.E.U16 desc[UR20][R98.64], R97 ;  /* 0x0000006162003986 */ /* 0x0001e2000c101514 */
[C---:B------:R-:W-:Y:S01]  /*21b00*/  LEA R68, P6, R101.reuse, R0, 0x1 ;  /* 0x0000000065447211 */ /* 0x040fe200078c08ff */
[----:B------:R-:W-:Y:S01]  /*21b10*/  VIADD R100, R101, UR5 ;  /* 0x0000000565647c36 */ /* 0x000fe20008000000 */
[----:B0-----:R-:W-:-:S02]  /*21b20*/  PRMT R99, R73, 0x7610, R99 ;  /* 0x0000761049637816 */ /* 0x001fc40000000063 */
[----:B------:R-:W2:Y:S01]  /*21b30*/  LDL.LU R73, [R1+0x6a0] ;  /* 0x0006a00001497983 */ /* 0x000ea20000300800 */
[-C--:B------:R-:W-:Y:S02]  /*21b40*/  LEA.HI.X.SX32 R69, R101, R3.reuse, 0x1, P6 ;  /* 0x0000000365457211 */ /* 0x080fe400030f0eff */
[CC--:B------:R-:W-:Y:S01]  /*21b50*/  LEA R96, P6, R100.reuse, R0.reuse, 0x1 ;  /* 0x0000000064607211 */ /* 0x0c0fe200078c08ff */
[C---:B------:R-:W-:Y:S02]  /*21b60*/  VIADD R101, R100.reuse, UR5 ;  /* 0x0000000564657c36 */ /* 0x040fe40008000000 */
[----:B------:R0:W-:Y:S01]  /*21b70*/  @P1 STG.E.U16 desc[UR20][R68.64], R99 ;  /* 0x0000006344001986 */ /* 0x0001e2000c101514 */
[----:B------:R-:W-:Y:S02]  /*21b80*/  LEA.HI.X.SX32 R97, R100, R3, 0x1, P6 ;  /* 0x0000000364617211 */ /* 0x000fe400030f0eff */
[----:B---3--:R-:W-:Y:S01]  /*21b90*/  ISETP.LT.AND P2, PT, R102, UR4, !P0 ;  /* 0x0000000466007c0c */ /* 0x008fe2000c741270 */
[----:B------:R-:W3:Y:S01]  /*21ba0*/  LDCU UR4, c[0x0][0x39c] ;  /* 0x00007380ff0477ac */ /* 0x000ee20008000800 */
[----:B------:R-:W-:Y:S01]  /*21bb0*/  VIADD R102, R2, 0x93 ;  /* 0x0000009302667836 */ /* 0x000fe20000000000 */
[----:B------:R-:W-:-:S02]  /*21bc0*/  LEA R98, P6, R101, R0, 0x1 ;  /* 0x0000000065627211 */ /* 0x000fc400078c08ff */
[----:B0-----:R-:W-:Y:S01]  /*21bd0*/  PRMT R69, R74, 0x7610, R69 ;  /* 0x000076104a457816 */ /* 0x001fe20000000045 */
[----:B------:R-:W-:Y:S01]  /*21be0*/  VIADD R100, R101, UR5 ;  /* 0x0000000565647c36 */ /* 0x000fe20008000000 */
[----:B------:R-:W2:Y:S01]  /*21bf0*/  LDL.LU R74, [R1+0x69c] ;  /* 0x00069c00014a7983 */ /* 0x000ea20000300800 */
[----:B-1----:R-:W-:-:S03]  /*21c00*/  ISETP.LT.AND P3, PT, R102, UR6, !P0 ;  /* 0x0000000666007c0c */ /* 0x002fc6000c761270 */
[----:B------:R0:W-:Y:S01]  /*21c10*/  @P4 STG.E.U16 desc[UR20][R96.64], R69 ;  /* 0x0000004560004986 */ /* 0x0001e2000c101514 */
[----:B------:R-:W-:Y:S01]  /*21c20*/  VIADD R102, R2, 0x94 ;  /* 0x0000009402667836 */ /* 0x000fe20000000000 */
[-C--:B------:R-:W-:Y:S01]  /*21c30*/  LEA.HI.X.SX32 R99, R101, R3.reuse, 0x1, P6 ;  /* 0x0000000365637211 */ /* 0x080fe200030f0eff */
[----:B------:R-:W1:Y:S01]  /*21c40*/  LDCU UR6, c[0x0][0x39c] ;  /* 0x00007380ff0677ac */ /* 0x000e620008000800 */
[----:B------:R-:W-:Y:S02]  /*21c50*/  LEA R68, P6, R100, R0, 0x1 ;  /* 0x0000000064447211 */ /* 0x000fe400078c08ff */
[----:B0-----:R-:W-:Y:S02]  /*21c60*/  PRMT R97, R75, 0x7610, R97 ;  /* 0x000076104b617816 */ /* 0x001fe40000000061 */
[----:B------:R-:W2:Y:S01]  /*21c70*/  LDL.LU R75, [R1+0x698] ;  /* 0x00069800014b7983 */ /* 0x000ea20000300800 */
[----:B------:R-:W-:Y:S01]  /*21c80*/  ISETP.LT.AND P1, PT, R102, UR7, !P0 ;  /* 0x0000000766007c0c */ /* 0x000fe2000c721270 */
[----:B------:R-:W-:Y:S01]  /*21c90*/  VIADD R102, R2, 0x95 ;  /* 0x0000009502667836 */ /* 0x000fe20000000000 */
[C---:B------:R-:W-:Y:S01]  /*21ca0*/  LEA.HI.X.SX32 R69, R100.reuse, R3, 0x1, P6 ;  /* 0x0000000364457211 */ /* 0x040fe200030f0eff */
[----:B------:R0:W-:Y:S01]  /*21cb0*/  @P5 STG.E.U16 desc[UR20][R98.64], R97 ;  /* 0x0000006162005986 */ /* 0x0001e2000c101514 */
[----:B------:R-:W-:Y:S01]  /*21cc0*/  VIADD R101, R100, UR5 ;  /* 0x0000000564657c36 */ /* 0x000fe20008000000 */
[----:B------:R-:W1:Y:S01]  /*21cd0*/  LDCU UR7, c[0x0][0x39c] ;  /* 0x00007380ff0777ac */ /* 0x000e620008000800 */
[----:B---3--:R-:W-:Y:S01]  /*21ce0*/  ISETP.LT.AND P4, PT, R102, UR4, !P0 ;  /* 0x0000000466007c0c */ /* 0x008fe2000c781270 */
[----:B------:R-:W3:Y:S01]  /*21cf0*/  LDCU UR4, c[0x0][0x39c] ;  /* 0x00007380ff0477ac */ /* 0x000ee20008000800 */
[----:B0-----:R-:W-:-:S02]  /*21d00*/  PRMT R99, R76, 0x7610, R99 ;  /* 0x000076104c637816 */ /* 0x001fc40000000063 */
[----:B------:R-:W2:Y:S01]  /*21d10*/  LDL.LU R76, [R1+0x694] ;  /* 0x00069400014c7983 */ /* 0x000ea20000300800 */
[----:B------:R-:W-:-:S03]  /*21d20*/  LEA R96, P6, R101, R0, 0x1 ;  /* 0x0000000065607211 */ /* 0x000fc600078c08ff */
[----:B------:R0:W-:Y:S01]  /*21d30*/  @P2 STG.E.U16 desc[UR20][R68.64], R99 ;  /* 0x0000006344002986 */ /* 0x0001e2000c101514 */
[C---:B------:R-:W-:Y:S01]  /*21d40*/  VIADD R100, R101.reuse, UR5 ;  /* 0x0000000565647c36 */ /* 0x040fe20008000000 */
[-C--:B------:R-:W-:Y:S01]  /*21d50*/  LEA.HI.X.SX32 R97, R101, R3.reuse, 0x1, P6 ;  /* 0x0000000365617211 */ /* 0x080fe200030f0eff */
[----:B------:R-:W-:Y:S01]  /*21d60*/  VIADD R102, R2, 0x96 ;  /* 0x0000009602667836 */ /* 0x000fe20000000000 */
[----:B0-----:R-:W-:Y:S02]  /*21d70*/  PRMT R69, R77, 0x7610, R69 ;  /* 0x000076104d457816 */ /* 0x001fe40000000045 */
[----:B------:R-:W2:Y:S01]  /*21d80*/  LDL.LU R77, [R1+0x690] ;  /* 0x00069000014d7983 */ /* 0x000ea20000300800 */
[----:B------:R-:W-:Y:S02]  /*21d90*/  LEA R98, P6, R100, R0, 0x1 ;  /* 0x0000000064627211 */ /* 0x000fe400078c08ff */
[----:B-1----:R-:W-:Y:S01]  /*21da0*/  ISETP.LT.AND P5, PT, R102, UR6, !P0 ;  /* 0x0000000666007c0c */ /* 0x002fe2000c7a1270 */
[----:B------:R0:W-:Y:S01]  /*21db0*/  @P3 STG.E.U16 desc[UR20][R96.64], R69 ;  /* 0x0000004560003986 */ /* 0x0001e2000c101514 */
[----:B------:R-:W-:Y:S01]  /*21dc0*/  LEA.HI.X.SX32 R99, R100, R3, 0x1, P6 ;  /* 0x0000000364637211 */ /* 0x000fe200030f0eff */
[----:B------:R-:W1:Y:S01]  /*21dd0*/  LDCU UR6, c[0x0][0x39c] ;  /* 0x00007380ff0677ac */ /* 0x000e620008000800 */
[----:B------:R-:W-:-:S02]  /*21de0*/  VIADD R102, R2, 0x97 ;  /* 0x0000009702667836 */ /* 0x000fc40000000000 */
[----:B------:R-:W-:Y:S01]  /*21df0*/  VIADD R101, R100, UR5 ;  /* 0x0000000564657c36 */ /* 0x000fe20008000000 */
[----:B0-----:R-:W-:Y:S02]  /*21e00*/  PRMT R97, R78, 0x7610, R97 ;  /* 0x000076104e617816 */ /* 0x001fe40000000061 */
[----:B------:R-:W2:Y:S01]  /*21e10*/  LDL.LU R78, [R1+0x68c] ;  /* 0x00068c00014e7983 */ /* 0x000ea20000300800 */
[----:B---3--:R-:W-:-:S03]  /*21e20*/  ISETP.LT.AND P2, PT, R102, UR4, !P0 ;  /* 0x0000000466007c0c */ /* 0x008fc6000c741270 */
[----:B------:R0:W-:Y:S01]  /*21e30*/  @P1 STG.E.U16 desc[UR20][R98.64], R97 ;  /* 0x0000006162001986 */ /* 0x0001e2000c101514 */
[----:B------:R-:W-:Y:S01]  /*21e40*/  VIADD R102, R2, 0x98 ;  /* 0x0000009802667836 */ /* 0x000fe20000000000 */
[CC--:B------:R-:W-:Y:S01]  /*21e50*/  LEA R68, P6, R101.reuse, R0.reuse, 0x1 ;  /* 0x0000000065447211 */ /* 0x0c0fe200078c08ff */
[C---:B------:R-:W-:Y:S01]  /*21e60*/  VIADD R100, R101.reuse, UR5 ;  /* 0x0000000565647c36 */ /* 0x040fe20008000000 */
[----:B------:R-:W3:Y:S02]  /*21e70*/  LDCU UR4, c[0x0][0x39c] ;  /* 0x00007380ff0477ac */ /* 0x000ee40008000800 */
[-C--:B------:R-:W-:Y:S02]  /*21e80*/  LEA.HI.X.SX32 R69, R101, R3.reuse, 0x1, P6 ;  /* 0x0000000365457211 */ /* 0x080fe400030f0eff */
[----:B0-----:R-:W-:Y:S02]  /*21e90*/  PRMT R99, R79, 0x7610, R99 ;  /* 0x000076104f637816 */ /* 0x001fe40000000063 */
[----:B------:R-:W2:Y:S01]  /*21ea0*/  LDL.LU R79, [R1+0x688] ;  /* 0x00068800014f7983 */ /* 0x000ea20000300800 */
[----:B------:R-:W-:Y:S01]  /*21eb0*/  ISETP.LT.AND P3, PT, R102, UR7, !P0 ;  /* 0x0000000766007c0c */ /* 0x000fe2000c761270 */
[----:B------:R-:W-:Y:S01]  /*21ec0*/  VIADD R102, R2, 0x99 ;  /* 0x0000009902667836 */ /* 0x000fe20000000000 */
[C---:B------:R-:W-:Y:S01]  /*21ed0*/  LEA R96, P6, R100.reuse, R0, 0x1 ;  /* 0x0000000064607211 */ /* 0x040fe200078c08ff */
[----:B------:R0:W-:Y:S01]  /*21ee0*/  @P4 STG.E.U16 desc[UR20][R68.64], R99 ;  /* 0x0000006344004986 */ /* 0x0001e2000c101514 */
[C---:B------:R-:W-:Y:S01]  /*21ef0*/  VIADD R101, R100.reuse, UR5 ;  /* 0x0000000564657c36 */ /* 0x040fe20008000000 */
[----:B------:R-:W3:Y:S01]  /*21f00*/  LDCU UR7, c[0x0][0x39c] ;  /* 0x00007380ff0777ac */ /* 0x000ee20008000800 */
[----:B------:R-:W-:-:S02]  /*21f10*/  LEA.HI.X.SX32 R97, R100, R3, 0x1, P6 ;  /* 0x0000000364617211 */ /* 0x000fc400030f0eff */
[----:B-1----:R-:W-:Y:S01]  /*21f20*/  ISETP.LT.AND P1, PT, R102, UR6, !P0 ;  /* 0x0000000666007c0c */ /* 0x002fe2000c721270 */
[----:B------:R-:W1:Y:S01]  /*21f30*/  LDCU UR6, c[0x0][0x39c] ;  /* 0x00007380ff0677ac */ /* 0x000e620008000800 */
[C---:B------:R-:W-:Y:S02]  /*21f40*/  LEA R98, P6, R101.reuse, R0, 0x1 ;  /* 0x0000000065627211 */ /* 0x040fe400078c08ff */
[----:B0-----:R-:W-:Y:S01]  /*21f50*/  PRMT R69, R80, 0x7610, R69 ;  /* 0x0000761050457816 */ /* 0x001fe20000000045 */
[----:B------:R-:W-:Y:S01]  /*21f60*/  VIADD R100, R101, UR5 ;  /* 0x0000000565647c36 */ /* 0x000fe20008000000 */
[----:B------:R-:W2:Y:S01]  /*21f70*/  LDL.LU R80, [R1+0x684] ;  /* 0x0006840001507983 */ /* 0x000ea20000300800 */
[----:B------:R-:W-:-:S03]  /*21f80*/  VIADD R102, R2, 0x9a ;  /* 0x0000009a02667836 */ /* 0x000fc60000000000 */
[----:B------:R0:W-:Y:S01]  /*21f90*/  @P5 STG.E.U16 desc[UR20][R96.64], R69 ;  /* 0x0000004560005986 */ /* 0x0001e2000c101514 */
[-C--:B------:R-:W-:Y:S02]  /*21fa0*/  LEA.HI.X.SX32 R99, R101, R3.reuse, 0x1, P6 ;  /* 0x0000000365637211 */ /* 0x080fe400030f0eff */
[----:B------:R-:W-:Y:S02]  /*21fb0*/  LEA R68, P6, R100, R0, 0x1 ;  /* 0x0000000064447211 */ /* 0x000fe400078c08ff */
[----:B---3--:R-:W-:Y:S01]  /*21fc0*/  ISETP.LT.AND P4, PT, R102, UR4, !P0 ;  /* 0x0000000466007c0c */ /* 0x008fe2000c781270 */
[----:B------:R-:W3:Y:S01]  /*21fd0*/  LDCU UR4, c[0x0][0x39c] ;  /* 0x00007380ff0477ac */ /* 0x000ee20008000800 */
[----:B0-----:R-:W-:Y:S02]  /*21fe0*/  PRMT R97, R81, 0x7610, R97 ;  /* 0x0000761051617816 */ /* 0x001fe40000000061 */
[----:B------:R-:W2:Y:S01]  /*21ff0*/  LDL.LU R81, [R1+0x680] ;  /* 0x0006800001517983 */ /* 0x000ea20000300800 */
[----:B------:R-:W-:Y:S01]  /*22000*/  LEA.HI.X.SX32 R69, R100, R3, 0x1, P6 ;  /* 0x0000000364457211 */ /* 0x000fe200030f0eff */
[----:B------:R-:W-:-:S02]  /*22010*/  VIADD R102, R2, 0x9b ;  /* 0x0000009b02667836 */ /* 0x000fc40000000000 */
[----:B------:R0:W-:Y:S01]  /*22020*/  @P2 STG.E.U16 desc[UR20][R98.64], R97 ;  /* 0x0000006162002986 */ /* 0x0001e2000c101514 */
[----:B------:R-:W-:Y:S02]  /*22030*/  VIADD R101, R100, UR5 ;  /* 0x0000000564657c36 */ /* 0x000fe40008000000 */
[----:B-1----:R-:W-:Y:S01]  /*22040*/  ISETP.LT.AND P5, PT, R102, UR6, !P0 ;  /* 0x0000000666007c0c */ /* 0x002fe2000c7a1270 */
[----:B------:R-:W-:Y:S01]  /*22050*/  VIADD R102, R2, 0x9c ;  /* 0x0000009c02667836 */ /* 0x000fe20000000000 */
[----:B------:R-:W1:Y:S01]  /*22060*/  LDCU UR6, c[0x0][0x39c] ;  /* 0x00007380ff0677ac */ /* 0x000e620008000800 */
[----:B0-----:R-:W-:Y:S02]  /*22070*/  PRMT R99, R82, 0x7610, R99 ;  /* 0x0000761052637816 */ /* 0x001fe40000000063 */
[----:B------:R-:W2:Y:S01]  /*22080*/  LDL.LU R82, [R1+0x67c] ;  /* 0x00067c0001527983 */ /* 0x000ea20000300800 */
[----:B------:R-:W-:-:S03]  /*22090*/  LEA R96, P6, R101, R0, 0x1 ;  /* 0x0000000065607211 */ /* 0x000fc600078c08ff */
[----:B------:R0:W-:Y:S01]  /*220a0*/  @P3 STG.E.U16 desc[UR20][R68.64], R99 ;  /* 0x0000006344003986 */ /* 0x0001e2000c101514 */
[C---:B------:R-:W-:Y:S01]  /*220b0*/  VIADD R100, R101.reuse, UR5 ;  /* 0x0000000565647c36 */ /* 0x040fe20008000000 */
[----:B------:R-:W-:Y:S01]  /*220c0*/  ISETP.LT.AND P2, PT, R102, UR7, !P0 ;  /* 0x0000000766007c0c */ /* 0x000fe2000c741270 */
[----:B------:R-:W-:Y:S01]  /*220d0*/  VIADD R102, R2, 0x9d ;  /* 0x0000009d02667836 */ /* 0x000fe20000000000 */
[-C--:B------:R-:W-:Y:S01]  /*220e0*/  LEA.HI.X.SX32 R97, R101, R3.reuse, 0x1, P6 ;  /* 0x0000000365617211 */ /* 0x080fe200030f0eff */
[----:B------:R-:W1:Y:S01]  /*220f0*/  LDCU UR7, c[0x0][0x39c] ;  /* 0x00007380ff0777ac */ /* 0x000e620008000800 */
[----:B0-----:R-:W-:Y:S02]  /*22100*/  PRMT R69, R83, 0x7610, R69 ;  /* 0x0000761053457816 */ /* 0x001fe40000000045 */
[----:B------:R-:W2:Y:S01]  /*22110*/  LDL.LU R83, [R1+0x678] ;  /* 0x0006780001537983 */ /* 0x000ea20000300800 */
[CC--:B------:R-:W-:Y:S01]  /*22120*/  LEA R98, P6, R100.reuse, R0.reuse, 0x1 ;  /* 0x0000000064627211 */ /* 0x0c0fe200078c08ff */
[----:B------:R-:W-:Y:S01]  /*22130*/  VIADD R101, R100, UR5 ;  /* 0x0000000564657c36 */ /* 0x000fe20008000000 */
[----:B---3--:R-:W-:Y:S01]  /*22140*/  ISETP.LT.AND P3, PT, R102, UR4, !P0 ;  /* 0x0000000466007c0c */ /* 0x008fe2000c761270 */
[----:B------:R0:W-:Y:S01]  /*22150*/  @P1 STG.E.U16 desc[UR20][R96.64], R69 ;  /* 0x0000004560001986 */ /* 0x0001e2000c101514 */
[----:B------:R-:W-:Y:S01]  /*22160*/  LEA.HI.X.SX32 R99, R100, R3, 0x1, P6 ;  /* 0x0000000364637211 */ /* 0x000fe200030f0eff */
[----:B------:R-:W3:Y:S01]  /*22170*/  LDCU UR4, c[0x0][0x39c] ;  /* 0x00007380ff0477ac */ /* 0x000ee20008000800 */
[C---:B------:R-:W-:Y:S01]  /*22180*/  LEA R68, P6, R101.reuse, R0, 0x1 ;  /* 0x0000000065447211 */ /* 0x040fe200078c08ff */
[----:B------:R-:W-:Y:S01]  /*22190*/  VIADD R100, R101, UR5 ;  /* 0x0000000565647c36 */ /* 0x000fe20008000000 */
[----:B0-----:R-:W-:-:S02]  /*221a0*/  PRMT R97, R84, 0x7610, R97 ;  /* 0x0000761054617816 */ /* 0x001fc40000000061 */
[----:B------:R-:W2:Y:S01]  /*221b0*/  LDL.LU R84, [R1+0x674] ;  /* 0x0006740001547983 */ /* 0x000ea20000300800 */
[----:B------:R-:W-:-:S03]  /*221c0*/  VIADD R102, R2, 0x9e ;  /* 0x0000009e02667836 */ /* 0x000fc60000000000 */
[----:B------:R0:W-:Y:S01]  /*221d0*/  @P4 STG.E.U16 desc[UR20][R98.64], R97 ;  /* 0x0000006162004986 */ /* 0x0001e2000c101514 */
[-C--:B------:R-:W-:Y:S02]  /*221e0*/  LEA.HI.X.SX32 R69, R101, R3.reuse, 0x1, P6 ;  /* 0x0000000365457211 */ /* 0x080fe400030f0eff */
[----:B------:R-:W-:Y:S02]  /*221f0*/  LEA R96, P6, R100, R0, 0x1 ;  /* 0x0000000064607211 */ /* 0x000fe400078c08ff */
[----:B-1----:R-:W-:Y:S02]  /*22200*/  ISETP.LT.AND P1, PT, R102, UR6, !P0 ;  /* 0x0000000666007c0c */ /* 0x002fe4000c721270 */
[----:B0-----:R-:W-:Y:S01]  /*22210*/  PRMT R99, R85, 0x7610, R99 ;  /* 0x0000761055637816 */ /* 0x001fe20000000063 */
[----:B------:R-:W-:Y:S01]  /*22220*/  VIADD R102, R2, 0x9f ;  /* 0x0000009f02667836 */ /* 0x000fe20000000000 */
[----:B------:R-:W2:Y:S01]  /*22230*/  LDL.LU R85, [R1+0x670] ;  /* 0x0006700001557983 */ /* 0x000ea20000300800 */
[C---:B------:R-:W-:Y:S01]  /*22240*/  LEA.HI.X.SX32 R97, R100.reuse, R3, 0x1, P6 ;  /* 0x0000000364617211 */ /* 0x040fe200030f0eff */
[----:B------:R-:W0:Y:S02]  /*22250*/  LDCU UR6, c[0x0][0x39c] ;  /* 0x00007380ff0677ac */ /* 0x000e240008000800 */
[----:B------:R1:W-:Y:S01]  /*22260*/  @P5 STG.E.U16 desc[UR20][R68.64], R99 ;  /* 0x0000006344005986 */ /* 0x0003e2000c101514 */
[----:B------:R-:W-:Y:S01]  /*22270*/  VIADD R101, R100, UR5 ;  /* 0x0000000564657c36 */ /* 0x000fe20008000000 */
[----:B---3--:R-:W-:Y:S01]  /*22280*/  ISETP.LT.AND P4, PT, R102, UR4, !P0 ;  /* 0x0000000466007c0c */ /* 0x008fe2000c781270 */
[----:B------:R-:W3:Y:S01]  /*22290*/  LDCU UR4, c[0x0][0x39c] ;  /* 0x00007380ff0477ac */ /* 0x000ee20008000800 */
[----:B------:R-:W-:Y:S01]  /*222a0*/  VIADD R102, R2, 0xa0 ;  /* 0x000000a002667836 */ /* 0x000fe20000000000 */
[----:B-1----:R-:W-:-:S02]  /*222b0*/  PRMT R69, R86, 0x7610, R69 ;  /* 0x0000761056457816 */ /* 0x002fc40000000045 */
[----:B------:R-:W2:Y:S04]  /*222c0*/  LDL.LU R86, [R1+0x66c] ;  /* 0x00066c0001567983 */ /* 0x000ea80000300800 */
[----:B------:R1:W-:Y:S01]  /*222d0*/  @P2 STG.E.U16 desc[UR20][R96.64], R69 ;  /* 0x0000004560002986 */ /* 0x0003e2000c101514 */
[C---:B------:R-:W-:Y:S01]  /*222e0*/  LEA R98, P6, R101.reuse, R0, 0x1 ;  /* 0x0000000065627211 */ /* 0x040fe200078c08ff */
[C---:B------:R-:W-:Y:S01]  /*222f0*/  VIADD R100, R101.reuse, UR5 ;  /* 0x0000000565647c36 */ /* 0x040fe20008000000 */
[----:B------:R-:W-:Y:S01]  /*22300*/  ISETP.LT.AND P5, PT, R102, UR7, !P0 ;  /* 0x0000000766007c0c */ /* 0x000fe2000c7a1270 */
[----:B------:R-:W-:Y:S01]  /*22310*/  VIADD R102, R2, 0xa1 ;  /* 0x000000a102667836 */ /* 0x000fe20000000000 */
[----:B------:R-:W-:Y:S01]  /*22320*/  LEA.HI.X.SX32 R99, R101, R3, 0x1, P6 ;  /* 0x0000000365637211 */ /* 0x000fe200030f0eff */
[----:B------:R-:W3:Y:S01]  /*22330*/  LDCU UR7, c[0x0][0x39c] ;  /* 0x00007380ff0777ac */ /* 0x000ee20008000800 */
[----:B-1----:R-:W-:-:S02]  /*22340*/  PRMT R97, R87, 0x7610, R97 ;  /* 0x0000761057617816 */ /* 0x002fc40000000061 */
[----:B------:R-:W2:Y:S01]  /*22350*/  LDL.LU R87, [R1+0x668] ;  /* 0x0006680001577983 */ /* 0x000ea20000300800 */
[----:B------:R-:W-:Y:S01]  /*22360*/  LEA R68, P6, R100, R0, 0x1 ;  /* 0x0000000064447211 */ /* 0x000fe200078c08ff */
[----:B------:R-:W-:Y:S01]  /*22370*/  VIADD R101, R2, 0xa2 ;  /* 0x000000a202657836 */ /* 0x000fe20000000000 */
[----:B0-----:R-:W-:Y:S01]  /*22380*/  ISETP.LT.AND P2, PT, R102, UR6, !P0 ;  /* 0x0000000666007c0c */ /* 0x001fe2000c741270 */
[----:B------:R5:W-:Y:S01]  /*22390*/  @P3 STG.E.U16 desc[UR20][R98.64], R97 ;  /* 0x0000006162003986 */ /* 0x000be2000c101514 */
[C---:B------:R-:W-:Y:S01]  /*223a0*/  LEA.HI.X.SX32 R69, R100.reuse, R3, 0x1, P6 ;  /* 0x0000000364457211 */ /* 0x040fe200030f0eff */
[----:B------:R-:W0:Y:S01]  /*223b0*/  LDCU UR6, c[0x0][0x39c] ;  /* 0x00007380ff0677ac */ /* 0x000e220008000800 */
[----:B------:R-:W-:Y:S01]  /*223c0*/  VIADD R100, R100, UR5 ;  /* 0x0000000564647c36 */ /* 0x000fe20008000000 */
[----:B----4-:R-:W-:Y:S02]  /*223d0*/  PRMT R103, R89, 0x7610, R103 ;  /* 0x0000761059677816 */ /* 0x010fe40000000067 */
[----:B---3--:R-:W-:Y:S01]  /*223e0*/  ISETP.LT.AND P3, PT, R101, UR4, !P0 ;  /* 0x0000000465007c0c */ /* 0x008fe2000c761270 */
[----:B------:R-:W1:Y:S01]  /*223f0*/  LDCU UR4, c[0x0][0x39c] ;  /* 0x00007380ff0477ac */ /* 0x000e620008000800 */
[----:B-----5:R-:W-:-:S02]  /*22400*/  PRMT R99, R88, 0x7610, R99 ;  /* 0x0000761058637816 */ /* 0x020fc40000000063 */
[----:B------:R-:W3:Y:S01]  /*22410*/  LDL.LU R88, [R1+0x664] ;  /* 0x0006640001587983 */ /* 0x000ee20000300800 */
[----:B------:R-:W-:-:S03]  /*22420*/  VIADD R101, R100, UR5 ;  /* 0x0000000564657c36 */ /* 0x000fc60008000000 */
[----:B------:R4:W-:Y:S01]  /*22430*/  @P1 STG.E.U16 desc[UR20][R68.64], R99 ;  /* 0x0000006344001986 */ /* 0x0009e2000c101514 */
[----:B------:R-:W-:-:S03]  /*22440*/  LEA R96, P1, R100, R0, 0x1 ;  /* 0x0000000064607211 */ /* 0x000fc600078208ff */
[----:B------:R-:W3:Y:S01]  /*22450*/  LDL.LU R89, [R1+0x660] ;  /* 0x0006600001597983 */ /* 0x000ee20000300800 */
[-C--:B------:R-:W-:Y:S02]  /*22460*/  LEA.HI.X.SX32 R97, R100, R3.reuse, 0x1, P1 ;  /* 0x0000000364617211 */ /* 0x080fe400008f0eff */
[CC--:B------:R-:W-:Y:S01]  /*22470*/  LEA R98, P6, R101.reuse, R0.reuse, 0x1 ;  /* 0x0000000065627211 */ /* 0x0c0fe200078c08ff */
[C---:B------:R-:W-:Y:S02]  /*22480*/  VIADD R102, R2.reuse, 0xa3 ;  /* 0x000000a302667836 */ /* 0x040fe40000000000 */
[----:B------:R-:W-:Y:S01]  /*22490*/  VIADD R100, R2, 0xa4 ;  /* 0x000000a402647836 */ /* 0x000fe20000000000 */
[----:B------:R2:W-:Y:S01]  /*224a0*/  @P4 STG.E.U16 desc[UR20][R96.64], R103 ;  /* 0x0000006760004986 */ /* 0x0005e2000c101514 */
[C---:B----4-:R-:W-:Y:S01]  /*224b0*/  LEA.HI.X.SX32 R99, R101.reuse, R3, 0x1, P6 ;  /* 0x0000000365637211 */ /* 0x050fe200030f0eff */
[----:B------:R-:W-:Y:S01]  /*224c0*/  VIADD R101, R101, UR5 ;  /* 0x0000000565657c36 */ /* 0x000fe20008000000 */
[----:B0-----:R-:W-:Y:S01]  /*224d0*/  ISETP.LT.AND P1, PT, R102, UR6, !P0 ;  /* 0x0000000666007c0c */ /* 0x001fe2000c721270 */
[----:B------:R-:W-:Y:S01]  /*224e0*/  VIADD R69, R2, 0xa5 ;  /* 0x000000a502457836 */ /* 0x000fe20000000000 */
[----:B------:R-:W-:Y:S01]  /*224f0*/  ISETP.LT.AND P4, PT, R100, UR7, !P0 ;  /* 0x0000000764007c0c */ /* 0x000fe2000c781270 */
[----:B------:R-:W0:Y:S01]  /*22500*/  LDCU UR6, c[0x0][0x39c] ;  /* 0x00007380ff0677ac */ /* 0x000e220008000800 */
[----:B------:R-:W-:-:S02]  /*22510*/  LEA R68, P6, R101, R0, 0x1 ;  /* 0x0000000065447211 */ /* 0x000fc400078c08ff */
[----:B--2---:R-:W-:Y:S01]  /*22520*/  PRMT R97, R90, 0x7610, R97 ;  /* 0x000076105a617816 */ /* 0x004fe20000000061 */
[----:B------:R-:W-:Y:S01]  /*22530*/  VIADD R100, R101, UR5 ;  /* 0x0000000565647c36 */ /* 0x000fe20008000000 */
[----:B------:R-:W2:Y:S01]  /*22540*/  LDL.LU R90, [R1+0x65c] ;  /* 0x00065c00015a7983 */ /* 0x000ea20000300800 */
[----:B------:R-:W-:Y:S01]  /*22550*/  PRMT R103, R92, 0x7610, R103 ;  /* 0x000076105c677816 */ /* 0x000fe20000000067 */
[----:B------:R-:W4:Y:S02]  /*22560*/  LDCU UR7, c[0x0][0x39c] ;  /* 0x00007380ff0777ac */ /* 0x000f240008000800 */
[----:B------:R5:W-:Y:S01]  /*22570*/  @P5 STG.E.U16 desc[UR20][R98.64], R97 ;  /* 0x0000006162005986 */ /* 0x000be2000c101514 */
[----:B-1----:R-:W-:Y:S01]  /*22580*/  ISETP.LT.AND P5, PT, R69, UR4, !P0 ;  /* 0x0000000445007c0c */ /* 0x002fe2000c7a1270 */
[----:B------:R-:W1:Y:S01]  /*22590*/  LDCU UR4, c[0x0][0x39c] ;  /* 0x00007380ff0477ac */ /* 0x000e620008000800 */
[----:B------:R-:W-:Y:S02]  /*225a0*/  LEA.HI.X.SX32 R69, R101, R3, 0x1, P6 ;  /* 0x0000000365457211 */ /* 0x000fe400030f0eff */
[----:B------:R-:W-:-:S02]  /*225b0*/  LEA R96, P6, R100, R0, 0x1 ;  /* 0x0000000064607211 */ /* 0x000fc400078c08ff */
[----:B-----5:R-:W-:Y:S02]  /*225c0*/  PRMT R99, R91, 0x7610, R99 ;  /* 0x000076105b637816 */ /* 0x020fe40000000063 */
[----:B------:R-:W2:Y:S01]  /*225d0*/  LDL.LU R91, [R1+0x658] ;  /* 0x00065800015b7983 */ /* 0x000ea20000300800 */
[C---:B------:R-:W-:Y:S01]  /*225e0*/  LEA.HI.X.SX32 R97, R100.reuse, R3, 0x1, P6 ;  /* 0x0000000364617211 */ /* 0x040fe200030f0eff */
[----:B------:R-:W-:Y:S02]  /*225f0*/  VIADD R100, R100, UR5 ;  /* 0x0000000564647c36 */ /* 0x000fe40008000000 */
[----:B------:R-:W-:Y:S01]  /*22600*/  VIADD R101, R2, 0xa6 ;  /* 0x000000a602657836 */ /* 0x000fe20000000000 */
[----:B------:R-:W-:Y:S04]  /*22610*/  @P2 STG.E.U16 desc[UR20][R68.64], R99 ;  /* 0x0000006344002986 */ /* 0x000fe8000c101514 */
[----:B------:R5:W-:Y:S01]  /*22620*/  @P3 STG.E.U16 desc[UR20][R96.64], R103 ;  /* 0x0000006760003986 */ /* 0x000be2000c101514 */
[----:B------:R-:W-:-:S03]  /*22630*/  LEA R98, P3, R100, R0, 0x1 ;  /* 0x0000000064627211 */ /* 0x000fc600078608ff */
[----:B------:R-:W2:Y:S01]  /*22640*/  LDL.LU R92, [R1+0x654] ;  /* 0x00065400015c7983 */ /* 0x000ea20000300800 */
[----:B0-----:R-:W-:Y:S01]  /*22650*/  ISETP.LT.AND P2, PT, R101, UR6, !P0 ;  /* 0x0000000665007c0c */ /* 0x001fe2000c741270 */
[C---:B------:R-:W-:Y:S01]  /*22660*/  VIADD R101, R100.reuse, UR5 ;  /* 0x0000000564657c36 */ /* 0x040fe20008000000 */
[----:B------:R-:W0:Y:S01]  /*22670*/  LDCU UR6, c[0x0][0x39c] ;  /* 0x00007380ff0677ac */ /* 0x000e220008000800 */
[----:B-----5:R-:W-:Y:S02]  /*22680*/  PRMT R97, R93, 0x7610, R97 ;  /* 0x000076105d617816 */ /* 0x020fe40000000061 */
[----:B------:R-:W5:Y:S01]  /*22690*/  LDL.LU R93, [R1+0x650] ;  /* 0x00065000015d7983 */ /* 0x000f620000300800 */
[----:B------:R-:W-:Y:S01]  /*226a0*/  LEA.HI.X.SX32 R99, R100, R3, 0x1, P3 ;  /* 0x0000000364637211 */ /* 0x000fe200018f0eff */
[----:B------:R-:W-:Y:S01]  /*226b0*/  VIADD R69, R2, 0xa8 ;  /* 0x000000a802457836 */ /* 0x000fe20000000000 */
[----:B------:R-:W-:-:S03]  /*226c0*/  LEA R68, P6, R101, R0, 0x1 ;  /* 0x0000000065447211 */ /* 0x000fc600078c08ff */
[----:B------:R0:W-:Y:S01]  /*226d0*/  @P1 STG.E.U16 desc[UR20][R98.64], R97 ;  /* 0x0000006162001986 */ /* 0x0001e2000c101514 */
[----:B-1----:R-:W-:Y:S01]  /*226e0*/  ISETP.LT.AND P1, PT, R69, UR4, !P0 ;  /* 0x0000000445007c0c */ /* 0x002fe2000c721270 */
[C---:B------:R-:W-:Y:S01]  /*226f0*/  VIADD R100, R101.reuse, UR5 ;  /* 0x0000000565647c36 */ /* 0x040fe20008000000 */
[----:B------:R-:W-:Y:S01]  /*22700*/  LEA.HI.X.SX32 R69, R101, R3, 0x1, P6 ;  /* 0x0000000365457211 */ /* 0x000fe200030f0eff */
[----:B------:R-:W1:Y:S01]  /*22710*/  LDCU UR4, c[0x0][0x39c] ;  /* 0x00007380ff0477ac */ /* 0x000e620008000800 */
[----:B0-----:R-:W-:Y:S02]  /*22720*/  PRMT R99, R94, 0x7610, R99 ;  /* 0x000076105e637816 */ /* 0x001fe40000000063 */
[----:B------:R-:W5:Y:S04]  /*22730*/  LDL.LU R94, [R1+0x64c] ;  /* 0x00064c00015e7983 */ /* 0x000f680000300800 */
[----:B------:R0:W-:Y:S02]  /*22740*/  @P4 STG.E.U16 desc[UR20][R68.64], R99 ;  /* 0x0000006344004986 */ /* 0x0001e4000c101514 */
[----:B0-----:R-:W-:-:S02]  /*22750*/  PRMT R69, R95, 0x7610, R69 ;  /* 0x000076105f457816 */ /* 0x001fc40000000045 */
[----:B------:R-:W5:Y:S01]  /*22760*/  LDL.LU R95, [R1+0x648] ;  /* 0x00064800015f7983 */ /* 0x000f620000300800 */
[----:B------:R-:W-:Y:S01]  /*22770*/  VIADD R101, R2, 0xa9 ;  /* 0x000000a902657836 */ /* 0x000fe20000000000 */
[----:B------:R-:W-:Y:S01]  /*22780*/  LEA R96, P6, R100, R0, 0x1 ;  /* 0x0000000064607211 */ /* 0x000fe200078c08ff */
[----:B------:R-:W-:-:S03]  /*22790*/  VIADD R102, R2, 0xa7 ;  /* 0x000000a702667836 */ /* 0x000fc60000000000 */
[C---:B------:R-:W-:Y:S01]  /*227a0*/  LEA.HI.X.SX32 R97, R100.reuse, R3, 0x1, P6 ;  /* 0x0000000364617211 */ /* 0x040fe200030f0eff */
[----:B------:R-:W-:Y:S01]  /*227b0*/  VIADD R100, R100, UR5 ;  /* 0x0000000564647c36 */ /* 0x000fe20008000000 */
[----:B------:R-:W-:Y:S01]  /*227c0*/  ISETP.LT.AND P4, PT, R101, UR6, !P0 ;  /* 0x0000000665007c0c */ /* 0x000fe2000c781270 */
[----:B------:R-:W0:Y:S01]  /*227d0*/  LDCU UR6, c[0x0][0x39c] ;  /* 0x00007380ff0677ac */ /* 0x000e220008000800 */
[----:B------:R-:W-:Y:S01]  /*227e0*/  VIADD R101, R2, 0xaa ;  /* 0x000000aa02657836 */ /* 0x000fe20000000000 */
[----:B------:R0:W-:Y:S01]  /*227f0*/  @P5 STG.E.U16 desc[UR20][R96.64], R69 ;  /* 0x0000004560005986 */ /* 0x0001e2000c101514 */
[C---:B------:R-:W-:Y:S02]  /*22800*/  LEA R98, P5, R100.reuse, R0, 0x1 ;  /* 0x0000000064627211 */ /* 0x040fe400078a08ff */
[----:B------:R-:W-:Y:S01]  /*22810*/  F2FP.F16.F32.PACK_AB R71, R71, R70 ;  /* 0x000000464747723e */ /* 0x000fe200000000ff */
[----:B------:R-:W-:Y:S01]  /*22820*/  VIADD R70, R100, UR5 ;  /* 0x0000000564467c36 */ /* 0x000fe20008000000 */
[----:B----4-:R-:W-:Y:S01]  /*22830*/  ISETP.LT.AND P3, PT, R102, UR7, !P0 ;  /* 0x0000000766007c0c */ /* 0x010fe2000c761270 */
[----:B------:R-:W4:Y:S01]  /*22840*/  LDCU UR7, c[0x0][0x39c] ;  /* 0x00007380ff0777ac */ /* 0x000f220008000800 */
[----:B-1----:R-:W-:-:S02]  /*22850*/  ISETP.LT.AND P6, PT, R101, UR4, !P0 ;  /* 0x0000000465007c0c */ /* 0x002fc4000c7c1270 */
[-C--:B------:R-:W-:Y:S01]  /*22860*/  LEA.HI.X.SX32 R99, R100, R3.reuse, 0x1, P5 ;  /* 0x0000000364637211 */ /* 0x080fe200028f0eff */
[----:B------:R-:W1:Y:S01]  /*22870*/  LDCU UR4, c[0x0][0x39c] ;  /* 0x00007380ff0477ac */ /* 0x000e620008000800 */
[C---:B0-----:R-:W-:Y:S02]  /*22880*/  PRMT R97, R71.reuse, 0x7610, R97 ;  /* 0x0000761047617816 */ /* 0x041fe40000000061 */
[----:B------:R-:W-:Y:S01]  /*22890*/  LEA R68, P5, R70, R0, 0x1 ;  /* 0x0000000046447211 */ /* 0x000fe200078a08ff */
[----:B------:R-:W-:Y:S02]  /*228a0*/  VIADD R96, R2, 0xab ;  /* 0x000000ab02607836 */ /* 0x000fe40000000000 */
[----:B------:R0:W-:Y:S01]  /*228b0*/  @P2 STG.E.U16 desc[UR20][R98.64], R97 ;  /* 0x0000006162002986 */ /* 0x0001e2000c101514 */
[----:B------:R-:W-:Y:S02]  /*228c0*/  LEA.HI.X.SX32 R69, R70, R3, 0x1, P5 ;  /* 0x0000000346457211 */ /* 0x000fe400028f0eff */
[----:B------:R-:W-:Y:S01]  /*228d0*/  ISETP.LT.AND P2, PT, R96, UR6, !P0 ;  /* 0x0000000660007c0c */ /* 0x000fe2000c741270 */
[----:B------:R-:W1:Y:S01]  /*228e0*/  LDCU UR6, c[0x0][0x39c] ;  /* 0x00007380ff0677ac */ /* 0x000e620008000800 */
[----:B0-----:R-:W-:Y:S01]  /*228f0*/  PRMT R99, R71, 0x7632, R99 ;  /* 0x0000763247637816 */ /* 0x001fe20000000063 */
[----:B------:R-:W-:-:S04]  /*22900*/  VIADD R71, R70, UR5 ;  /* 0x0000000546477c36 */ /* 0x000fc80008000000 */
[----:B------:R0:W-:Y:S01]  /*22910*/  @P3 STG.E.U16 desc[UR20][R68.64], R99 ;  /* 0x0000006344003986 */ /* 0x0001e2000c101514 */
[C---:B------:R-:W-:Y:S01]  /*22920*/  LEA R70, P3, R71.reuse, R0, 0x1 ;  /* 0x0000000047467211 */ /* 0x040fe200078608ff */
[----:B------:R-:W-:-:S03]  /*22930*/  VIADD R96, R71, UR5 ;  /* 0x0000000547607c36 */ /* 0x000fc60008000000 */
[----:B------:R-:W-:Y:S02]  /*22940*/  LEA.HI.X.SX32 R71, R71, R3, 0x1, P3 ;  /* 0x0000000347477211 */ /* 0x000fe400018f0eff */
[----:B0-----:R-:W-:Y:S01]  /*22950*/  F2FP.F16.F32.PACK_AB R69, R73, R72 ;  /* 0x000000484945723e */ /* 0x001fe200000000ff */
[C---:B------:R-:W-:Y:S02]  /*22960*/  VIADD R72, R2.reuse, 0xac ;  /* 0x000000ac02487836 */ /* 0x040fe40000000000 */
[----:B------:R-:W-:-:S03]  /*22970*/  VIADD R73, R2, 0xad ;  /* 0x000000ad02497836 */ /* 0x000fc60000000000 */
[----:B-1----:R-:W-:Y:S01]  /*22980*/  ISETP.LT.AND P3, PT, R72, UR4, !P0 ;  /* 0x0000000448007c0c */ /* 0x002fe2000c761270 */
[----:B------:R0:W-:Y:S01]  /*22990*/  @P1 STG.E.U16 desc[UR20][R70.64], R69 ;  /* 0x0000004546001986 */ /* 0x0001e2000c101514 */
[----:B------:R-:W-:Y:S01]  /*229a0*/  LEA R72, P5, R96, R0, 0x1 ;  /* 0x0000000060487211 */ /* 0x000fe200078a08ff */
[----:B------:R-:W-:Y:S01]  /*229b0*/  VIADD R68, R2, 0xae ;  /* 0x000000ae02447836 */ /* 0x000fe20000000000 */
[----:B----4-:R-:W-:Y:S01]  /*229c0*/  ISETP.LT.AND P1, PT, R73, UR7, !P0 ;  /* 0x0000000749007c0c */ /* 0x010fe2000c721270 */
[----:B------:R-:W1:Y:S01]  /*229d0*/  LDCU UR4, c[0x0][0x39c] ;  /* 0x00007380ff0477ac */ /* 0x000e620008000800 */
[C---:B------:R-:W-:Y:S01]  /*229e0*/  LEA.HI.X.SX32 R73, R96.reuse, R3, 0x1, P5 ;  /* 0x0000000360497211 */ /* 0x040fe200028f0eff */
[----:B------:R-:W-:Y:S01]  /*229f0*/  VIADD R96, R96, UR5 ;  /* 0x0000000560607c36 */ /* 0x000fe20008000000 */
[----:B------:R-:W-:Y:S01]  /*22a00*/  ISETP.LT.AND P5, PT, R68, UR6, !P0 ;  /* 0x0000000644007c0c */ /* 0x000fe2000c7a1270 */
[----:B------:R-:W4:Y:S01]  /*22a10*/  LDCU UR6, c[0x0][0x39c] ;  /* 0x00007380ff0677ac */ /* 0x000f220008000800 */
[----:B0-----:R-:W-:Y:S01]  /*22a20*/  PRMT R71, R69, 0x7632, R71 ;  /* 0x0000763245477816 */ /* 0x001fe20000000047 */
[C---:B------:R-:W-:Y:S01]  /*22a30*/  VIADD R97, R96.reuse, UR5 ;  /* 0x0000000560617c36 */ /* 0x040fe20008000000 */
[----:B------:R-:W-:Y:S01]  /*22a40*/  F2FP.F16.F32.PACK_AB R74, R75, R74 ;  /* 0x0000004a4b4a723e */ /* 0x000fe200000000ff */
[----:B------:R-:W0:Y:S02]  /*22a50*/  LDCU UR7, c[0x0][0x39c] ;  /* 0x00007380ff0777ac */ /* 0x000e240008000800 */
[----:B------:R1:W-:Y:S01]  /*22a60*/  @P4 STG.E.U16 desc[UR20][R72.64], R71 ;  /* 0x0000004748004986 */ /* 0x0003e2000c101514 */
[----:B------:R-:W-:-:S04]  /*22a70*/  LEA R68, P4, R96, R0, 0x1 ;  /* 0x0000000060447211 */ /* 0x000fc800078808ff */
[-C--:B------:R-:W-:Y:S02]  /*22a80*/  LEA.HI.X.SX32 R69, R96, R3.reuse, 0x1, P4 ;  /* 0x0000000360457211 */ /* 0x080fe400020f0eff */
[CC--:B------:R-:W-:Y:S01]  /*22a90*/  LEA R70, P4, R97.reuse, R0.reuse, 0x1 ;  /* 0x0000000061467211 */ /* 0x0c0fe200078808ff */
[----:B------:R-:W-:Y:S01]  /*22aa0*/  VIADD R75, R2, 0xaf ;  /* 0x000000af024b7836 */ /* 0x000fe20000000000 */
[C---:B------:R-:W-:Y:S02]  /*22ab0*/  PRMT R96, R74.reuse, 0x7632, R96 ;  /* 0x000076324a607816 */ /* 0x040fe40000000060 */
[----:B-1----:R-:W-:Y:S02]  /*22ac0*/  PRMT R73, R74, 0x7610, R73 ;  /* 0x000076104a497816 */ /* 0x002fe40000000049 */
[CC--:B------:R-:W-:Y:S01]  /*22ad0*/  LEA.HI.X.SX32 R71, R97.reuse, R3.reuse, 0x1, P4 ;  /* 0x0000000361477211 */ /* 0x0c0fe200020f0eff */
[----:B------:R-:W-:Y:S01]  /*22ae0*/  VIADD R97, R97, UR5 ;  /* 0x0000000561617c36 */ /* 0x000fe20008000000 */
[----:B------:R-:W-:Y:S01]  /*22af0*/  ISETP.LT.AND P4, PT, R75, UR4, !P0 ;  /* 0x000000044b007c0c */ /* 0x000fe2000c781270 */
[----:B------:R1:W-:Y:S01]  /*22b00*/  @P6 STG.E.U16 desc[UR20][R68.64], R73 ;  /* 0x0000004944006986 */ /* 0x0003e2000c101514 */
[----:B------:R-:W0:Y:S03]  /*22b10*/  LDCU UR4, c[0x0][0x39c] ;  /* 0x00007380ff0477ac */ /* 0x000e260008000800 */
[----:B------:R0:W-:Y:S01]  /*22b20*/  @P2 STG.E.U16 desc[UR20][R70.64], R96 ;  /* 0x0000006046002986 */ /* 0x0001e2000c101514 */
[C---:B------:R-:W-:Y:S01]  /*22b30*/  LEA R72, P2, R97.reuse, R0, 0x1 ;  /* 0x0000000061487211 */ /* 0x040fe200078408ff */
[----:B------:R-:W-:Y:S01]  /*22b40*/  VIADD R74, R97, UR5 ;  /* 0x00000005614a7c36 */ /* 0x000fe20008000000 */
[----:B------:R-:W-:Y:S01]  /*22b50*/  F2FP.F16.F32.PACK_AB R76, R77, R76 ;  /* 0x0000004c4d4c723e */ /* 0x000fe200000000ff */
[C---:B------:R-:W-:Y:S01]  /*22b60*/  VIADD R75, R2.reuse, 0xb0 ;  /* 0x000000b0024b7836 */ /* 0x040fe20000000000 */
[----:B-1----:R-:W-:Y:S01]  /*22b70*/  LEA.HI.X.SX32 R73, R97, R3, 0x1, P2 ;  /* 0x0000000361497211 */ /* 0x002fe200010f0eff */
[----:B------:R-:W-:Y:S01]  /*22b80*/  VIADD R69, R2, 0xb1 ;  /* 0x000000b102457836 */ /* 0x000fe20000000000 */
[----:B------:R-:W-:-:S02]  /*22b90*/  LEA R68, P6, R74, R0, 0x1 ;  /* 0x000000004a447211 */ /* 0x000fc400078c08ff */
[----:B----4-:R-:W-:Y:S01]  /*22ba0*/  ISETP.LT.AND P2, PT, R75, UR6, !P0 ;  /* 0x000000064b007c0c */ /* 0x010fe2000c741270 */
[----:B------:R1:W-:Y:S01]  /*22bb0*/  @P3 STG.E.U16 desc[UR20][R72.64], R76 ;  /* 0x0000004c48003986 */ /* 0x0003e2000c101514 */
[----:B------:R-:W4:Y:S01]  /*22bc0*/  LDCU UR6, c[0x0][0x39c] ;  /* 0x00007380ff0677ac */ /* 0x000f220008000800 */
[----:B0-----:R-:W-:Y:S01]  /*22bd0*/  ISETP.LT.AND P3, PT, R69, UR7, !P0 ;  /* 0x0000000745007c0c */ /* 0x001fe2000c761270 */
[----:B------:R-:W-:Y:S01]  /*22be0*/  VIADD R71, R2, 0xb2 ;  /* 0x000000b202477836 */ /* 0x000fe20000000000 */
[C---:B------:R-:W-:Y:S01]  /*22bf0*/  LEA.HI.X.SX32 R69, R74.reuse, R3, 0x1, P6 ;  /* 0x000000034a457211 */ /* 0x040fe200030f0eff */
[----:B------:R-:W-:Y:S01]  /*22c00*/  VIADD R74, R74, UR5 ;  /* 0x000000054a4a7c36 */ /* 0x000fe20008000000 */
[----:B------:R-:W-:Y:S01]  /*22c10*/  F2FP.F16.F32.PACK_AB R78, R79, R78 ;  /* 0x0000004e4f4e723e */ /* 0x000fe200000000ff */
[----:B------:R-:W0:Y:S01]  /*22c20*/  LDCU UR7, c[0x0][0x39c] ;  /* 0x00007380ff0777ac */ /* 0x000e220008000800 */
[----:B-1----:R-:W-:Y:S02]  /*22c30*/  PRMT R73, R76, 0x7632, R73 ;  /* 0x000076324c497816 */ /* 0x002fe40000000049 */
[----:B------:R-:W-:-:S03]  /*22c40*/  LEA R70, P6, R74, R0, 0x1 ;  /* 0x000000004a467211 */ /* 0x000fc600078c08ff */
[----:B------:R1:W-:Y:S01]  /*22c50*/  @P1 STG.E.U16 desc[UR20][R68.64], R73 ;  /* 0x0000004944001986 */ /* 0x0003e2000c101514 */
[----:B------:R-:W-:Y:S01]  /*22c60*/  ISETP.LT.AND P1, PT, R71, UR4, !P0 ;  /* 0x0000000447007c0c */ /* 0x000fe2000c721270 */
[----:B------:R-:W0:Y:S01]  /*22c70*/  LDCU UR4, c[0x0][0x39c] ;  /* 0x00007380ff0477ac */ /* 0x000e220008000800 */
[C---:B------:R-:W-:Y:S01]  /*22c80*/  VIADD R75, R74.reuse, UR5 ;  /* 0x000000054a4b7c36 */ /* 0x040fe20008000000 */
[----:B------:R-:W-:Y:S01]  /*22c90*/  LEA.HI.X.SX32 R71, R74, R3, 0x1, P6 ;  /* 0x000000034a477211 */ /* 0x000fe200030f0eff */
[----:B------:R-:W-:-:S03]  /*22ca0*/  VIADD R74, R2, 0xb3 ;  /* 0x000000b3024a7836 */ /* 0x000fc60000000000 */
[CC--:B------:R-:W-:Y:S01]  /*22cb0*/  LEA R72, P6, R75.reuse, R0.reuse, 0x1 ;  /* 0x000000004b487211 */ /* 0x0c0fe200078c08ff */
[----:B------:R-:W-:Y:S01]  /*22cc0*/  @P5 STG.E.U16 desc[UR20][R70.64], R78 ;  /* 0x0000004e46005986 */ /* 0x000fe2000c101514 */
[----:B----4-:R-:W-:Y:S01]  /*22cd0*/  ISETP.LT.AND P5, PT, R74, UR6, !P0 ;  /* 0x000000064a007c0c */ /* 0x010fe2000c7a1270 */
[----:B------:R-:W4:Y:S01]  /*22ce0*/  LDCU UR6, c[0x0][0x39c] ;  /* 0x00007380ff0677ac */ /* 0x000f220008000800 */
[C---:B-1----:R-:W-:Y:S01]  /*22cf0*/  LEA.HI.X.SX32 R73, R75.reuse, R3, 0x1, P6 ;  /* 0x000000034b497211 */ /* 0x042fe200030f0eff */
[----:B------:R-:W-:Y:S01]  /*22d00*/  VIADD R75, R75, UR5 ;  /* 0x000000054b4b7c36 */ /* 0x000fe20008000000 */
[----:B------:R-:W-:Y:S01]  /*22d10*/  PRMT R69, R78, 0x7632, R69 ;  /* 0x000076324e457816 */ /* 0x000fe20000000045 */
[----:B------:R-:W-:Y:S02]  /*22d20*/  VIADD R76, R2, 0xb4 ;  /* 0x000000b4024c7836 */ /* 0x000fe40000000000 */
[C---:B------:R-:W-:Y:S02]  /*22d30*/  VIADD R74, R75.reuse, UR5 ;  /* 0x000000054b4a7c36 */ /* 0x040fe40008000000 */
[----:B------:R1:W-:Y:S01]  /*22d40*/  @P4 STG.E.U16 desc[UR20][R72.64], R69 ;  /* 0x0000004548004986 */ /* 0x0003e2000c101514 */
[----:B------:R-:W-:-:S02]  /*22d50*/  LEA R68, P4, R75, R0, 0x1 ;  /* 0x000000004b447211 */ /* 0x000fc400078808ff */
[----:B0-----:R-:W-:Y:S01]  /*22d60*/  ISETP.LT.AND P6, PT, R76, UR4, !P0 ;  /* 0x000000044c007c0c */ /* 0x001fe2000c7c1270 */
[----:B------:R-:W0:Y:S01]  /*22d70*/  LDCU UR4, c[0x0][0x39c] ;  /* 0x00007380ff0477ac */ /* 0x000e220008000800 */
[----:B------:R-:W-:Y:S02]  /*22d80*/  F2FP.F16.F32.PACK_AB R80, R81, R80 ;  /* 0x000000505150723e */ /* 0x000fe400000000ff */
[-C--:B-1----:R-:W-:Y:S02]  /*22d90*/  LEA.HI.X.SX32 R69, R75, R3.reuse, 0x1, P4 ;  /* 0x000000034b457211 */ /* 0x082fe400020f0eff */
[-C--:B------:R-:W-:Y:S01]  /*22da0*/  LEA R70, P4, R74, R0.reuse, 0x1 ;  /* 0x000000004a467211 */ /* 0x080fe200078808ff */
[----:B------:R-:W-:Y:S01]  /*22db0*/  VIADD R72, R2, 0xb5 ;  /* 0x000000b502487836 */ /* 0x000fe20000000000 */
[----:B------:R-:W-:Y:S02]  /*22dc0*/  PRMT R73, R80, 0x7632, R73 ;  /* 0x0000763250497816 */ /* 0x000fe40000000049 */
[C---:B------:R-:W-:Y:S01]  /*22dd0*/  LEA.HI.X.SX32 R71, R74.reuse, R3, 0x1, P4 ;  /* 0x000000034a477211 */ /* 0x040fe200020f0eff */
[----:B------:R-:W-:Y:S01]  /*22de0*/  VIADD R74, R74, UR5 ;  /* 0x000000054a4a7c36 */ /* 0x000fe20008000000 */
[----:B------:R1:W-:Y:S01]  /*22df0*/  @P2 STG.E.U16 desc[UR20][R68.64], R80 ;  /* 0x0000005044002986 */ /* 0x0003e2000c101514 */
[----:B----4-:R-:W-:Y:S01]  /*22e00*/  ISETP.LT.AND P2, PT, R72, UR6, !P0 ;  /* 0x0000000648007c0c */ /* 0x010fe2000c741270 */
[----:B------:R-:W4:Y:S02]  /*22e10*/  LDCU UR6, c[0x0][0x39c] ;  /* 0x00007380ff0677ac */ /* 0x000f240008000800 */
[----:B------:R0:W-:Y:S01]  /*22e20*/  @P3 STG.E.U16 desc[UR20][R70.64], R73 ;  /* 0x0000004946003986 */ /* 0x0001e2000c101514 */
[C---:B------:R-:W-:Y:S01]  /*22e30*/  LEA R72, P3, R74.reuse, R0, 0x1 ;  /* 0x000000004a487211 */ /* 0x040fe200078608ff */
[----:B------:R-:W-:Y:S01]  /*22e40*/  VIADD R75, R74, UR5 ;  /* 0x000000054a4b7c36 */ /* 0x000fe20008000000 */
[----:B------:R-:W-:Y:S01]  /*22e50*/  F2FP.F16.F32.PACK_AB R82, R83, R82 ;  /* 0x000000525352723e */ /* 0x000fe200000000ff */
[----:B-1----:R-:W-:-:S02]  /*22e60*/  VIADD R68, R2, 0xb6 ;  /* 0x000000b602447836 */ /* 0x002fc40000000000 */
[----:B------:R-:W-:Y:S01]  /*22e70*/  VIADD R69, R2, 0xb7 ;  /* 0x000000b702457836 */ /* 0x000fe20000000000 */
[-C--:B0-----:R-:W-:Y:S02]  /*22e80*/  LEA.HI.X.SX32 R73, R74, R3.reuse, 0x1, P3 ;  /* 0x000000034a497211 */ /* 0x081fe400018f0eff */
[----:B------:R-:W-:Y:S01]  /*22e90*/  ISETP.LT.AND P3, PT, R68, UR4, !P0 ;  /* 0x0000000444007c0c */ /* 0x000fe2000c761270 */
[----:B------:R-:W-:Y:S01]  /*22ea0*/  VIADD R70, R2, 0xb8 ;  /* 0x000000b802467836 */ /* 0x000fe20000000000 */
[----:B------:R-:W-:Y:S01]  /*22eb0*/  LEA R68, P4, R75, R0, 0x1 ;  /* 0x000000004b447211 */ /* 0x000fe200078808ff */
[----:B------:R-:W-:Y:S01]  /*22ec0*/  @P1 STG.E.U16 desc[UR20][R72.64], R82 ;  /* 0x0000005248001986 */ /* 0x000fe2000c101514 */
[----:B------:R-:W-:Y:S01]  /*22ed0*/  ISETP.LT.AND P1, PT, R69, UR7, !P0 ;  /* 0x0000000745007c0c */ /* 0x000fe2000c721270 */
[----:B------:R-:W0:Y:S01]  /*22ee0*/  LDCU UR4, c[0x0][0x39c] ;  /* 0x00007380ff0477ac */ /* 0x000e220008000800 */
[C---:B------:R-:W-:Y:S01]  /*22ef0*/  LEA.HI.X.SX32 R69, R75.reuse, R3, 0x1, P4 ;  /* 0x000000034b457211 */ /* 0x040fe200020f0eff */
[----:B------:R-:W-:Y:S01]  /*22f00*/  VIADD R75, R75, UR5 ;  /* 0x000000054b4b7c36 */ /* 0x000fe20008000000 */
[----:B------:R-:W-:Y:S01]  /*22f10*/  PRMT R71, R82, 0x7632, R71 ;  /* 0x0000763252477816 */ /* 0x000fe20000000047 */
[----:B------:R-:W1:Y:S01]  /*22f20*/  LDCU UR7, c[0x0][0x39c] ;  /* 0x00007380ff0777ac */ /* 0x000e620008000800 */
[----:B----4-:R-:W-:Y:S01]  /*22f30*/  ISETP.LT.AND P4, PT, R70, UR6, !P0 ;  /* 0x0000000646007c0c */ /* 0x010fe2000c781270 */
[----:B------:R-:W-:-:S02]  /*22f40*/  VIADD R74, R75, UR5 ;  /* 0x000000054b4a7c36 */ /* 0x000fc40008000000 */
[----:B------:R4:W-:Y:S01]  /*22f50*/  @P5 STG.E.U16 desc[UR20][R68.64], R71 ;  /* 0x0000004744005986 */ /* 0x0009e2000c101514 */
[----:B------:R-:W-:Y:S01]  /*22f60*/  LEA R70, P5, R75, R0, 0x1 ;  /* 0x000000004b467211 */ /* 0x000fe200078a08ff */
[----:B------:R-:W0:Y:S01]  /*22f70*/  LDCU UR6, c[0x0][0x39c] ;  /* 0x00007380ff0677ac */ /* 0x000e220008000800 */
[----:B------:R-:W-:Y:S02]  /*22f80*/  F2FP.F16.F32.PACK_AB R84, R85, R84 ;  /* 0x000000545554723e */ /* 0x000fe400000000ff */
[-C--:B----4-:R-:W-:Y:S02]  /*22f90*/  LEA.HI.X.SX32 R71, R75, R3.reuse, 0x1, P5 ;  /* 0x000000034b477211 */ /* 0x090fe400028f0eff */
[-C--:B------:R-:W-:Y:S01]  /*22fa0*/  LEA R72, P5, R74, R0.reuse, 0x1 ;  /* 0x000000004a487211 */ /* 0x080fe200078a08ff */
[----:B------:R-:W-:Y:S01]  /*22fb0*/  VIADD R75, R2, 0xb9 ;  /* 0x000000b9024b7836 */ /* 0x000fe20000000000 */
[----:B------:R-:W-:Y:S02]  /*22fc0*/  PRMT R69, R84, 0x7632, R69 ;  /* 0x0000763254457816 */ /* 0x000fe40000000045 */
[C---:B------:R-:W-:Y:S01]  /*22fd0*/  LEA.HI.X.SX32 R73, R74.reuse, R3, 0x1, P5 ;  /* 0x000000034a497211 */ /* 0x040fe200028f0eff */
[----:B------:R-:W-:Y:S01]  /*22fe0*/  VIADD R74, R74, UR5 ;  /* 0x000000054a4a7c36 */ /* 0x000fe20008000000 */
[----:B------:R4:W-:Y:S01]  /*22ff0*/  @P6 STG.E.U16 desc[UR20][R70.64], R84 ;  /* 0x0000005446006986 */ /* 0x0009e2000c101514 */
[----:B0-----:R-:W-:Y:S01]  /*23000*/  ISETP.LT.AND P5, PT, R75, UR4, !P0 ;  /* 0x000000044b007c0c */ /* 0x001fe2000c7a1270 */
[----:B------:R-:W0:Y:S02]  /*23010*/  LDCU UR4, c[0x0][0x39c] ;  /* 0x00007380ff0477ac */ /* 0x000e240008000800 */
[----:B------:R1:W-:Y:S01]  /*23020*/  @P2 STG.E.U16 desc[UR20][R72.64], R69 ;  /* 0x0000004548002986 */ /* 0x0003e2000c101514 */
[C---:B------:R-:W-:Y:S01]  /*23030*/  LEA R68, P2, R74.reuse, R0, 0x1 ;  /* 0x000000004a447211 */ /* 0x040fe200078408ff */
[----:B------:R-:W-:Y:S01]  /*23040*/  VIADD R75, R74, UR5 ;  /* 0x000000054a4b7c36 */ /* 0x000fe20008000000 */
[----:B------:R-:W-:Y:S01]  /*23050*/  F2FP.F16.F32.PACK_AB R86, R87, R86 ;  /* 0x000000565756723e */ /* 0x000fe200000000ff */
[----:B------:R-:W-:-:S02]  /*23060*/  VIADD R76, R2, 0xba ;  /* 0x000000ba024c7836 */ /* 0x000fc40000000000 */
[----:B----4-:R-:W-:Y:S01]  /*23070*/  VIADD R71, R2, 0xbb ;  /* 0x000000bb02477836 */ /* 0x010fe20000000000 */
[----:B------:R-:W-:Y:S02]  /*23080*/  LEA R70, P6, R75, R0, 0x1 ;  /* 0x000000004b467211 */ /* 0x000fe400078c08ff */
[-C--:B-1----:R-:W-:Y:S02]  /*23090*/  LEA.HI.X.SX32 R69, R74, R3.reuse, 0x1, P2 ;  /* 0x000000034a457211 */ /* 0x082fe400010f0eff */
[----:B------:R-:W-:Y:S01]  /*230a0*/  ISETP.LT.AND P2, PT, R76, UR6, !P0 ;  /* 0x000000064c007c0c */ /* 0x000fe2000c741270 */
[----:B------:R-:W1:Y:S02]  /*230b0*/  LDCU UR6, c[0x0][0x39c] ;  /* 0x00007380ff0677ac */ /* 0x000e640008000800 */
[----:B------:R4:W-:Y:S01]  /*230c0*/  @P3 STG.E.U16 desc[UR20][R68.64], R86 ;  /* 0x0000005644003986 */ /* 0x0009e2000c101514 */
[----:B------:R-:W-:Y:S01]  /*230d0*/  ISETP.LT.AND P3, PT, R71, UR7, !P0 ;  /* 0x0000000747007c0c */ /* 0x000fe2000c761270 */
[C---:B------:R-:W-:Y:S01]  /*230e0*/  VIADD R73, R2.reuse, 0xbc ;  /* 0x000000bc02497836 */ /* 0x040fe20000000000 */
[C---:B------:R-:W-:Y:S01]  /*230f0*/  LEA.HI.X.SX32 R71, R75.reuse, R3, 0x1, P6 ;  /* 0x000000034b477211 */ /* 0x040fe200030f0eff */
[----:B------:R-:W-:Y:S01]  /*23100*/  VIADD R75, R75, UR5 ;  /* 0x000000054b4b7c36 */ /* 0x000fe20008000000 */
[----:B---3--:R-:W-:Y:S01]  /*23110*/  F2FP.F16.F32.PACK_AB R88, R89, R88 ;  /* 0x000000585958723e */ /* 0x008fe200000000ff */
[----:B------:R-:W-:Y:S01]  /*23120*/  VIADD R76, R2, 0xbe ;  /* 0x000000be024c7836 */ /* 0x000fe20000000000 */
[----:B--2---:R-:W-:Y:S01]  /*23130*/  F2FP.F16.F32.PACK_AB R90, R91, R90 ;  /* 0x0000005a5b5a723e */ /* 0x004fe200000000ff */
[----:B------:R-:W2:Y:S01]  /*23140*/  LDCU UR7, c[0x0][0x39c] ;  /* 0x00007380ff0777ac */ /* 0x000ea20008000800 */
[----:B----4-:R-:W-:-:S02]  /*23150*/  PRMT R69, R86, 0x7632, R69 ;  /* 0x0000763256457816 */ /* 0x010fc40000000045 */
[----:B------:R-:W-:-:S03]  /*23160*/  LEA R72, P6, R75, R0, 0x1 ;  /* 0x000000004b487211 */ /* 0x000fc600078c08ff */
[----:B------:R3:W-:Y:S01]  /*23170*/  @P1 STG.E.U16 desc[UR20][R70.64], R69 ;  /* 0x0000004546001986 */ /* 0x0007e2000c101514 */
[----:B0-----:R-:W-:Y:S01]  /*23180*/  ISETP.LT.AND P1, PT, R73, UR4, !P0 ;  /* 0x0000000449007c0c */ /* 0x001fe2000c721270 */
[----:B------:R-:W0:Y:S01]  /*23190*/  LDCU UR4, c[0x0][0x39c] ;  /* 0x00007380ff0477ac */ /* 0x000e220008000800 */
[C---:B------:R-:W-:Y:S01]  /*231a0*/  VIADD R74, R75.reuse, UR5 ;  /* 0x000000054b4a7c36 */ /* 0x040fe20008000000 */
[----:B------:R-:W-:Y:S01]  /*231b0*/  LEA.HI.X.SX32 R73, R75, R3, 0x1, P6 ;  /* 0x000000034b497211 */ /* 0x000fe200030f0eff */
[----:B------:R-:W-:-:S03]  /*231c0*/  VIADD R75, R2, 0xbd ;  /* 0x000000bd024b7836 */ /* 0x000fc60000000000 */
[C---:B------:R-:W-:Y:S01]  /*231d0*/  LEA R68, P6, R74.reuse, R0, 0x1 ;  /* 0x000000004a447211 */ /* 0x040fe200078c08ff */
[----:B------:R-:W-:Y:S01]  /*231e0*/  @P4 STG.E.U16 desc[UR20][R72.64], R88 ;  /* 0x0000005848004986 */ /* 0x000fe2000c101514 */
[----:B-1----:R-:W-:Y:S01]  /*231f0*/  ISETP.LT.AND P4, PT, R75, UR6, !P0 ;  /* 0x000000064b007c0c */ /* 0x002fe2000c781270 */
[----:B------:R-:W1:Y:S01]  /*23200*/  LDCU UR6, c[0x0][0x39c] ;  /* 0x00007380ff0677ac */ /* 0x000e620008000800 */
[C---:B---3--:R-:W-:Y:S01]  /*23210*/  LEA.HI.X.SX32 R69, R74.reuse, R3, 0x1, P6 ;  /* 0x000000034a457211 */ /* 0x048fe200030f0eff */
[----:B------:R-:W-:Y:S01]  /*23220*/  VIADD R74, R74, UR5 ;  /* 0x000000054a4a7c36 */ /* 0x000fe20008000000 */
[----:B------:R-:W-:-:S03]  /*23230*/  PRMT R71, R88, 0x7632, R71 ;  /* 0x0000763258477816 */ /* 0x000fc60000000047 */
[C---:B------:R-:W-:Y:S02]  /*23240*/  VIADD R75, R74.reuse, UR5 ;  /* 0x000000054a4b7c36 */ /* 0x040fe40008000000 */
[----:B------:R3:W-:Y:S01]  /*23250*/  @P5 STG.E.U16 desc[UR20][R68.64], R71 ;  /* 0x0000004744005986 */ /* 0x0007e2000c101514 */
[-C--:B------:R-:W-:Y:S02]  /*23260*/  LEA R70, P5, R74, R0.reuse, 0x1 ;  /* 0x000000004a467211 */ /* 0x080fe400078a08ff */
[----:B0-----:R-:W-:Y:S01]  /*23270*/  ISETP.LT.AND P6, PT, R76, UR4, !P0 ;  /* 0x000000044c007c0c */ /* 0x001fe2000c7c1270 */
[----:B------:R-:W0:Y:S01]  /*23280*/  LDCU UR4, c[0x0][0x39c] ;  /* 0x00007380ff0477ac */ /* 0x000e220008000800 */
[----:B---3--:R-:W-:Y:S02]  /*23290*/  LEA.HI.X.SX32 R71, R74, R3, 0x1, P5 ;  /* 0x000000034a477211 */ /* 0x008fe400028f0eff */
[----:B------:R-:W-:Y:S01]  /*232a0*/  LEA R72, P5, R75, R0, 0x1 ;  /* 0x000000004b487211 */ /* 0x000fe200078a08ff */
[----:B------:R-:W-:Y:S01]  /*232b0*/  VIADD R68, R2, 0xbf ;  /* 0x000000bf02447836 */ /* 0x000fe20000000000 */
[----:B------:R-:W-:-:S02]  /*232c0*/  PRMT R69, R90, 0x7632, R69 ;  /* 0x000076325a457816 */ /* 0x000fc40000000045 */
[C---:B------:R-:W-:Y:S01]  /*232d0*/  LEA.HI.X.SX32 R73, R75.reuse, R3, 0x1, P5 ;  /* 0x000000034b497211 */ /* 0x040fe200028f0eff */
[----:B------:R-:W-:Y:S01]  /*232e0*/  VIADD R75, R75, UR5 ;  /* 0x000000054b4b7c36 */ /* 0x000fe20008000000 */
[----:B------:R3:W-:Y:S01]  /*232f0*/  @P2 STG.E.U16 desc[UR20][R70.64], R90 ;  /* 0x0000005a46002986 */ /* 0x0007e2000c101514 */
[----:B-1----:R-:W-:Y:S01]  /*23300*/  ISETP.LT.AND P2, PT, R68, UR6, !P0 ;  /* 0x0000000644007c0c */ /* 0x002fe2000c741270 */
[----:B------:R-:W1:Y:S02]  /*23310*/  LDCU UR6, c[0x0][0x39c] ;  /* 0x00007380ff0677ac */ /* 0x000e640008000800 */
[----:B------:R4:W-:Y:S01]  /*23320*/  @P3 STG.E.U16 desc[UR20][R72.64], R69 ;  /* 0x0000004548003986 */ /* 0x0009e2000c101514 */
[C---:B------:R-:W-:Y:S01]  /*23330*/  LEA R68, P3, R75.reuse, R0, 0x1 ;  /* 0x000000004b447211 */ /* 0x040fe200078608ff */
[----:B------:R-:W-:Y:S01]  /*23340*/  VIADD R74, R75, UR5 ;  /* 0x000000054b4a7c36 */ /* 0x000fe20008000000 */
[----:B-----5:R-:W-:Y:S01]  /*23350*/  F2FP.F16.F32.PACK_AB R92, R93, R92 ;  /* 0x0000005c5d5c723e */ /* 0x020fe200000000ff */
[----:B---3--:R-:W-:-:S02]  /*23360*/  VIADD R70, R2, 0xc0 ;  /* 0x000000c002467836 */ /* 0x008fc40000000000 */
[----:B------:R-:W-:Y:S01]  /*23370*/  VIADD R71, R2, 0xc1 ;  /* 0x000000c102477836 */ /* 0x000fe20000000000 */
[-C--:B----4-:R-:W-:Y:S02]  /*23380*/  LEA.HI.X.SX32 R69, R75, R3.reuse, 0x1, P3 ;  /* 0x000000034b457211 */ /* 0x090fe400018f0eff */
[----:B0-----:R-:W-:Y:S01]  /*23390*/  ISETP.LT.AND P3, PT, R70, UR4, !P0 ;  /* 0x0000000446007c0c */ /* 0x001fe2000c761270 */
[----:B------:R-:W-:Y:S01]  /*233a0*/  VIADD R72, R2, 0xc2 ;  /* 0x000000c202487836 */ /* 0x000fe20000000000 */
[C---:B------:R-:W-:Y:S01]  /*233b0*/  LEA R70, P5, R74.reuse, R0, 0x1 ;  /* 0x000000004a467211 */ /* 0x040fe200078a08ff */
[----:B------:R0:W-:Y:S01]  /*233c0*/  @P1 STG.E.U16 desc[UR20][R68.64], R92 ;  /* 0x0000005c44001986 */ /* 0x0001e2000c101514 */
[----:B--2---:R-:W-:Y:S01]  /*233d0*/  ISETP.LT.AND P1, PT, R71, UR7, !P0 ;  /* 0x0000000747007c0c */ /* 0x004fe2000c721270 */
[----:B------:R-:W2:Y:S01]  /*233e0*/  LDCU UR4, c[0x0][0x39c] ;  /* 0x00007380ff0477ac */ /* 0x000ea20008000800 */
[C---:B------:R-:W-:Y:S01]  /*233f0*/  LEA.HI.X.SX32 R71, R74.reuse, R3, 0x1, P5 ;  /* 0x000000034a477211 */ /* 0x040fe200028f0eff */
[----:B------:R-:W-:Y:S01]  /*23400*/  VIADD R74, R74, UR5 ;  /* 0x000000054a4a7c36 */ /* 0x000fe20008000000 */
[----:B-1----:R-:W-:Y:S01]  /*23410*/  ISETP.LT.AND P5, PT, R72, UR6, !P0 ;  /* 0x0000000648007c0c */ /* 0x002fe2000c7a1270 */
[----:B------:R-:W1:Y:S01]  /*23420*/  LDCU UR6, c[0x0][0x39c] ;  /* 0x00007380ff0677ac */ /* 0x000e620008000800 */
[----:B0-----:R-:W-:Y:S01]  /*23430*/  PRMT R69, R92, 0x7632, R69 ;  /* 0x000076325c457816 */ /* 0x001fe20000000045 */
[C---:B------:R-:W-:Y:S01]  /*23440*/  VIADD R75, R74.reuse, UR5 ;  /* 0x000000054a4b7c36 */ /* 0x040fe20008000000 */
[----:B------:R-:W-:Y:S01]  /*23450*/  F2FP.F16.F32.PACK_AB R94, R95, R94 ;  /* 0x0000005e5f5e723e */ /* 0x000fe200000000ff */
[----:B------:R-:W0:Y:S02]  /*23460*/  LDCU UR7, c[0x0][0x39c] ;  /* 0x00007380ff0777ac */ /* 0x000e240008000800 */
[----:B------:R3:W-:Y:S01]  /*23470*/  @P4 STG.E.U16 desc[UR20][R70.64], R69 ;  /* 0x0000004546004986 */ /* 0x0007e2000c101514 */
[----:B------:R-:W-:-:S04]  /*23480*/  LEA R72, P4, R74, R0, 0x1 ;  /* 0x000000004a487211 */ /* 0x000fc800078808ff */
[-C--:B------:R-:W-:Y:S02]  /*23490*/  LEA.HI.X.SX32 R73, R74, R3.reuse, 0x1, P4 ;  /* 0x000000034a497211 */ /* 0x080fe400020f0eff */
[C---:B------:R-:W-:Y:S02]  /*234a0*/  LEA R68, P4, R75.reuse, R0, 0x1 ;  /* 0x000000004b447211 */ /* 0x040fe400078808ff */
[----:B------:R-:W-:Y:S02]  /*234b0*/  PRMT R76, R94, 0x7632, R76 ;  /* 0x000076325e4c7816 */ /* 0x000fe4000000004c */
[C---:B---3--:R-:W-:Y:S01]  /*234c0*/  LEA.HI.X.SX32 R69, R75.reuse, R3, 0x1, P4 ;  /* 0x000000034b457211 */ /* 0x048fe200020f0eff */
[----:B------:R-:W-:Y:S01]  /*234d0*/  VIADD R75, R75, UR5 ;  /* 0x000000054b4b7c36 */ /* 0x000fe20008000000 */
[----:B------:R-:W-:Y:S01]  /*234e0*/  @P6 STG.E.U16 desc[UR20][R72.64], R94 ;  /* 0x0000005e48006986 */ /* 0x000fe2000c101514 */
[----:B------:R-:W-:-:S03]  /*234f0*/  VIADD R74, R2, 0xc3 ;  /* 0x000000c3024a7836 */ /* 0x000fc60000000000 */
[----:B------:R3:W-:Y:S01]  /*23500*/  @P2 STG.E.U16 desc[UR20][R68.64], R76 ;  /* 0x0000004c44002986 */ /* 0x0007e2000c101514 */
[----:B------:R-:W-:Y:S01]  /*23510*/  VIADD R70, R2, 0xc4 ;  /* 0x000000c402467836 */ /* 0x000fe20000000000 */
[----:B--2---:R-:W-:Y:S01]  /*23520*/  ISETP.LT.AND P4, PT, R74, UR4, !P0 ;  /* 0x000000044a007c0c */ /* 0x004fe2000c781270 */
[----:B------:R-:W2:Y:S01]  /*23530*/  LDCU UR4, c[0x0][0x39c] ;  /* 0x00007380ff0477ac */ /* 0x000ea20008000800 */
[----:B------:R-:W-:Y:S02]  /*23540*/  VIADD R74, R75, UR5 ;  /* 0x000000054b4a7c36 */ /* 0x000fe40008000000 */
[----:B------:R-:W-:Y:S01]  /*23550*/  VIADD R71, R2, 0xc5 ;  /* 0x000000c502477836 */ /* 0x000fe20000000000 */
[----:B---3--:R-:W-:Y:S02]  /*23560*/  F2FP.F16.F32.PACK_AB R69, R5, R4 ;  /* 0x000000040545723e */ /* 0x008fe400000000ff */
[----:B------:R-:W-:Y:S02]  /*23570*/  LEA R4, P2, R75, R0, 0x1 ;  /* 0x000000004b047211 */ /* 0x000fe400078408ff */
[----:B------:R-:W-:-:S02]  /*23580*/  PRMT R73, R69, 0x7610, R73 ;  /* 0x0000761045497816 */ /* 0x000fc40000000049 */
[-C--:B------:R-:W-:Y:S02]  /*23590*/  LEA.HI.X.SX32 R5, R75, R3.reuse, 0x1, P2 ;  /* 0x000000034b057211 */ /* 0x080fe400010f0eff */
[----:B-1----:R-:W-:Y:S01]  /*235a0*/  ISETP.LT.AND P2, PT, R70, UR6, !P0 ;  /* 0x0000000646007c0c */ /* 0x002fe2000c741270 */
[----:B------:R-:W1:Y:S01]  /*235b0*/  LDCU UR6, c[0x0][0x39c] ;  /* 0x00007380ff0677ac */ /* 0x000e620008000800 */
[----:B------:R-:W-:Y:S01]  /*235c0*/  LEA R70, P6, R74, R0, 0x1 ;  /* 0x000000004a467211 */ /* 0x000fe200078c08ff */
[----:B------:R3:W-:Y:S01]  /*235d0*/  @P3 STG.E.U16 desc[UR20][R4.64], R73 ;  /* 0x0000004904003986 */ /* 0x0007e2000c101514 */
[----:B0-----:R-:W-:Y:S02]  /*235e0*/  ISETP.LT.AND P3, PT, R71, UR7, !P0 ;  /* 0x0000000747007c0c */ /* 0x001fe4000c761270 */
[----:B------:R-:W-:Y:S01]  /*235f0*/  F2FP.F16.F32.PACK_AB R7, R7, R6 ;  /* 0x000000060707723e */ /* 0x000fe200000000ff */
[----:B------:R-:W-:Y:S01]  /*23600*/  VIADD R72, R2, 0xc7 ;  /* 0x000000c702487836 */ /* 0x000fe20000000000 */
[C---:B------:R-:W-:Y:S01]  /*23610*/  LEA.HI.X.SX32 R71, R74.reuse, R3, 0x1, P6 ;  /* 0x000000034a477211 */ /* 0x040fe200030f0eff */
[----:B------:R-:W-:Y:S01]  /*23620*/  VIADD R74, R74, UR5 ;  /* 0x000000054a4a7c36 */ /* 0x000fe20008000000 */
[----:B------:R-:W0:Y:S01]  /*23630*/  LDCU UR7, c[0x0][0x39c] ;  /* 0x00007380ff0777ac */ /* 0x000e220008000800 */
[----:B---3--:R-:W-:Y:S01]  /*23640*/  PRMT R5, R69, 0x7632, R5 ;  /* 0x0000763245057816 */ /* 0x008fe20000000005 */
[----:B------:R-:W-:-:S02]  /*23650*/  VIADD R69, R2, 0xc6 ;  /* 0x000000c602457836 */ /* 0x000fc40000000000 */
[CC--:B------:R-:W-:Y:S01]  /*23660*/  LEA R68, P6, R74.reuse, R0.reuse, 0x1 ;  /* 0x000000004a447211 */ /* 0x0c0fe200078c08ff */
[C---:B------:R-:W-:Y:S01]  /*23670*/  VIADD R6, R74.reuse, UR5 ;  /* 0x000000054a067c36 */ /* 0x040fe20008000000 */
[----:B------:R3:W-:Y:S01]  /*23680*/  @P1 STG.E.U16 desc[UR20][R70.64], R5 ;  /* 0x0000000546001986 */ /* 0x0007e2000c101514 */
[----:B--2---:R-:W-:Y:S01]  /*23690*/  ISETP.LT.AND P1, PT, R69, UR4, !P0 ;  /* 0x0000000445007c0c */ /* 0x004fe2000c721270 */
[----:B------:R-:W2:Y:S01]  /*236a0*/  LDCU UR4, c[0x0][0x39c] ;  /* 0x00007380ff0477ac */ /* 0x000ea20008000800 */
[-C--:B------:R-:W-:Y:S02]  /*236b0*/  LEA.HI.X.SX32 R69, R74, R3.reuse, 0x1, P6 ;  /* 0x000000034a457211 */ /* 0x080fe400030f0eff */
[C---:B------:R-:W-:Y:S02]  /*236c0*/  LEA R4, P6, R6.reuse, R0, 0x1 ;  /* 0x0000000006047211 */ /* 0x040fe400078c08ff */
[----:B---3--:R-:W-:Y:S02]  /*236d0*/  PRMT R71, R7, 0x7610, R71 ;  /* 0x0000761007477816 */ /* 0x008fe40000000047 */
[----:B------:R-:W-:-:S03]  /*236e0*/  LEA.HI.X.SX32 R5, R6, R3, 0x1, P6 ;  /* 0x0000000306057211 */ /* 0x000fc600030f0eff */
[----:B------:R3:W-:Y:S01]  /*236f0*/  @P5 STG.E.U16 desc[UR20][R68.64], R71 ;  /* 0x0000004744005986 */ /* 0x0007e2000c101514 */
[----:B-1----:R-:W-:Y:S01]  /*23700*/  ISETP.LT.AND P5, PT, R72, UR6, !P0 ;  /* 0x0000000648007c0c */ /* 0x002fe2000c7a1270 */
[----:B------:R-:W1:Y:S01]  /*23710*/  LDCU UR6, c[0x0][0x39c] ;  /* 0x00007380ff0677ac */ /* 0x000e620008000800 */
[----:B---3--:R-:W-:Y:S01]  /*23720*/  PRMT R69, R7, 0x7632, R69 ;  /* 0x0000763207457816 */ /* 0x008fe20000000045 */
[----:B------:R-:W-:-:S04]  /*23730*/  VIADD R7, R6, UR5 ;  /* 0x0000000506077c36 */ /* 0x000fc80008000000 */
[----:B------:R3:W-:Y:S01]  /*23740*/  @P4 STG.E.U16 desc[UR20][R4.64], R69 ;  /* 0x0000004504004986 */ /* 0x0007e2000c101514 */
[C---:B------:R-:W-:Y:S01]  /*23750*/  LEA R6, P4, R7.reuse, R0, 0x1 ;  /* 0x0000000007067211 */ /* 0x040fe200078808ff */
[----:B------:R-:W-:Y:S01]  /*23760*/  VIADD R70, R7, UR5 ;  /* 0x0000000507467c36 */ /* 0x000fe20008000000 */
[----:B---3--:R-:W-:Y:S01]  /*23770*/  F2FP.F16.F32.PACK_AB R5, R9, R8 ;  /* 0x000000080905723e */ /* 0x008fe200000000ff */
[----:B------:R-:W-:Y:S01]  /*23780*/  VIADD R8, R2, 0xc8 ;  /* 0x000000c802087836 */ /* 0x000fe20000000000 */
[----:B------:R-:W-:-:S04]  /*23790*/  LEA.HI.X.SX32 R7, R7, R3, 0x1, P4 ;  /* 0x0000000307077211 */ /* 0x000fc800020f0eff */
[----:B--2---:R-:W-:Y:S01]  /*237a0*/  ISETP.LT.AND P6, PT, R8, UR4, !P0 ;  /* 0x0000000408007c0c */ /* 0x004fe2000c7c1270 */
[----:B------:R-:W2:Y:S01]  /*237b0*/  LDCU UR4, c[0x0][0x39c] ;  /* 0x00007380ff0477ac */ /* 0x000ea20008000800 */
[-C--:B------:R-:W-:Y:S01]  /*237c0*/  LEA R8, P4, R70, R0.reuse, 0x1 ;  /* 0x0000000046087211 */ /* 0x080fe200078808ff */
[----:B------:R-:W-:Y:S01]  /*237d0*/  VIADD R4, R2, 0xc9 ;  /* 0x000000c902047836 */ /* 0x000fe20000000000 */
[----:B------:R-:W-:Y:S02]  /*237e0*/  PRMT R68, R5, 0x7632, R68 ;  /* 0x0000763205447816 */ /* 0x000fe40000000044 */
[C---:B------:R-:W-:Y:S01]  /*237f0*/  LEA.HI.X.SX32 R9, R70.reuse, R3, 0x1, P4 ;  /* 0x0000000346097211 */ /* 0x040fe200020f0eff */
[----:B------:R-:W-:Y:S01]  /*23800*/  VIADD R70, R70, UR5 ;  /* 0x0000000546467c36 */ /* 0x000fe20008000000 */
[----:B------:R3:W-:Y:S01]  /*23810*/  @P2 STG.E.U16 desc[UR20][R6.64], R5 ;  /* 0x0000000506002986 */ /* 0x0007e2000c101514 */
[----:B-1----:R-:W-:Y:S01]  /*23820*/  ISETP.LT.AND P2, PT, R4, UR6, !P0 ;  /* 0x0000000604007c0c */ /* 0x002fe2000c741270 */
[----:B------:R-:W1:Y:S02]  /*23830*/  LDCU UR6, c[0x0][0x39c] ;  /* 0x00007380ff0677ac */ /* 0x000e640008000800 */
[----:B------:R4:W-:Y:S01]  /*23840*/  @P3 STG.E.U16 desc[UR20][R8.64], R68 ;  /* 0x0000004408003986 */ /* 0x0009e2000c101514 */
[----:B------:R-:W-:-:S02]  /*23850*/  LEA R4, P3, R70, R0, 0x1 ;  /* 0x0000000046047211 */ /* 0x000fc400078608ff */
[----:B------:R-:W-:Y:S01]  /*23860*/  F2FP.F16.F32.PACK_AB R11, R11, R10 ;  /* 0x0000000a0b0b723e */ /* 0x000fe200000000ff */
[----:B------:R-:W-:Y:S02]  /*23870*/  VIADD R10, R70, UR5 ;  /* 0x00000005460a7c36 */ /* 0x000fe40008000000 */
[----:B---3--:R-:W-:Y:S01]  /*23880*/  VIADD R6, R2, 0xca ;  /* 0x000000ca02067836 */ /* 0x008fe20000000000 */
[----:B------:R-:W-:Y:S01]  /*23890*/  LEA.HI.X.SX32 R5, R70, R3, 0x1, P3 ;  /* 0x0000000346057211 */ /* 0x000fe200018f0eff */
[----:B------:R-:W-:-:S03]  /*238a0*/  VIADD R7, R2, 0xcb ;  /* 0x000000cb02077836 */ /* 0x000fc60000000000 */
[----:B--2---:R-:W-:Y:S01]  /*238b0*/  ISETP.LT.AND P3, PT, R6, UR4, !P0 ;  /* 0x0000000406007c0c */ /* 0x004fe2000c761270 */
[----:B------:R2:W-:Y:S01]  /*238c0*/  @P1 STG.E.U16 desc[UR20][R4.64], R11 ;  /* 0x0000000b04001986 */ /* 0x0005e2000c101514 */
[----:B------:R-:W-:Y:S01]  /*238d0*/  LEA R6, P4, R10, R0, 0x1 ;  /* 0x000000000a067211 */ /* 0x000fe200078808ff */
[----:B----4-:R-:W-:Y:S01]  /*238e0*/  VIADD R8, R2, 0xcc ;  /* 0x000000cc02087836 */ /* 0x010fe20000000000 */
[----:B0-----:R-:W-:Y:S01]  /*238f0*/  ISETP.LT.AND P1, PT, R7, UR7, !P0 ;  /* 0x0000000707007c0c */ /* 0x001fe2000c721270 */
[----:B------:R-:W0:Y:S01]  /*23900*/  LDCU UR4, c[0x0][0x39c] ;  /* 0x00007380ff0477ac */ /* 0x000e220008000800 */
[C---:B------:R-:W-:Y:S01]  /*23910*/  LEA.HI.X.SX32 R7, R10.reuse, R3, 0x1, P4 ;  /* 0x000000030a077211 */ /* 0x040fe200020f0eff */
[----:B------:R-:W-:Y:S01]  /*23920*/  VIADD R10, R10, UR5 ;  /* 0x000000050a0a7c36 */ /* 0x000fe20008000000 */
[----:B-1----:R-:W-:Y:S01]  /*23930*/  ISETP.LT.AND P4, PT, R8, UR6, !P0 ;  /* 0x0000000608007c0c */ /* 0x002fe2000c781270 */
[----:B------:R-:W1:Y:S01]  /*23940*/  LDCU UR6, c[0x0][0x39c] ;  /* 0x00007380ff0677ac */ /* 0x000e620008000800 */
[----:B--2---:R-:W-:Y:S01]  /*23950*/  PRMT R5, R11, 0x7632, R5 ;  /* 0x000076320b057816 */ /* 0x004fe20000000005 */
[C---:B------:R-:W-:Y:S01]  /*23960*/  VIADD R11, R10.reuse, UR5 ;  /* 0x000000050a0b7c36 */ /* 0x040fe20008000000 */
[----:B------:R-:W-:Y:S01]  /*23970*/  F2FP.F16.F32.PACK_AB R12, R13, R12 ;  /* 0x0000000c0d0c723e */ /* 0x000fe200000000ff */
[----:B------:R-:W2:Y:S02]  /*23980*/  LDCU UR7, c[0x0][0x39c] ;  /* 0x00007380ff0777ac */ /* 0x000ea40008000800 */
[----:B------:R3:W-:Y:S01]  /*23990*/  @P5 STG.E.U16 desc[UR20][R6.64], R5 ;  /* 0x0000000506005986 */ /* 0x0007e2000c101514 */
[----:B------:R-:W-:-:S04]  /*239a0*/  LEA R8, P5, R10, R0, 0x1 ;  /* 0x000000000a087211 */ /* 0x000fc800078a08ff */
[-C--:B------:R-:W-:Y:S02]  /*239b0*/  LEA.HI.X.SX32 R9, R10, R3.reuse, 0x1, P5 ;  /* 0x000000030a097211 */ /* 0x080fe400028f0eff */
[CC--:B------:R-:W-:Y:S01]  /*239c0*/  LEA R4, P5, R11.reuse, R0.reuse, 0x1 ;  /* 0x000000000b047211 */ /* 0x0c0fe200078a08ff */
[----:B------:R-:W-:Y:S01]  /*239d0*/  VIADD R10, R2, 0xcd ;  /* 0x000000cd020a7836 */ /* 0x000fe20000000000 */
[C---:B------:R-:W-:Y:S02]  /*239e0*/  PRMT R13, R12.reuse, 0x7632, R13 ;  /* 0x000076320c0d7816 */ /* 0x040fe4000000000d */
[----:B---3--:R-:W-:Y:S02]  /*239f0*/  PRMT R7, R12, 0x7610, R7 ;  /* 0x000076100c077816 */ /* 0x008fe40000000007 */
[CC--:B------:R-:W-:Y:S01]  /*23a00*/  LEA.HI.X.SX32 R5, R11.reuse, R3.reuse, 0x1, P5 ;  /* 0x000000030b057211 */ /* 0x0c0fe200028f0eff */
[----:B------:R-:W-:Y:S01]  /*23a10*/  VIADD R11, R11, UR5 ;  /* 0x000000050b0b7c36 */ /* 0x000fe20008000000 */
[----:B0-----:R-:W-:Y:S01]  /*23a20*/  ISETP.LT.AND P5, PT, R10, UR4, !P0 ;  /* 0x000000040a007c0c */ /* 0x001fe2000c7a1270 */
[----:B------:R0:W-:Y:S01]  /*23a30*/  @P6 STG.E.U16 desc[UR20][R8.64], R7 ;  /* 0x0000000708006986 */ /* 0x0001e2000c101514 */
[----:B------:R-:W3:Y:S03]  /*23a40*/  LDCU UR4, c[0x0][0x39c] ;  /* 0x00007380ff0477ac */ /* 0x000ee60008000800 */
[----:B------:R4:W-:Y:S01]  /*23a50*/  @P2 STG.E.U16 desc[UR20][R4.64], R13 ;  /* 0x0000000d04002986 */ /* 0x0009e2000c101514 */
[C---:B------:R-:W-:Y:S01]  /*23a60*/  LEA R6, P2, R11.reuse, R0, 0x1 ;  /* 0x000000000b067211 */ /* 0x040fe200078408ff */
[----:B------:R-:W-:Y:S01]  /*23a70*/  VIADD R10, R11, UR5 ;  /* 0x000000050b0a7c36 */ /* 0x000fe20008000000 */
[----:B------:R-:W-:Y:S01]  /*23a80*/  F2FP.F16.F32.PACK_AB R14, R15, R14 ;  /* 0x0000000e0f0e723e */ /* 0x000fe200000000ff */
[C---:B------:R-:W-:Y:S01]  /*23a90*/  VIADD R12, R2.reuse, 0xce ;  /* 0x000000ce020c7836 */ /* 0x040fe20000000000 */
[----:B0-----:R-:W-:Y:S01]  /*23aa0*/  LEA.HI.X.SX32 R7, R11, R3, 0x1, P2 ;  /* 0x000000030b077211 */ /* 0x001fe200010f0eff */
[----:B------:R-:W-:Y:S01]  /*23ab0*/  VIADD R9, R2, 0xcf ;  /* 0x000000cf02097836 */ /* 0x000fe20000000000 */
[----:B------:R-:W-:-:S02]  /*23ac0*/  LEA R8, P6, R10, R0, 0x1 ;  /* 0x000000000a087211 */ /* 0x000fc400078c08ff */
[----:B-1----:R-:W-:Y:S01]  /*23ad0*/  ISETP.LT.AND P2, PT, R12, UR6, !P0 ;  /* 0x000000060c007c0c */ /* 0x002fe2000c741270 */
[----:B------:R0:W-:Y:S01]  /*23ae0*/  @P3 STG.E.U16 desc[UR20][R6.64], R14 ;  /* 0x0000000e06003986 */ /* 0x0001e2000c101514 */
[----:B------:R-:W1:Y:S01]  /*23af0*/  LDCU UR6, c[0x0][0x39c] ;  /* 0x00007380ff0677ac */ /* 0x000e620008000800 */
[----:B--2---:R-:W-:Y:S01]  /*23b00*/  ISETP.LT.AND P3, PT, R9, UR7, !P0 ;  /* 0x0000000709007c0c */ /* 0x004fe2000c761270 */
[----:B----4-:R-:W-:Y:S01]  /*23b10*/  VIADD R5, R2, 0xd0 ;  /* 0x000000d002057836 */ /* 0x010fe20000000000 */
[C---:B------:R-:W-:Y:S01]  /*23b20*/  LEA.HI.X.SX32 R9, R10.reuse, R3, 0x1, P6 ;  /* 0x000000030a097211 */ /* 0x040fe200030f0eff */
[----:B------:R-:W-:Y:S01]  /*23b30*/  VIADD R10, R10, UR5 ;  /* 0x000000050a0a7c36 */ /* 0x000fe20008000000 */
[----:B------:R-:W-:Y:S01]  /*23b40*/  F2FP.F16.F32.PACK_AB R16, R17, R16 ;  /* 0x000000101110723e */ /* 0x000fe200000000ff */
[----:B------:R-:W-:Y:S01]  /*23b50*/  VIADD R12, R2, 0xd2 ;  /* 0x000000d2020c7836 */ /* 0x000fe20000000000 */
[----:B------:R-:W-:Y:S01]  /*23b60*/  F2FP.F16.F32.PACK_AB R18, R19, R18 ;  /* 0x000000121312723e */ /* 0x000fe200000000ff */
[----:B------:R-:W2:Y:S01]  /*23b70*/  LDCU UR7, c[0x0][0x39c] ;  /* 0x00007380ff0777ac */ /* 0x000ea20008000800 */
[----:B0-----:R-:W-:-:S02]  /*23b80*/  PRMT R7, R14, 0x7632, R7 ;  /* 0x000076320e077816 */ /* 0x001fc40000000007 */
[----:B------:R-:W-:-:S03]  /*23b90*/  LEA R4, P6, R10, R0, 0x1 ;  /* 0x000000000a047211 */ /* 0x000fc600078c08ff */
[----:B------:R0:W-:Y:S01]  /*23ba0*/  @P1 STG.E.U16 desc[UR20][R8.64], R7 ;  /* 0x0000000708001986 */ /* 0x0001e2000c101514 */
[----:B---3--:R-:W-:Y:S01]  /*23bb0*/  ISETP.LT.AND P1, PT, R5, UR4, !P0 ;  /* 0x0000000405007c0c */ /* 0x008fe2000c721270 */
[----:B------:R-:W3:Y:S01]  /*23bc0*/  LDCU UR4, c[0x0][0x39c] ;  /* 0x00007380ff0477ac */ /* 0x000ee20008000800 */
[C---:B------:R-:W-:Y:S01]  /*23bd0*/  VIADD R11, R10.reuse, UR5 ;  /* 0x000000050a0b7c36 */ /* 0x040fe20008000000 */
[----:B------:R-:W-:Y:S01]  /*23be0*/  LEA.HI.X.SX32 R5, R10, R3, 0x1, P6 ;  /* 0x000000030a057211 */ /* 0x000fe200030f0eff */
[----:B------:R-:W-:-:S03]  /*23bf0*/  VIADD R10, R2, 0xd1 ;  /* 0x000000d1020a7836 */ /* 0x000fc60000000000 */
[C---:B------:R-:W-:Y:S01]  /*23c00*/  LEA R6, P6, R11.reuse, R0, 0x1 ;  /* 0x000000000b067211 */ /* 0x040fe200078c08ff */
[----:B------:R4:W-:Y:S01]  /*23c10*/  @P4 STG.E.U16 desc[UR20][R4.64], R16 ;  /* 0x0000001004004986 */ /* 0x0009e2000c101514 */
[----:B-1----:R-:W-:Y:S01]  /*23c20*/  ISETP.LT.AND P4, PT, R10, UR6, !P0 ;  /* 0x000000060a007c0c */ /* 0x002fe2000c781270 */
[----:B------:R-:W1:Y:S01]  /*23c30*/  LDCU UR6, c[0x0][0x39c] ;  /* 0x00007380ff0677ac */ /* 0x000e620008000800 */
[C---:B0-----:R-:W-:Y:S01]  /*23c40*/  LEA.HI.X.SX32 R7, R11.reuse, R3, 0x1, P6 ;  /* 0x000000030b077211 */ /* 0x041fe200030f0eff */
[----:B------:R-:W-:Y:S01]  /*23c50*/  VIADD R11, R11, UR5 ;  /* 0x000000050b0b7c36 */ /* 0x000fe20008000000 */
[----:B----4-:R-:W-:-:S03]  /*23c60*/  PRMT R5, R16, 0x7632, R5 ;  /* 0x0000763210057816 */ /* 0x010fc60000000005 */
[C---:B------:R-:W-:Y:S01]  /*23c70*/  VIADD R10, R11.reuse, UR5 ;  /* 0x000000050b0a7c36 */ /* 0x040fe20008000000 */
[----:B---3--:R-:W-:Y:S01]  /*23c80*/  ISETP.LT.AND P6, PT, R12, UR4, !P0 ;  /* 0x000000040c007c0c */ /* 0x008fe2000c7c1270 */
[----:B------:R-:W0:Y:S01]  /*23c90*/  LDCU UR4, c[0x0][0x39c] ;  /* 0x00007380ff0477ac */ /* 0x000e220008000800 */
[----:B------:R3:W-:Y:S01]  /*23ca0*/  @P5 STG.E.U16 desc[UR20][R6.64], R5 ;  /* 0x0000000506005986 */ /* 0x0007e2000c101514 */
[----:B------:R-:W-:-:S04]  /*23cb0*/  LEA R8, P5, R11, R0, 0x1 ;  /* 0x000000000b087211 */ /* 0x000fc800078a08ff */
[----:B------:R-:W-:Y:S02]  /*23cc0*/  LEA.HI.X.SX32 R9, R11, R3, 0x1, P5 ;  /* 0x000000030b097211 */ /* 0x000fe400028f0eff */
[----:B------:R-:W-:Y:S01]  /*23cd0*/  LEA R4, P5, R10, R0, 0x1 ;  /* 0x000000000a047211 */ /* 0x000fe200078a08ff */
[----:B---3--:R-:W-:-:S03]  /*23ce0*/  VIADD R6, R2, 0xd3 ;  /* 0x000000d302067836 */ /* 0x008fc60000000000 */
[C---:B------:R-:W-:Y:S01]  /*23cf0*/  LEA.HI.X.SX32 R5, R10.reuse, R3, 0x1, P5 ;  /* 0x000000030a057211 */ /* 0x040fe200028f0eff */
[----:B------:R-:W-:Y:S01]  /*23d00*/  VIADD R10, R10, UR5 ;  /* 0x000000050a0a7c36 */ /* 0x000fe20008000000 */
[----:B------:R-:W-:Y:S01]  /*23d10*/  PRMT R7, R18, 0x7632, R7 ;  /* 0x0000763212077816 */ /* 0x000fe20000000007 */
[----:B------:R3:W-:Y:S01]  /*23d20*/  @P2 STG.E.U16 desc[UR20][R8.64], R18 ;  /* 0x0000001208002986 */ /* 0x0007e2000c101514 */
[----:B-1----:R-:W-:Y:S01]  /*23d30*/  ISETP.LT.AND P2, PT, R6, UR6, !P0 ;  /* 0x0000000606007c0c */ /* 0x002fe2000c741270 */
[----:B------:R-:W1:Y:S02]  /*23d40*/  LDCU UR6, c[0x0][0x39c] ;  /* 0x00007380ff0677ac */ /* 0x000e640008000800 */
[----:B------:R4:W-:Y:S01]  /*23d50*/  @P3 STG.E.U16 desc[UR20][R4.64], R7 ;  /* 0x0000000704003986 */ /* 0x0009e2000c101514 */
[C---:B------:R-:W-:Y:S01]  /*23d60*/  LEA R6, P3, R10.reuse, R0, 0x1 ;  /* 0x000000000a067211 */ /* 0x040fe200078608ff */
[----:B------:R-:W-:Y:S01]  /*23d70*/  VIADD R11, R10, UR5 ;  /* 0x000000050a0b7c36 */ /* 0x000fe20008000000 */
[----:B------:R-:W-:Y:S01]  /*23d80*/  F2FP.F16.F32.PACK_AB R20, R21, R20 ;  /* 0x000000141514723e */ /* 0x000fe200000000ff */
[----:B---3--:R-:W-:-:S02]  /*23d90*/  VIADD R8, R2, 0xd4 ;  /* 0x000000d402087836 */ /* 0x008fc40000000000 */
[----:B------:R-:W-:Y:S01]  /*23da0*/  VIADD R9, R2, 0xd5 ;  /* 0x000000d502097836 */ /* 0x000fe20000000000 */
[-C--:B----4-:R-:W-:Y:S02]  /*23db0*/  LEA.HI.X.SX32 R7, R10, R3.reuse, 0x1, P3 ;  /* 0x000000030a077211 */ /* 0x090fe400018f0eff */
[----:B0-----:R-:W-:Y:S01]  /*23dc0*/  ISETP.LT.AND P3, PT, R8, UR4, !P0 ;  /* 0x0000000408007c0c */ /* 0x001fe2000c761270 */
[----:B------:R-:W-:Y:S01]  /*23dd0*/  VIADD R4, R2, 0xd6 ;  /* 0x000000d602047836 */ /* 0x000fe20000000000 */
[----:B------:R-:W-:Y:S01]  /*23de0*/  LEA R8, P5, R11, R0, 0x1 ;  /* 0x000000000b087211 */ /* 0x000fe200078a08ff */
[----:B------:R-:W-:Y:S01]  /*23df0*/  @P1 STG.E.U16 desc[UR20][R6.64], R20 ;  /* 0x0000001406001986 */ /* 0x000fe2000c101514 */
[----:B--2---:R-:W-:Y:S01]  /*23e00*/  ISETP.LT.AND P1, PT, R9, UR7, !P0 ;  /* 0x0000000709007c0c */ /* 0x004fe2000c721270 */
[----:B------:R-:W0:Y:S01]  /*23e10*/  LDCU UR4, c[0x0][0x39c] ;  /* 0x00007380ff0477ac */ /* 0x000e220008000800 */
[C---:B------:R-:W-:Y:S01]  /*23e20*/  LEA.HI.X.SX32 R9, R11.reuse, R3, 0x1, P5 ;  /* 0x000000030b097211 */ /* 0x040fe200028f0eff */
[----:B------:R-:W-:Y:S01]  /*23e30*/  VIADD R11, R11, UR5 ;  /* 0x000000050b0b7c36 */ /* 0x000fe20008000000 */
[----:B------:R-:W-:Y:S01]  /*23e40*/  PRMT R5, R20, 0x7632, R5 ;  /* 0x0000763214057816 */ /* 0x000fe20000000005 */
[----:B------:R-:W2:Y:S01]  /*23e50*/  LDCU UR7, c[0x0][0x39c] ;  /* 0x00007380ff0777ac */ /* 0x000ea20008000800 */
[----:B-1----:R-:W-:Y:S01]  /*23e60*/  ISETP.LT.AND P5, PT, R4, UR6, !P0 ;  /* 0x0000000604007c0c */ /* 0x002fe2000c7a1270 */
[----:B------:R-:W-:-:S02]  /*23e70*/  VIADD R10, R11, UR5 ;  /* 0x000000050b0a7c36 */ /* 0x000fc40008000000 */
[----:B------:R1:W-:Y:S01]  /*23e80*/  @P4 STG.E.U16 desc[UR20][R8.64], R5 ;  /* 0x0000000508004986 */ /* 0x0003e2000c101514 */
[----:B------:R-:W-:Y:S01]  /*23e90*/  LEA R4, P4, R11, R0, 0x1 ;  /* 0x000000000b047211 */ /* 0x000fe200078808ff */
[----:B------:R-:W3:Y:S01]  /*23ea0*/  LDCU UR6, c[0x0][0x39c] ;  /* 0x00007380ff0677ac */ /* 0x000ee20008000800 */
        /* <DEDUP_REMOVED lines=15> */
[----:B-1----:R-:W-:Y:S01]  /*23fa0*/  VIADD R5, R2, 0xd9 ;  /* 0x000000d902057836 */ /* 0x002fe20000000000 */
[----:B------:R-:W-:Y:S02]  /*23fb0*/  LEA R4, P6, R11, R0, 0x1 ;  /* 0x000000000b047211 */ /* 0x000fe400078c08ff */
[-C--:B----4-:R-:W-:Y:S02]  /*23fc0*/  LEA.HI.X.SX32 R9, R10, R3.reuse, 0x1, P2 ;  /* 0x000000030a097211 */ /* 0x090fe400010f0eff */
[----:B---3--:R-:W-:Y:S01]  /*23fd0*/  ISETP.LT.AND P2, PT, R12, UR6, !P0 ;  /* 0x000000060c007c0c */ /* 0x008fe2000c741270 */
[----:B------:R-:W1:Y:S02]  /*23fe0*/  LDCU UR6, c[0x0][0x39c] ;  /* 0x00007380ff0677ac */ /* 0x000e640008000800 */
[----:B------:R3:W-:Y:S01]  /*23ff0*/  @P3 STG.E.U16 desc[UR20][R8.64], R24 ;  /* 0x0000001808003986 */ /* 0x0007e2000c101514 */
[----:B--2---:R-:W-:Y:S01]  /*24000*/  ISETP.LT.AND P3, PT, R5, UR7, !P0 ;  /* 0x0000000705007c0c */ /* 0x004fe2000c761270 */
[C---:B------:R-:W-:Y:S01]  /*24010*/  VIADD R7, R2.reuse, 0xda ;  /* 0x000000da02077836 */ /* 0x040fe20000000000 */
[C---:B------:R-:W-:Y:S01]  /*24020*/  LEA.HI.X.SX32 R5, R11.reuse, R3, 0x1, P6 ;  /* 0x000000030b057211 */ /* 0x040fe200030f0eff */
[----:B------:R-:W-:Y:S01]  /*24030*/  VIADD R11, R11, UR5 ;  /* 0x000000050b0b7c36 */ /* 0x000fe20008000000 */
[----:B------:R-:W-:Y:S01]  /*24040*/  F2FP.F16.F32.PACK_AB R26, R27, R26 ;  /* 0x0000001a1b1a723e */ /* 0x000fe200000000ff */
[----:B------:R-:W-:Y:S01]  /*24050*/  VIADD R12, R2, 0xdc ;  /* 0x000000dc020c7836 */ /* 0x000fe20000000000 */
[----:B------:R-:W-:Y:S01]  /*24060*/  F2FP.F16.F32.PACK_AB R28, R29, R28 ;  /* 0x0000001c1d1c723e */ /* 0x000fe200000000ff */
[----:B------:R-:W2:Y:S01]  /*24070*/  LDCU UR7, c[0x0][0x39c] ;  /* 0x00007380ff0777ac */ /* 0x000ea20008000800 */
[----:B---3--:R-:W-:-:S02]  /*24080*/  PRMT R9, R24, 0x7632, R9 ;  /* 0x0000763218097816 */ /* 0x008fc40000000009 */
        /* <DEDUP_REMOVED lines=37> */
[C---:B------:R-:W-:Y:S01]  /*242e0*/  LEA R4, P4, R10.reuse, R0, 0x1 ;  /* 0x000000000a047211 */ /* 0x040fe200078808ff */
        /* <DEDUP_REMOVED lines=10> */
[C---:B------:R-:W-:Y:S01]  /*24390*/  LEA R6, P5, R10.reuse, R0, 0x1 ;  /* 0x000000000a067211 */ /* 0x040fe200078a08ff */
[----:B------:R-:W3:Y:S01]  /*243a0*/  LDCU UR6, c[0x0][0x39c] ;  /* 0x00007380ff0677ac */ /* 0x000ee20008000800 */
[----:B------:R-:W-:Y:S02]  /*243b0*/  F2FP.F16.F32.PACK_AB R32, R33, R32 ;  /* 0x000000202120723e */ /* 0x000fe400000000ff */
[-C--:B-1----:R-:W-:Y:S02]  /*243c0*/  LEA.HI.X.SX32 R7, R10, R3.reuse, 0x1, P5 ;  /* 0x000000030a077211 */ /* 0x082fe400028f0eff */
[CC--:B------:R-:W-:Y:S01]  /*243d0*/  LEA R8, P5, R11.reuse, R0.reuse, 0x1 ;  /* 0x000000000b087211 */ /* 0x0c0fe200078a08ff */
        /* <DEDUP_REMOVED lines=19> */
[----:B------:R-:W-:Y:S01]  /*24510*/  VIADD R9, R2, 0xe4 ;  /* 0x000000e402097836 */ /* 0x000fe20000000000 */
        /* <DEDUP_REMOVED lines=23> */
[CC--:B------:R-:W-:Y:S02]  /*24690*/  LEA R6, P5, R11.reuse, R0.reuse, 0x1 ;  /* 0x000000000b067211 */ /* 0x0c0fe400078a08ff */
        /* <DEDUP_REMOVED lines=29> */
[----:B------:R-:W-:Y:S01]  /*24870*/  VIADD R10, R11, UR5 ;  /* 0x000000050b0a7c36 */ /* 0x000fe20008000000 */
[----:B------:R-:W-:Y:S01]  /*24880*/  F2FP.F16.F32.PACK_AB R42, R43, R42 ;  /* 0x0000002a2b2a723e */ /* 0x000fe200000000ff */
[----:B------:R-:W0:Y:S02]  /*24890*/  LDCU UR7, c[0x0][0x39c] ;  /* 0x00007380ff0777ac */ /* 0x000e240008000800 */
[----:B------:R3:W-:Y:S01]  /*248a0*/  @P4 STG.E.U16 desc[UR20][R6.64], R5 ;  /* 0x0000000506004986 */ /* 0x0007e2000c101514 */
[----:B------:R-:W-:-:S04]  /*248b0*/  LEA R8, P4, R11, R0, 0x1 ;  /* 0x000000000b087211 */ /* 0x000fc800078808ff */
[-C--:B------:R-:W-:Y:S02]  /*248c0*/  LEA.HI.X.SX32 R9, R11, R3.reuse, 0x1, P4 ;  /* 0x000000030b097211 */ /* 0x080fe400020f0eff */
[-C--:B------:R-:W-:Y:S01]  /*248d0*/  LEA R4, P4, R10, R0.reuse, 0x1 ;  /* 0x000000000a047211 */ /* 0x080fe200078808ff */
[----:B------:R-:W-:Y:S01]  /*248e0*/  VIADD R11, R2, 0xeb ;  /* 0x000000eb020b7836 */ /* 0x000fe20000000000 */
[----:B---3--:R-:W-:Y:S02]  /*248f0*/  PRMT R7, R42, 0x7632, R7 ;  /* 0x000076322a077816 */ /* 0x008fe40000000007 */
[C---:B------:R-:W-:Y:S01]  /*24900*/  LEA.HI.X.SX32 R5, R10.reuse, R3, 0x1, P4 ;  /* 0x000000030a057211 */ /* 0x040fe200020f0eff */
[----:B------:R-:W-:Y:S01]  /*24910*/  VIADD R10, R10, UR5 ;  /* 0x000000050a0a7c36 */ /* 0x000fe20008000000 */
[----:B------:R3:W-:Y:S01]  /*24920*/  @P6 STG.E.U16 desc[UR20][R8.64], R42 ;  /* 0x0000002a08006986 */ /* 0x0007e2000c101514 */
[----:B--2---:R-:W-:Y:S01]  /*24930*/  ISETP.LT.AND P4, PT, R11, UR4, !P0 ;  /* 0x000000040b007c0c */ /* 0x004fe2000c781270 */
[----:B------:R-:W2:Y:S02]  /*24940*/  LDCU UR4, c[0x0][0x39c] ;  /* 0x00007380ff0477ac */ /* 0x000ea40008000800 */
[----:B------:R4:W-:Y:S01]  /*24950*/  @P2 STG.E.U16 desc[UR20][R4.64], R7 ;  /* 0x0000000704002986 */ /* 0x0009e2000c101514 */
[C---:B------:R-:W-:Y:S01]  /*24960*/  LEA R6, P2, R10.reuse, R0, 0x1 ;  /* 0x000000000a067211 */ /* 0x040fe200078408ff */
[----:B------:R-:W-:Y:S01]  /*24970*/  VIADD R11, R10, UR5 ;  /* 0x000000050a0b7c36 */ /* 0x000fe20008000000 */
[----:B------:R-:W-:Y:S01]  /*24980*/  F2FP.F16.F32.PACK_AB R44, R45, R44 ;  /* 0x0000002c2d2c723e */ /* 0x000fe200000000ff */
[----:B------:R-:W-:-:S02]  /*24990*/  VIADD R12, R2, 0xec ;  /* 0x000000ec020c7836 */ /* 0x000fc40000000000 */
[----:B---3--:R-:W-:Y:S01]  /*249a0*/  VIADD R9, R2, 0xed ;  /* 0x000000ed02097836 */ /* 0x008fe20000000000 */
[----:B------:R-:W-:Y:S02]  /*249b0*/  LEA R8, P6, R11, R0, 0x1 ;  /* 0x000000000b087211 */ /* 0x000fe400078c08ff */
[-C--:B----4-:R-:W-:Y:S02]  /*249c0*/  LEA.HI.X.SX32 R7, R10, R3.reuse, 0x1, P2 ;  /* 0x000000030a077211 */ /* 0x090fe400010f0eff */
[----:B-1----:R-:W-:Y:S01]  /*249d0*/  ISETP.LT.AND P2, PT, R12, UR6, !P0 ;  /* 0x000000060c007c0c */ /* 0x002fe2000c741270 */
[----:B------:R-:W1:Y:S02]  /*249e0*/  LDCU UR6, c[0x0][0x39c] ;  /* 0x00007380ff0677ac */ /* 0x000e640008000800 */
[----:B------:R3:W-:Y:S01]  /*249f0*/  @P5 STG.E.U16 desc[UR20][R6.64], R44 ;  /* 0x0000002c06005986 */ /* 0x0007e2000c101514 */
[----:B0-----:R-:W-:Y:S01]  /*24a00*/  ISETP.LT.AND P5, PT, R9, UR7, !P0 ;  /* 0x0000000709007c0c */ /* 0x001fe2000c7a1270 */
[C---:B------:R-:W-:Y:S01]  /*24a10*/  VIADD R5, R2.reuse, 0xee ;  /* 0x000000ee02057836 */ /* 0x040fe20000000000 */
[C---:B------:R-:W-:Y:S01]  /*24a20*/  LEA.HI.X.SX32 R9, R11.reuse, R3, 0x1, P6 ;  /* 0x000000030b097211 */ /* 0x040fe200030f0eff */
[----:B------:R-:W-:Y:S01]  /*24a30*/  VIADD R11, R11, UR5 ;  /* 0x000000050b0b7c36 */ /* 0x000fe20008000000 */
[----:B------:R-:W-:Y:S01]  /*24a40*/  F2FP.F16.F32.PACK_AB R46, R47, R46 ;  /* 0x0000002e2f2e723e */ /* 0x000fe200000000ff */
[----:B------:R-:W-:Y:S01]  /*24a50*/  VIADD R12, R2, 0xf0 ;  /* 0x000000f0020c7836 */ /* 0x000fe20000000000 */
[----:B------:R-:W-:-:S02]  /*24a60*/  F2FP.F16.F32.PACK_AB R48, R49, R48 ;  /* 0x000000303130723e */ /* 0x000fc400000000ff */
[----:B---3--:R-:W-:Y:S01]  /*24a70*/  PRMT R7, R44, 0x7632, R7 ;  /* 0x000076322c077816 */ /* 0x008fe20000000007 */
[C---:B------:R-:W-:Y:S01]  /*24a80*/  VIADD R10, R11.reuse, UR5 ;  /* 0x000000050b0a7c36 */ /* 0x040fe20008000000 */
[-C--:B------:R-:W-:Y:S01]  /*24a90*/  LEA R4, P6, R11, R0.reuse, 0x1 ;  /* 0x000000000b047211 */ /* 0x080fe200078c08ff */
[----:B------:R-:W0:Y:S02]  /*24aa0*/  LDCU UR7, c[0x0][0x39c] ;  /* 0x00007380ff0777ac */ /* 0x000e240008000800 */
[----:B------:R3:W-:Y:S01]  /*24ab0*/  @P1 STG.E.U16 desc[UR20][R8.64], R7 ;  /* 0x0000000708001986 */ /* 0x0007e2000c101514 */
[----:B--2---:R-:W-:Y:S01]  /*24ac0*/  ISETP.LT.AND P1, PT, R5, UR4, !P0 ;  /* 0x0000000405007c0c */ /* 0x004fe2000c721270 */
[----:B------:R-:W2:Y:S01]  /*24ad0*/  LDCU UR4, c[0x0][0x39c] ;  /* 0x00007380ff0477ac */ /* 0x000ea20008000800 */
[----:B------:R-:W-:Y:S01]  /*24ae0*/  LEA.HI.X.SX32 R5, R11, R3, 0x1, P6 ;  /* 0x000000030b057211 */ /* 0x000fe200030f0eff */
[----:B------:R-:W-:Y:S01]  /*24af0*/  VIADD R11, R2, 0xef ;  /* 0x000000ef020b7836 */ /* 0x000fe20000000000 */
[----:B------:R-:W-:-:S03]  /*24b00*/  LEA R6, P6, R10, R0, 0x1 ;  /* 0x000000000a067211 */ /* 0x000fc600078c08ff */
[----:B------:R4:W-:Y:S01]  /*24b10*/  @P3 STG.E.U16 desc[UR20][R4.64], R46 ;  /* 0x0000002e04003986 */ /* 0x0009e2000c101514 */
[----:B-1----:R-:W-:Y:S01]  /*24b20*/  ISETP.LT.AND P3, PT, R11, UR6, !P0 ;  /* 0x000000060b007c0c */ /* 0x002fe2000c761270 */
[----:B------:R-:W1:Y:S01]  /*24b30*/  LDCU UR6, c[0x0][0x39c] ;  /* 0x00007380ff0677ac */ /* 0x000e620008000800 */
[C---:B---3--:R-:W-:Y:S01]  /*24b40*/  LEA.HI.X.SX32 R7, R10.reuse, R3, 0x1, P6 ;  /* 0x000000030a077211 */ /* 0x048fe200030f0eff */
[----:B------:R-:W-:Y:S01]  /*24b50*/  VIADD R10, R10, UR5 ;  /* 0x000000050a0a7c36 */ /* 0x000fe20008000000 */
[----:B----4-:R-:W-:-:S03]  /*24b60*/  PRMT R5, R46, 0x7632, R5 ;  /* 0x000076322e057816 */ /* 0x010fc60000000005 */
[C---:B------:R-:W-:Y:S02]  /*24b70*/  VIADD R11, R10.reuse, UR5 ;  /* 0x000000050a0b7c36 */ /* 0x040fe40008000000 */
[----:B------:R3:W-:Y:S01]  /*24b80*/  @P4 STG.E.U16 desc[UR20][R6.64], R5 ;  /* 0x0000000506004986 */ /* 0x0007e2000c101514 */
[----:B------:R-:W-:-:S04]  /*24b90*/  LEA R8, P4, R10, R0, 0x1 ;  /* 0x000000000a087211 */ /* 0x000fc800078808ff */
[----:B------:R-:W-:Y:S02]  /*24ba0*/  LEA.HI.X.SX32 R9, R10, R3, 0x1, P4 ;  /* 0x000000030a097211 */ /* 0x000fe400020f0eff */
[----:B--2---:R-:W-:Y:S01]  /*24bb0*/  ISETP.LT.AND P4, PT, R12, UR4, !P0 ;  /* 0x000000040c007c0c */ /* 0x004fe2000c781270 */
[----:B------:R-:W2:Y:S01]  /*24bc0*/  LDCU UR4, c[0x0][0x39c] ;  /* 0x00007380ff0477ac */ /* 0x000ea20008000800 */
        /* <DEDUP_REMOVED lines=15> */
[----:B--2---:R-:W-:Y:S01]  /*24cc0*/  ISETP.LT.AND P6, PT, R8, UR4, !P0 ;  /* 0x0000000408007c0c */ /* 0x004fe2000c7c1270 */
[----:B------:R-:W-:Y:S01]  /*24cd0*/  VIADD R4, R2, 0xf4 ;  /* 0x000000f402047836 */ /* 0x000fe20000000000 */
[C---:B------:R-:W-:Y:S01]  /*24ce0*/  LEA R8, P5, R10.reuse, R0, 0x1 ;  /* 0x000000000a087211 */ /* 0x040fe200078a08ff */
[----:B------:R-:W-:Y:S01]  /*24cf0*/  @P1 STG.E.U16 desc[UR20][R6.64], R50 ;  /* 0x0000003206001986 */ /* 0x000fe2000c101514 */
[----:B0-----:R-:W-:Y:S01]  /*24d00*/  ISETP.LT.AND P1, PT, R9, UR7, !P0 ;  /* 0x0000000709007c0c */ /* 0x001fe2000c721270 */
        /* <DEDUP_REMOVED lines=15> */
[CC--:B------:R-:W-:Y:S01]  /*24e00*/  LEA.HI.X.SX32 R7, R11.reuse, R3.reuse, 0x1, P3 ;  /* 0x000000030b077211 */ /* 0x0c0fe200018f0eff */
        /* <DEDUP_REMOVED lines=8> */
[----:B-1----:R-:W-:Y:S01]  /*24e90*/  VIADD R5, R2, 0xf7 ;  /* 0x000000f702057836 */ /* 0x002fe20000000000 */
[----:B----4-:R-:W-:-:S02]  /*24ea0*/  LEA.HI.X.SX32 R9, R11, R3, 0x1, P2 ;  /* 0x000000030b097211 */ /* 0x010fc400010f0eff */
[-C--:B------:R-:W-:Y:S01]  /*24eb0*/  LEA R4, P2, R10, R0.reuse, 0x1 ;  /* 0x000000000a047211 */ /* 0x080fe200078408ff */
[C---:B------:R-:W-:Y:S02]  /*24ec0*/  VIADD R6, R2.reuse, 0xf8 ;  /* 0x000000f802067836 */ /* 0x040fe40000000000 */
[----:B------:R-:W-:Y:S01]  /*24ed0*/  @P6 STG.E.U16 desc[UR20][R8.64], R54 ;  /* 0x0000003608006986 */ /* 0x000fe2000c101514 */
[----:B--2---:R-:W-:Y:S01]  /*24ee0*/  ISETP.LT.AND P6, PT, R5, UR7, !P0 ;  /* 0x0000000705007c0c */ /* 0x004fe2000c7c1270 */
[----:B------:R-:W-:Y:S01]  /*24ef0*/  VIADD R12, R2, 0xf6 ;  /* 0x000000f6020c7836 */ /* 0x000fe20000000000 */
[CC--:B------:R-:W-:Y:S01]  /*24f00*/  LEA.HI.X.SX32 R5, R10.reuse, R3.reuse, 0x1, P2 ;  /* 0x000000030a057211 */ /* 0x0c0fe200010f0eff */
[----:B------:R-:W-:Y:S01]  /*24f10*/  VIADD R10, R10, UR5 ;  /* 0x000000050a0a7c36 */ /* 0x000fe20008000000 */
[----:B------:R-:W-:Y:S01]  /*24f20*/  PRMT R7, R54, 0x7632, R7 ;  /* 0x0000763236077816 */ /* 0x000fe20000000007 */
[----:B------:R-:W1:Y:S01]  /*24f30*/  LDCU UR7, c[0x0][0x39c] ;  /* 0x00007380ff0777ac */ /* 0x000e620008000800 */
[----:B0-----:R-:W-:Y:S01]  /*24f40*/  ISETP.LT.AND P2, PT, R6, UR4, !P0 ;  /* 0x0000000406007c0c */ /* 0x001fe2000c741270 */
[----:B------:R-:W-:Y:S01]  /*24f50*/  VIADD R11, R10, UR5 ;  /* 0x000000050a0b7c36 */ /* 0x000fe20008000000 */
[----:B---3--:R-:W-:Y:S01]  /*24f60*/  ISETP.LT.AND P3, PT, R12, UR6, !P0 ;  /* 0x000000060c007c0c */ /* 0x008fe2000c761270 */
[----:B------:R0:W-:Y:S01]  /*24f70*/  @P1 STG.E.U16 desc[UR20][R4.64], R7 ;  /* 0x0000000704001986 */ /* 0x0001e2000c101514 */
[C---:B------:R-:W-:Y:S01]  /*24f80*/  LEA R6, P1, R10.reuse, R0, 0x1 ;  /* 0x000000000a067211 */ /* 0x040fe200078208ff */
[----:B------:R-:W2:Y:S01]  /*24f90*/  LDCU UR6, c[0x0][0x39c] ;  /* 0x00007380ff0677ac */ /* 0x000ea20008000800 */
[----:B------:R-:W-:Y:S01]  /*24fa0*/  F2FP.F16.F32.PACK_AB R56, R57, R56 ;  /* 0x000000383938723e */ /* 0x000fe200000000ff */
[----:B------:R-:W3:Y:S01]  /*24fb0*/  LDCU UR4, c[0x0][0x39c] ;  /* 0x00007380ff0477ac */ /* 0x000ee20008000800 */
[----:B0-----:R-:W-:-:S02]  /*24fc0*/  LEA.HI.X.SX32 R7, R10, R3, 0x1, P1 ;  /* 0x000000030a077211 */ /* 0x001fc400008f0eff */
[----:B------:R-:W-:-:S03]  /*24fd0*/  LEA R8, P1, R11, R0, 0x1 ;  /* 0x000000000b087211 */ /* 0x000fc600078208ff */
[----:B------:R0:W-:Y:S01]  /*24fe0*/  @P5 STG.E.U16 desc[UR20][R6.64], R56 ;  /* 0x0000003806005986 */ /* 0x0001e2000c101514 */
[C---:B------:R-:W-:Y:S01]  /*24ff0*/  LEA.HI.X.SX32 R9, R11.reuse, R3, 0x1, P1 ;  /* 0x000000030b097211 */ /* 0x040fe200008f0eff */
[----:B------:R-:W-:Y:S02]  /*25000*/  VIADD R11, R11, UR5 ;  /* 0x000000050b0b7c36 */ /* 0x000fe40008000000 */
[C---:B------:R-:W-:Y:S02]  /*25010*/  VIADD R10, R2.reuse, 0xf9 ;  /* 0x000000f9020a7836 */ /* 0x040fe40000000000 */
[----:B------:R-:W-:Y:S01]  /*25020*/  VIADD R5, R2, 0xfa ;  /* 0x000000fa02057836 */ /* 0x000fe20000000000 */
[----:B0-----:R-:W-:-:S05]  /*25030*/  PRMT R7, R56, 0x7632, R7 ;  /* 0x0000763238077816 */ /* 0x001fca0000000007 */
[----:B------:R0:W-:Y:S01]  /*25040*/  @P4 STG.E.U16 desc[UR20][R8.64], R7 ;  /* 0x0000000708004986 */ /* 0x0001e2000c101514 */
[----:B------:R-:W-:Y:S02]  /*25050*/  LEA R4, P4, R11, R0, 0x1 ;  /* 0x000000000b047211 */ /* 0x000fe400078808ff */
[----:B--2---:R-:W-:Y:S01]  /*25060*/  ISETP.LT.AND P1, PT, R10, UR6, !P0 ;  /* 0x000000060a007c0c */ /* 0x004fe2000c721270 */
[----:B------:R-:W-:Y:S01]  /*25070*/  VIADD R10, R2, 0xfb ;  /* 0x000000fb020a7836 */ /* 0x000fe20000000000 */
[----:B---3--:R-:W-:Y:S01]  /*25080*/  ISETP.LT.AND P5, PT, R5, UR4, !P0 ;  /* 0x0000000405007c0c */ /* 0x008fe2000c7a1270 */
[----:B------:R-:W2:Y:S01]  /*25090*/  LDCU UR4, c[0x0][0x39c] ;  /* 0x00007380ff0477ac */ /* 0x000ea20008000800 */
[----:B------:R-:W-:Y:S02]  /*250a0*/  F2FP.F16.F32.PACK_AB R58, R59, R58 ;  /* 0x0000003a3b3a723e */ /* 0x000fe400000000ff */
[C---:B------:R-:W-:Y:S01]  /*250b0*/  LEA.HI.X.SX32 R5, R11.reuse, R3, 0x1, P4 ;  /* 0x000000030b057211 */ /* 0x040fe200020f0eff */
[----:B------:R-:W-:Y:S01]  /*250c0*/  VIADD R11, R11, UR5 ;  /* 0x000000050b0b7c36 */ /* 0x000fe20008000000 */
[----:B-1----:R-:W-:Y:S01]  /*250d0*/  ISETP.LT.AND P4, PT, R10, UR7, !P0 ;  /* 0x000000070a007c0c */ /* 0x002fe2000c781270 */
[----:B------:R-:W1:Y:S02]  /*250e0*/  LDCU UR6, c[0x0][0x39c] ;  /* 0x00007380ff0677ac */ /* 0x000e640008000800 */
[----:B------:R3:W-:Y:S01]  /*250f0*/  @P3 STG.E.U16 desc[UR20][R4.64], R58 ;  /* 0x0000003a04003986 */ /* 0x0007e2000c101514 */
[C---:B------:R-:W-:Y:S01]  /*25100*/  LEA R6, P3, R11.reuse, R0, 0x1 ;  /* 0x000000000b067211 */ /* 0x040fe200078608ff */
[----:B------:R-:W-:-:S03]  /*25110*/  VIADD R10, R11, UR5 ;  /* 0x000000050b0a7c36 */ /* 0x000fc60008000000 */
[-C--:B0-----:R-:W-:Y:S02]  /*25120*/  LEA.HI.X.SX32 R7, R11, R3.reuse, 0x1, P3 ;  /* 0x000000030b077211 */ /* 0x081fe400018f0eff */
[----:B------:R-:W-:Y:S01]  /*25130*/  LEA R8, P3, R10, R0, 0x1 ;  /* 0x000000000a087211 */ /* 0x000fe200078608ff */
[----:B------:R-:W-:Y:S01]  /*25140*/  VIADD R11, R2, 0xfc ;  /* 0x000000fc020b7836 */ /* 0x000fe20000000000 */
[----:B------:R-:W-:Y:S02]  /*25150*/  F2FP.F16.F32.PACK_AB R60, R61, R60 ;  /* 0x0000003c3d3c723e */ /* 0x000fe400000000ff */
[----:B------:R-:W-:Y:S02]  /*25160*/  LEA.HI.X.SX32 R9, R10, R3, 0x1, P3 ;  /* 0x000000030a097211 */ /* 0x000fe400018f0eff */
[----:B---3--:R-:W-:Y:S01]  /*25170*/  PRMT R5, R58, 0x7632, R5 ;  /* 0x000076323a057816 */ /* 0x008fe20000000005 */
[----:B------:R-:W-:Y:S01]  /*25180*/  VIADD R10, R10, UR5 ;  /* 0x000000050a0a7c36 */ /* 0x000fe20008000000 */
[----:B--2---:R-:W-:Y:S01]  /*25190*/  ISETP.LT.AND P3, PT, R11, UR4, !P0 ;  /* 0x000000040b007c0c */ /* 0x004fe2000c761270 */
[----:B------:R-:W-:Y:S01]  /*251a0*/  VIADD R12, R2, 0xfd ;  /* 0x000000fd020c7836 */ /* 0x000fe20000000000 */
[----:B------:R-:W0:Y:S01]  /*251b0*/  LDCU UR4, c[0x0][0x39c] ;  /* 0x00007380ff0477ac */ /* 0x000e220008000800 */
[----:B------:R2:W-:Y:S01]  /*251c0*/  @P6 STG.E.U16 desc[UR20][R6.64], R5 ;  /* 0x0000000506006986 */ /* 0x0005e2000c101514 */
[----:B------:R-:W-:-:S03]  /*251d0*/  VIADD R11, R10, UR5 ;  /* 0x000000050a0b7c36 */ /* 0x000fc60008000000 */
[----:B------:R3:W-:Y:S01]  /*251e0*/  @P2 STG.E.U16 desc[UR20][R8.64], R60 ;  /* 0x0000003c08002986 */ /* 0x0007e2000c101514 */
[----:B------:R-:W-:-:S04]  /*251f0*/  LEA R4, P2, R10, R0, 0x1 ;  /* 0x000000000a047211 */ /* 0x000fc800078408ff */
[----:B--2---:R-:W-:Y:S01]  /*25200*/  LEA.HI.X.SX32 R5, R10, R3, 0x1, P2 ;  /* 0x000000030a057211 */ /* 0x004fe200010f0eff */
[----:B------:R-:W-:Y:S01]  /*25210*/  VIADD R10, R11, UR5 ;  /* 0x000000050b0a7c36 */ /* 0x000fe20008000000 */
[----:B------:R-:W-:-:S03]  /*25220*/  PRMT R7, R60, 0x7632, R7 ;  /* 0x000076323c077816 */ /* 0x000fc60000000007 */
[----:B------:R-:W-:Y:S01]  /*25230*/  VIADD R13, R10, UR5 ;  /* 0x000000050a0d7c36 */ /* 0x000fe20008000000 */
[----:B-1----:R-:W-:Y:S01]  /*25240*/  ISETP.LT.AND P2, PT, R12, UR6, !P0 ;  /* 0x000000060c007c0c */ /* 0x002fe2000c741270 */
[----:B------:R-:W1:Y:S01]  /*25250*/  LDCU UR6, c[0x0][0x39c] ;  /* 0x00007380ff0677ac */ /* 0x000e620008000800 */
[----:B------:R2:W-:Y:S01]  /*25260*/  @P1 STG.E.U16 desc[UR20][R4.64], R7 ;  /* 0x0000000704001986 */ /* 0x0005e2000c101514 */
[----:B------:R-:W-:Y:S01]  /*25270*/  VIADD R14, R13, UR5 ;  /* 0x000000050d0e7c36 */ /* 0x000fe20008000000 */
[-C--:B------:R-:W-:Y:S02]  /*25280*/  LEA R6, P1, R11, R0.reuse, 0x1 ;  /* 0x000000000b067211 */ /* 0x080fe400078208ff */
[----:B---3--:R-:W-:Y:S01]  /*25290*/  LEA R8, P6, R10, R0, 0x1 ;  /* 0x000000000a087211 */ /* 0x008fe200078c08ff */
[----:B------:R-:W-:-:S03]  /*252a0*/  VIADD R15, R14, UR5 ;  /* 0x000000050e0f7c36 */ /* 0x000fc60008000000 */
[-C--:B------:R-:W-:Y:S01]  /*252b0*/  LEA.HI.X.SX32 R9, R10, R3.reuse, 0x1, P6 ;  /* 0x000000030a097211 */ /* 0x080fe200030f0eff */
[----:B------:R-:W-:Y:S01]  /*252c0*/  VIADD R16, R15, UR5 ;  /* 0x000000050f107c36 */ /* 0x000fe20008000000 */
[-C--:B------:R-:W-:Y:S02]  /*252d0*/  LEA R12, P6, R14, R0.reuse, 0x1 ;  /* 0x000000000e0c7211 */ /* 0x080fe400078c08ff */
[-C--:B--2---:R-:W-:Y:S02]  /*252e0*/  LEA.HI.X.SX32 R7, R11, R3.reuse, 0x1, P1 ;  /* 0x000000030b077211 */ /* 0x084fe400008f0eff */
[C---:B------:R-:W-:Y:S01]  /*252f0*/  LEA R10, P1, R13.reuse, R0, 0x1 ;  /* 0x000000000d0a7211 */ /* 0x040fe200078208ff */
[C---:B------:R-:W-:Y:S02]  /*25300*/  VIADD R17, R2.reuse, 0xfe ;  /* 0x000000fe02117836 */ /* 0x040fe40000000000 */
[----:B------:R-:W-:Y:S01]  /*25310*/  VIADD R2, R2, 0xff ;  /* 0x000000ff02027836 */ /* 0x000fe20000000000 */
[----:B------:R-:W-:-:S02]  /*25320*/  LEA.HI.X.SX32 R11, R13, R3, 0x1, P1 ;  /* 0x000000030d0b7211 */ /* 0x000fc400008f0eff */
[-C--:B------:R-:W-:Y:S02]  /*25330*/  LEA.HI.X.SX32 R13, R14, R3.reuse, 0x1, P6 ;  /* 0x000000030e0d7211 */ /* 0x080fe400030f0eff */
[----:B------:R-:W-:Y:S02]  /*25340*/  LEA R4, P6, R16, R0, 0x1 ;  /* 0x0000000010047211 */ /* 0x000fe400078c08ff */
[----:B------:R-:W-:Y:S02]  /*25350*/  F2FP.F16.F32.PACK_AB R62, R63, R62 ;  /* 0x0000003e3f3e723e */ /* 0x000fe400000000ff */
[----:B0-----:R-:W-:Y:S02]  /*25360*/  ISETP.LT.AND P1, PT, R17, UR4, !P0 ;  /* 0x0000000411007c0c */ /* 0x001fe4000c721270 */
[----:B-1----:R-:W-:Y:S02]  /*25370*/  ISETP.LT.AND P0, PT, R2, UR6, !P0 ;  /* 0x0000000602007c0c */ /* 0x002fe4000c701270 */
[----:B------:R-:W-:-:S02]  /*25380*/  LEA.HI.X.SX32 R5, R16, R3, 0x1, P6 ;  /* 0x0000000310057211 */ /* 0x000fc400030f0eff */
[----:B------:R-:W-:Y:S02]  /*25390*/  LEA R2, P6, R15, R0, 0x1 ;  /* 0x000000000f027211 */ /* 0x000fe400078c08ff */
[----:B------:R-:W-:Y:S02]  /*253a0*/  F2FP.F16.F32.PACK_AB R64, R65, R64 ;  /* 0x000000404140723e */ /* 0x000fe400000000ff */
[----:B------:R-:W-:Y:S01]  /*253b0*/  PRMT R0, R62, 0x7632, R0 ;  /* 0x000076323e007816 */ /* 0x000fe20000000000 */
[----:B------:R0:W-:Y:S01]  /*253c0*/  @P5 STG.E.U16 desc[UR20][R6.64], R62 ;  /* 0x0000003e06005986 */ /* 0x0001e2000c101514 */
[----:B------:R-:W-:Y:S02]  /*253d0*/  F2FP.F16.F32.PACK_AB R66, R67, R66 ;  /* 0x000000424342723e */ /* 0x000fe400000000ff */
[----:B------:R-:W-:Y:S01]  /*253e0*/  LEA.HI.X.SX32 R3, R15, R3, 0x1, P6 ;  /* 0x000000030f037211 */ /* 0x000fe200030f0eff */
[----:B------:R1:W-:Y:S04]  /*253f0*/  @P4 STG.E.U16 desc[UR20][R8.64], R0 ;  /* 0x0000000008004986 */ /* 0x0003e8000c101514 */
[----:B------:R2:W-:Y:S01]  /*25400*/  @P3 STG.E.U16 desc[UR20][R10.64], R64 ;  /* 0x000000400a003986 */ /* 0x0005e2000c101514 */
[----:B0-----:R-:W-:-:S02]  /*25410*/  PRMT R7, R64, 0x7632, R7 ;  /* 0x0000763240077816 */ /* 0x001fc40000000007 */
[----:B-1----:R-:W-:-:S03]  /*25420*/  PRMT R9, R66, 0x7632, R9 ;  /* 0x0000763242097816 */ /* 0x002fc60000000009 */
[----:B------:R2:W-:Y:S04]  /*25430*/  @P2 STG.E.U16 desc[UR20][R12.64], R7 ;  /* 0x000000070c002986 */ /* 0x0005e8000c101514 */
[----:B------:R2:W-:Y:S04]  /*25440*/  @P1 STG.E.U16 desc[UR20][R2.64], R66 ;  /* 0x0000004202001986 */ /* 0x0005e8000c101514 */
[----:B------:R2:W-:Y:S01]  /*25450*/  @P0 STG.E.U16 desc[UR20][R4.64], R9 ;  /* 0x0000000904000986 */ /* 0x0005e2000c101514 */
[----:B------:R-:W-:Y:S06]  /*25460*/  BAR.SYNC.DEFER_BLOCKING 0x0 ;  /* 0x0000000000007b1d */ /* 0x000fec0000010000 */
[----:B------:R-:W-:Y:S05]  /*25470*/  BRA.U UP0, `(.L_x_14) ;  /* 0x0000000100a07547 */ /* 0x000fea000b800000 */
[----:B------:R-:W0:Y:S01]  /*25480*/  S2UR UR5, SR_CgaCtaId ;  /* 0x00000000000579c3 */ /* 0x000e220000008800 */
[----:B------:R-:W-:Y:S01]  /*25490*/  NOP ;  /* 0x0000000000007918 */ /* 0x000fe20000000000 */
[----:B------:R-:W-:Y:S01]  /*254a0*/  UMOV UR4, 0x50 ;  /* 0x0000005000047882 */ /* 0x000fe20000000000 */
[----:B------:R-:W-:Y:S02]  /*254b0*/  IMAD.U32 R0, RZ, RZ, UR8 ;  /* 0x00000008ff007e24 */ /* 0x000fe4000f8e00ff */
[----:B--2---:R-:W-:Y:S02]  /*254c0*/  IMAD.MOV.U32 R3, RZ, RZ, 0xffff ;  /* 0x0000ffffff037424 */ /* 0x004fe400078e00ff */
[----:B------:R-:W-:Y:S01]  /*254d0*/  IMAD.MOV.U32 R7, RZ, RZ, 0x1 ;  /* 0x00000001ff077424 */ /* 0x000fe200078e00ff */
[----:B------:R-:W-:-:S04]  /*254e0*/  LOP3.LUT R0, R0, 0xffff, RZ, 0xc0, !PT ;  /* 0x0000ffff00007812 */ /* 0x000fc800078ec0ff */
[----:B------:R-:W-:-:S05]  /*254f0*/  SHF.R.U32.HI R0, RZ, 0x5, R0 ;  /* 0x00000005ff007819 */ /* 0x000fca0000011600 */
[----:B------:R-:W-:Y:S01]  /*25500*/  VIADD R2, R0, 0x10 ;  /* 0x0000001000027836 */ /* 0x000fe20000000000 */
[----:B------:R-:W-:Y:S01]  /*25510*/  SHF.L.U32 R0, R3, R0, RZ ;  /* 0x0000000003007219 */ /* 0x000fe200000006ff */
[----:B0-----:R-:W-:-:S03]  /*25520*/  ULEA UR6, UR5, UR4, 0x18 ;  /* 0x0000000405067291 */ /* 0x001fc6000f8ec0ff */
[----:B------:R-:W-:-:S04]  /*25530*/  SHF.L.U32 R3, R7, R2, RZ ;  /* 0x0000000207037219 */ /* 0x000fc800000006ff */
[----:B------:R-:W-:Y:S02]  /*25540*/  LOP3.LUT R0, R3, R0, RZ, 0xfc, !PT ;  /* 0x0000000003007212 */ /* 0x000fe400078efcff */
[----:B------:R-:W0:Y:S02]  /*25550*/  LDS R5, [UR6] ;  /* 0x00000006ff057984 */ /* 0x000e240008000800 */
[C---:B------:R-:W-:Y:S02]  /*25560*/  LOP3.LUT R2, R0.reuse, 0xffff, RZ, 0xc0, !PT ;  /* 0x0000ffff00027812 */ /* 0x040fe400078ec0ff */
[----:B0-----:R-:W-:-:S04]  /*25570*/  LOP3.LUT R3, R0, 0xffff, R5, 0x80, !PT ;  /* 0x0000ffff00037812 */ /* 0x001fc800078e8005 */
[----:B------:R-:W-:-:S13]  /*25580*/  ISETP.NE.AND P0, PT, R3, R2, PT ;  /* 0x000000020300720c */ /* 0x000fda0003f05270 */
[----:B------:R-:W-:Y:S05]  /*25590*/  @P0 BRA `(.L_x_15) ;  /* 0x0000000000500947 */ /* 0x000fea0003800000 */
[----:B------:R-:W-:Y:S02]  /*255a0*/  SHF.R.U32.HI R5, RZ, 0x10, R5 ;  /* 0x00000010ff057819 */ /* 0x000fe40000011605 */
[----:B------:R-:W-:-:S04]  /*255b0*/  SHF.R.U32.HI R2, RZ, 0x10, R0 ;  /* 0x00000010ff027819 */ /* 0x000fc80000011600 */
[----:B------:R-:W-:-:S04]  /*255c0*/  LOP3.LUT R5, R5, R2, RZ, 0xc0, !PT ;  /* 0x0000000205057212 */ /* 0x000fc800078ec0ff */
[----:B------:R-:W-:-:S13]  /*255d0*/  ISETP.NE.AND P0, PT, R5, R2, PT ;  /* 0x000000020500720c */ /* 0x000fda0003f05270 */
[----:B------:R-:W-:Y:S05]  /*255e0*/  @P0 BRA `(.L_x_16) ;  /* 0x0000000000300947 */ /* 0x000fea0003800000 */
[----:B------:R-:W-:Y:S01]  /*255f0*/  R2UR UR4, R0 ;  /* 0x00000000000472ca */ /* 0x000fe200000e0000 */
[----:B------:R-:W-:Y:S01]  /*25600*/  VOTEU.ANY UR5, UPT, PT ;  /* 0x0000000000057886 */ /* 0x000fe200038e0100 */
[----:B------:R-:W0:Y:S01]  /*25610*/  S2R R0, SR_LANEID ;  /* 0x0000000000007919 */ /* 0x000e220000000000 */
[----:B------:R-:W-:-:S10]  /*25620*/  UFLO.U32 UR5, UR5 ;  /* 0x00000005000572bd */ /* 0x000fd400080e0000 */
[----:B------:R-:W-:-:S06]  /*25630*/  ULOP3.LUT UR4, URZ, UR4, URZ, 0x33, !UPT ;  /* 0x00000004ff047292 */ /* 0x000fcc000f8e33ff */
[----:B------:R-:W-:-:S04]  /*25640*/  IMAD.U32 R2, RZ, RZ, UR4 ;  /* 0x00000004ff027e24 */ /* 0x000fc8000f8e00ff */
[----:B------:R-:W1:Y:S02]  /*25650*/  REDUX UR7, R2 ;  /* 0x00000000020773c4 */ /* 0x000e640000000000 */
[----:B------:R3:W-:Y:S01]  /*25660*/  UTCATOMSWS.AND URZ, UR4 ;  /* 0x0000000400ff79e3 */ /* 0x0007e20008000000 */
[----:B0-----:R-:W-:Y:S01]  /*25670*/  ISETP.EQ.U32.AND P0, PT, R0, UR5, PT ;  /* 0x0000000500007c0c */ /* 0x001fe2000bf02070 */
[----:B-1----:R-:W-:-:S12]  /*25680*/  IMAD.U32 R0, RZ, RZ, UR7 ;  /* 0x00000007ff007e24 */ /* 0x002fd8000f8e00ff */
[----:B------:R3:W-:Y:S01]  /*25690*/  @P0 ATOMS.AND RZ, [UR6], R0 ;  /* 0x00000000ffff098c */ /* 0x0007e2000a800006 */
[----:B------:R-:W-:Y:S05]  /*256a0*/  BRA `(.L_x_14) ;  /* 0x0000000000147947 */ /* 0x000fea0003800000 */
.L_x_16:
[----:B------:R-:W-:-:S07]  /*256b0*/  MOV R2, 0x256d0 ;  /* 0x000256d000027802 */ /* 0x000fce0000000f00 */
[----:B------:R-:W-:Y:S05]  /*256c0*/  CALL.REL.NOINC `($__internal_0_$__cuda_sm10x_tcgen05_guardrail_trap_col_being_dealloced_not_returned_by_alloc) ;  /* 0x00000000002c7944 */ /* 0x000fea0003c00000 */
[----:B------:R-:W-:Y:S05]  /*256d0*/  BRA `(.L_x_14) ;  /* 0x0000000000087947 */ /* 0x000fea0003800000 */
.L_x_15:
[----:B------:R-:W-:-:S07]  /*256e0*/  MOV R2, 0x25700 ;  /* 0x0002570000027802 */ /* 0x000fce0000000f00 */
[----:B------:R-:W-:Y:S05]  /*256f0*/  CALL.REL.NOINC `($__internal_2_$__cuda_sm10x_tcgen05_guardrail_trap_unallocated_columns_being_dealloced) ;  /* 0x0000000000387944 */ /* 0x000fea0003c00000 */
.L_x_14:
[----:B------:R-:W-:Y:S01]  /*25700*/  NOP ;  /* 0x0000000000007918 */ /* 0x000fe20000000000 */
[----:B---3--:R-:W-:Y:S05]  /*25710*/  EXIT ;  /* 0x000000000000794d */ /* 0x008fea0003800000 */
.L_x_9:
[----:B------:R-:W0:Y:S02]  /*25720*/  SYNCS.PHASECHK.TRANS64.TRYWAIT P1, [UR6], R5 ;  /* 0x00000005ff0075a7 */ /* 0x000e240008021106 */
[----:B0-----:R-:W-:Y:S05]  /*25730*/  @!P1 BRA `(.L_x_9) ;  /* 0xfffffffc00f89947 */ /* 0x001fea000383ffff */
[----:B------:R-:W-:Y:S05]  /*25740*/  BRA `(.L_x_17) ;  /* 0xfffffef000f47947 */ /* 0x000fea000383ffff */
.L_x_13:
[----:B------:R-:W0:Y:S02]  /*25750*/  SYNCS.PHASECHK.TRANS64.TRYWAIT P1, [UR6], R4 ;  /* 0x00000004ff0075a7 */ /* 0x000e240008021106 */
[----:B0-----:R-:W-:Y:S05]  /*25760*/  @!P1 BRA `(.L_x_13) ;  /* 0xfffffffc00f89947 */ /* 0x001fea000383ffff */
[----:B------:R-:W-:Y:S05]  /*25770*/  BRA `(.L_x_12) ;  /* 0xffffff54007c7947 */ /* 0x000fea000383ffff */
        .weak           $__internal_0_$__cuda_sm10x_tcgen05_guardrail_trap_col_being_dealloced_not_returned_by_alloc
        .type           $__internal_0_$__cuda_sm10x_tcgen05_guardrail_trap_col_being_dealloced_not_returned_by_alloc,@function
        .size           $__internal_0_$__cuda_sm10x_tcgen05_guardrail_trap_col_being_dealloced_not_returned_by_alloc,($__internal_1_$__cuda_sm10x_tcgen05_guardrail_trap_phase_invalid_during_alloc - $__internal_0_$__cuda_sm10x_tcgen05_guardrail_trap_col_being_dealloced_not_returned_by_alloc)
$__internal_0_$__cuda_sm10x_tcgen05_guardrail_trap_col_being_dealloced_not_returned_by_alloc:
[----:B------:R-:W-:Y:S05]  /*25780*/  BPT.TRAP 0x1 ;  /* 0x000000040000795c */ /* 0x000fea0000300000 */
[----:B------:R-:W-:-:S04]  /*25790*/  IMAD.MOV.U32 R3, RZ, RZ, 0x0 ;  /* 0x00000000ff037424 */ /* 0x000fc800078e00ff */
[----:B------:R-:W-:Y:S05]  /*257a0*/  RET.REL.NODEC R2 `(matmul_kernel) ;  /* 0xfffffda802147950 */ /* 0x000fea0003c3ffff */
        .weak           $__internal_1_$__cuda_sm10x_tcgen05_guardrail_trap_phase_invalid_during_alloc
        .type           $__internal_1_$__cuda_sm10x_tcgen05_guardrail_trap_phase_invalid_during_alloc,@function
        .size           $__internal_1_$__cuda_sm10x_tcgen05_guardrail_trap_phase_invalid_during_alloc,($__internal_2_$__cuda_sm10x_tcgen05_guardrail_trap_unallocated_columns_being_dealloced - $__internal_1_$__cuda_sm10x_tcgen05_guardrail_trap_phase_invalid_during_alloc)
$__internal_1_$__cuda_sm10x_tcgen05_guardrail_trap_phase_invalid_during_alloc:
[----:B------:R-:W-:Y:S05]  /*257b0*/  BPT.TRAP 0x1 ;  /* 0x000000040000795c */ /* 0x000fea0000300000 */
[----:B------:R-:W-:-:S04]  /*257c0*/  IMAD.MOV.U32 R3, RZ, RZ, 0x0 ;  /* 0x00000000ff037424 */ /* 0x000fc800078e00ff */
[----:B------:R-:W-:Y:S05]  /*257d0*/  RET.REL.NODEC R2 `(matmul_kernel) ;  /* 0xfffffda802087950 */ /* 0x000fea0003c3ffff */
        .weak           $__internal_2_$__cuda_sm10x_tcgen05_guardrail_trap_unallocated_columns_being_dealloced
        .type           $__internal_2_$__cuda_sm10x_tcgen05_guardrail_trap_unallocated_columns_being_dealloced,@function
        .size           $__internal_2_$__cuda_sm10x_tcgen05_guardrail_trap_unallocated_columns_being_dealloced,(.L_x_21 - $__internal_2_$__cuda_sm10x_tcgen05_guardrail_trap_unallocated_columns_being_dealloced)
$__internal_2_$__cuda_sm10x_tcgen05_guardrail_trap_unallocated_columns_being_dealloced:
[----:B------:R-:W-:Y:S05]  /*257e0*/  BPT.TRAP 0x1 ;  /* 0x000000040000795c */ /* 0x000fea0000300000 */
[----:B------:R-:W-:-:S04]  /*257f0*/  IMAD.MOV.U32 R3, RZ, RZ, 0x0 ;  /* 0x00000000ff037424 */ /* 0x000fc800078e00ff */
[----:B------:R-:W-:Y:S05]  /*25800*/  RET.REL.NODEC R2 `(matmul_kernel) ;  /* 0xfffffda402fc7950 */ /* 0x000fea0003c3ffff */
.L_x_18:
[----:B------:R-:W-:-:S00]  /*25810*/  BRA `(.L_x_18) ;  /* 0xfffffffc00fc7947 */ /* 0x000fc0000383ffff */
[----:B------:R-:W-:-:S00]  /*25820*/  NOP ;  /* 0x0000000000007918 */ /* 0x000fc00000000000 */
        /* <DEDUP_REMOVED lines=13> */
.L_x_21:


//--------------------- .nv.shared.matmul_kernel  --------------------------
	.section	.nv.shared.matmul_kernel,"aw",@nobits
	.sectionflags	@""
	.align	16
	.zero		1024


//--------------------- .nv.shared.reserved.0     --------------------------
	.section	.nv.shared.reserved.0,"aw",@nobits
	.align	8
	.weak		__nv_reservedSMEM_offset_0_alias
	.size		__nv_reservedSMEM_offset_0_alias, 0, 64
	.other		__nv_reservedSMEM_offset_0_alias,@"STO_CUDA_RESERVED_SHARED STV_DEFAULT"
__nv_reservedSMEM_offset_0_alias:
	.zero		0
.nv.shared.reserved.0:
	.zero		64
	.weak		__nv_reservedSMEM_allocation_phase
	.type		__nv_reservedSMEM_allocation_phase,@object
	.size		__nv_reservedSMEM_allocation_phase,(.L_0 - __nv_reservedSMEM_allocation_phase)
__nv_reservedSMEM_allocation_phase:
	.zero		1
.L_0:
	.zero		7
	.weak		__nv_reservedSMEM_devtool_atexit_pc
	.type		__nv_reservedSMEM_devtool_atexit_pc,@object
	.size		__nv_reservedSMEM_devtool_atexit_pc,(__nv_reservedSMEM_allocation_mask - __nv_reservedSMEM_devtool_atexit_pc)
__nv_reservedSMEM_devtool_atexit_pc:
	.zero		8
	.weak		__nv_reservedSMEM_allocation_mask
	.type		__nv_reservedSMEM_allocation_mask,@object
	.size		__nv_reservedSMEM_allocation_mask,(.L_2 - __nv_reservedSMEM_allocation_mask)
__nv_reservedSMEM_allocation_mask:
	.zero		4
.L_2:


//--------------------- .nv.constant0.matmul_kernel --------------------------
	.section	.nv.constant0.matmul_kernel,"a",@progbits
	.sectionflags	@""
	.align	4
.nv.constant0.matmul_kernel:
	.zero		976


//--------------------- SYMBOLS --------------------------

	.type		.nv.reservedSmem.offset0,@object
	.size		.nv.reservedSmem.offset0,0x4
	.type		.nv.reservedSmem.cap,@object
	.size		.nv.reservedSmem.cap,0x4
